// cutlass_sweep.examples — 13_two_tensor_op_fusion/fused_two_gemms_f16_sm80_rf.cu @ arch=sm_80
// __CUTLASS_EXAMPLE_DIR__=13_two_tensor_op_fusion
/***************************************************************************************************
 * Copyright (c) 2017 - 2025 NVIDIA CORPORATION & AFFILIATES. All rights reserved.
 * SPDX-License-Identifier: BSD-3-Clause
 *
 * Redistribution and use in source and binary forms, with or without
 * modification, are permitted provided that the following conditions are met:
 *
 * 1. Redistributions of source code must retain the above copyright notice, this
 * list of conditions and the following disclaimer.
 *
 * 2. Redistributions in binary form must reproduce the above copyright notice,
 * this list of conditions and the following disclaimer in the documentation
 * and/or other materials provided with the distribution.
 *
 * 3. Neither the name of the copyright holder nor the names of its
 * contributors may be used to endorse or promote products derived from
 * this software without specific prior written permission.
 *
 * THIS SOFTWARE IS PROVIDED BY THE COPYRIGHT HOLDERS AND CONTRIBUTORS "AS IS"
 * AND ANY EXPRESS OR IMPLIED WARRANTIES, INCLUDING, BUT NOT LIMITED TO, THE
 * IMPLIED WARRANTIES OF MERCHANTABILITY AND FITNESS FOR A PARTICULAR PURPOSE ARE
 * DISCLAIMED. IN NO EVENT SHALL THE COPYRIGHT HOLDER OR CONTRIBUTORS BE LIABLE
 * FOR ANY DIRECT, INDIRECT, INCIDENTAL, SPECIAL, EXEMPLARY, OR CONSEQUENTIAL
 * DAMAGES (INCLUDING, BUT NOT LIMITED TO, PROCUREMENT OF SUBSTITUTE GOODS OR
 * SERVICES; LOSS OF USE, DATA, OR PROFITS; OR BUSINESS INTERRUPTION) HOWEVER
 * CAUSED AND ON ANY THEORY OF LIABILITY, WHETHER IN CONTRACT, STRICT LIABILITY,
 * OR TORT (INCLUDING NEGLIGENCE OR OTHERWISE) ARISING IN ANY WAY OUT OF THE USE
 * OF THIS SOFTWARE, EVEN IF ADVISED OF THE POSSIBILITY OF SUCH DAMAGE.
 *
 **************************************************************************************************/
#include <iostream>

#include "cutlass/cutlass.h"
#include "cutlass/gemm/device/gemm.h"

#include "cutlass/util/host_tensor.h"
#include "cutlass/util/tensor_view_io.h"
#include "cutlass/util/reference/host/tensor_fill.h"
#include "cutlass/util/reference/host/tensor_copy.h"
#include "cutlass/util/reference/host/tensor_compare.h"
#include "cutlass/util/reference/host/gemm.h"

#include "device/b2b_gemm.h"
#include "b2b_gemm_run.h"
#include "test_run.h"

////////////////////////////////////////////////////////////////////////////////

cutlass::gemm::GemmCoord gemm_f16_sm80_problem_size_0(128*640, 64, 576);
cutlass::gemm::GemmCoord gemm_f16_sm80_problem_size_1(128*640, 128, 64);

bool run_nonfused_gemm_f16_sm80() {

  using ElementOutput = cutlass::half_t;
  using ElementAccumulator = cutlass::half_t;
  using ElementCompute = cutlass::half_t;

  ElementCompute alpha0 = ElementCompute(1);
  ElementCompute beta0 = ElementCompute(1); //beta=1 for bias
  ElementCompute alpha1 = ElementCompute(1);
  ElementCompute beta1 = ElementCompute(1); //beta=1 for bias

  using ThreadblockShape0 = cutlass::gemm::GemmShape<128, 64, 32>;
  using WarpShape0 = cutlass::gemm::GemmShape<64, 64, 32>;
  using ThreadblockShape1 = cutlass::gemm::GemmShape<128, 128, 32>;
  using WarpShape1 = cutlass::gemm::GemmShape<64, 64, 32>;
  using InstructionShape = cutlass::gemm::GemmShape<16, 8, 16>;

  using Gemm0 = cutlass::gemm::device::Gemm<
    cutlass::half_t,
    cutlass::layout::RowMajor,
    cutlass::half_t,
    cutlass::layout::ColumnMajor,
    ElementOutput,
    cutlass::layout::RowMajor,
    ElementAccumulator,
    cutlass::arch::OpClassTensorOp,
    cutlass::arch::Sm80,
    ThreadblockShape0,
    WarpShape0,
    InstructionShape,
    cutlass::epilogue::thread::LinearCombinationRelu<
      ElementOutput,
      128 / cutlass::sizeof_bits<ElementOutput>::value,
      ElementAccumulator,
      ElementCompute,
      cutlass::epilogue::thread::ScaleType::NoBetaScaling
    >,
    cutlass::gemm::threadblock::GemmIdentityThreadblockSwizzle<1>,
    3
  >;
  using Gemm1 = cutlass::gemm::device::Gemm<
    cutlass::half_t,
    cutlass::layout::RowMajor,
    cutlass::half_t,
    cutlass::layout::ColumnMajor,
    ElementOutput,
    cutlass::layout::RowMajor,
    ElementAccumulator,
    cutlass::arch::OpClassTensorOp,
    cutlass::arch::Sm80,
    ThreadblockShape1,
    WarpShape1,
    InstructionShape,
    cutlass::epilogue::thread::LinearCombinationRelu<
      ElementOutput,
      128 / cutlass::sizeof_bits<ElementOutput>::value,
      ElementAccumulator,
      ElementCompute,
      cutlass::epilogue::thread::ScaleType::NoBetaScaling
    >,
    cutlass::gemm::threadblock::GemmIdentityThreadblockSwizzle<1>,
    3
  >;

  B2bNonFusedGemmRun<Gemm0, Gemm1> nonFusedGemm;

  std::cout << "Running Non-fused back-to-back FP16 TN GEMMs...\n";
  bool pass = nonFusedGemm.run(gemm_f16_sm80_problem_size_0, gemm_f16_sm80_problem_size_1, alpha0, beta0, alpha1, beta1);
  if(pass)
    std::cout << "Pass\n";
  else
    std::cout << "Fail\n";

  return pass;
}

bool run_fused_gemm_f16_sm80_rf_res() {

  using ElementOutput = cutlass::half_t;
  using ElementAccumulator = cutlass::half_t;
  using ElementCompute = cutlass::half_t;

  ElementCompute alpha0 = ElementCompute(1);
  //Fused kernel has built-in bias, setting beta=0
  ElementCompute beta0 = ElementCompute(0); 
  ElementCompute alpha1 = ElementCompute(1);
  ElementCompute beta1 = ElementCompute(1); //beta=1 for bias

  using ThreadblockShape0 = cutlass::gemm::GemmShape<64, 64, 32>;
  using WarpShape0 = cutlass::gemm::GemmShape<16, 64, 32>;
  using ThreadblockShape1 = cutlass::gemm::GemmShape<64, 128, 32>;
  using WarpShape1 = cutlass::gemm::GemmShape<16, 128, 32>;
  using InstructionShape = cutlass::gemm::GemmShape<16, 8, 16>;

  using EpilogueOutputOp0 = 
    cutlass::epilogue::thread::LinearCombinationRelu<
      ElementOutput,
      InstructionShape::kM * InstructionShape::kN / 32,
      ElementAccumulator,
      ElementCompute,
      cutlass::epilogue::thread::ScaleType::OnlyAlphaScaling
    >;

  using EpilogueOutputOp1 = 
    cutlass::epilogue::thread::LinearCombinationRelu<
      ElementOutput,
      128 / cutlass::sizeof_bits<ElementOutput>::value,
      ElementAccumulator,
      ElementCompute,
      cutlass::epilogue::thread::ScaleType::NoBetaScaling
    >;

  using B2bGemm = cutlass::gemm::device::B2bGemm<
    cutlass::half_t,
    cutlass::layout::RowMajor,
    cutlass::half_t,
    cutlass::layout::ColumnMajor,
    ElementOutput,
    cutlass::layout::RowMajor,
    ElementAccumulator,
    cutlass::arch::OpClassTensorOp,
    cutlass::arch::Sm80,
    ThreadblockShape0,
    ThreadblockShape1,
    WarpShape0,
    WarpShape1,
    InstructionShape,
    EpilogueOutputOp0,
    EpilogueOutputOp1,
    cutlass::gemm::threadblock::GemmIdentityThreadblockSwizzle<1>,
    3
  >;

  B2bFusedGemmRun<B2bGemm> fusedGemm;

  std::cout << "Running Fused back-to-back FP16 TN GEMMs with RF residency...\n";
  bool passed = fusedGemm.run(gemm_f16_sm80_problem_size_0, gemm_f16_sm80_problem_size_1, alpha0, beta0, alpha1, beta1);
  if(passed)
    std::cout << "Pass\n";
  else
    std::cout << "Fail\n";

  return passed;

}

int main() {

  std::vector<bool (*)()>funcs = {
    &run_nonfused_gemm_f16_sm80,
    &run_fused_gemm_f16_sm80_rf_res
  };

  return testRun(80, funcs, "gemm f16 RF residency");


}




////////////////////////////////////////////////////////////////////////////////


// ===== COMPILED SASS (sm_80) =====

	.target	sm_80

	.elftype	@"ET_EXEC"


//--------------------- .note.nv.tkinfo           --------------------------
	.section	.note.nv.tkinfo,"",@"SHT_NOTE"
	.sectionflags	@"SHF_NOTE_NV_TKINFO"
	.tkinfo
        /*0018*/ 	.word	0x00000002
        /*0030*/ 	.string	""
        /*0030*/ 	.string	"ptxas"
        /*0030*/ 	.string	"Cuda compilation tools, release 13.0, V13.0.88"
        /*0030*/ 	.string	"Build cuda_13.0.r13.0/compiler.36424714_0"
        /*0030*/ 	.string	"-arch sm_80 -m 64 "



//--------------------- .note.nv.cuinfo           --------------------------
	.section	.note.nv.cuinfo,"",@"SHT_NOTE"
	.sectionflags	@"SHF_NOTE_NV_CUINFO"
        /*0018*/ 	.short	0x0002
        /*001a*/ 	.short	0x0050
        /*001c*/ 	.short	0x0082
	.zero		2


//--------------------- .nv.info                  --------------------------
	.section	.nv.info,"",@"SHT_CUDA_INFO"
	.align	4


	//----- nvinfo : EIATTR_REGCOUNT
	.align		4
        /*0000*/ 	.byte	0x04, 0x2f
        /*0002*/ 	.short	(.L_12 - .L_11)
	.align		4
.L_11:
        /*0004*/ 	.word	index@(_ZN7cutlass6KernelINS_4gemm6kernel4GemmINS1_11threadblock13MmaMultistageINS1_9GemmShapeILi128ELi64ELi32EEENS_9transform11threadblock28PredicatedTileAccessIteratorINS_11MatrixShapeILi128ELi32EEENS_6half_tENS_6layout8RowMajorELi1ENS8_29PitchLinearWarpRakedThreadMapINS_16PitchLinearShapeILi32ELi128EEELi64ENSH_ILi4ELi8EEELi8EEENS_5ArrayISD_Li8ELb0EEELb0ENSE_9NoPermuteEEENS9_25RegularTileAccessIteratorISC_SD_NSE_37RowMajorTensorOpMultiplicandCrosswiseILi16ELi32EEELi0ESK_Li16EEELNS_4arch14CacheOperation4KindE1ENSA_INSB_ILi32ELi64EEESD_NSE_11ColumnMajorELi0ENSG_INSH_ILi32ELi64EEELi64ESJ_Li8EEESM_Lb0ESN_EENSP_ISW_SD_NSE_40ColumnMajorTensorOpMultiplicandCrosswiseILi16ELi32EEELi1ESZ_Li16EEELSV_1ESD_SF_NS4_9MmaPolicyINS1_4warp11MmaTensorOpINS6_ILi64ELi64ELi32EEESD_SR_SD_S12_SD_SF_NS15_17MmaTensorOpPolicyINST_3MmaINS6_ILi16ELi8ELi16EEELi32ESD_SF_SD_SX_SD_SF_NST_13OpMultiplyAddEEENSB_ILi1ELi1EEEEELi1ELb0EbEENSB_ILi0ELi0EEES1G_Li1EEELi3ELNS1_23SharedMemoryClearOptionE0EbEENS_8epilogue11threadblock8EpilogueIS7_S1F_Li1ENS1L_22PredicatedTileIteratorINS1L_26OutputTileOptimalThreadMapINS1L_15OutputTileShapeILi64ELi8ELi2ELi1ELi1EEENS1P_ILi1ELi8ELi1ELi1ELi8EEELi64ELi8ELi16EEESD_Lb0ESN_Lb0EEENS1K_4warp24FragmentIteratorTensorOpIS17_S1A_SD_NSL_ISD_Li4ELb0EEESF_EENS1U_20TileIteratorTensorOpIS17_S1A_SD_SF_EENS1L_18SharedLoadIteratorINS1S_18CompactedThreadMapESD_Li16EEENS1K_6thread21LinearCombinationReluISD_Li8ESD_SD_LNS23_9ScaleType4KindE1ELNS_15FloatRoundStyleE2EEENSB_ILi0ELi16EEELi1ELi1EEENS4_30GemmIdentityThreadblockSwizzleILi1EEELb0EEEEEvNT_6ParamsE)
        /*0008*/ 	.word	0x000000a8


	//----- nvinfo : EIATTR_FRAME_SIZE
	.align		4
.L_12:
        /*000c*/ 	.byte	0x04, 0x11
        /*000e*/ 	.short	(.L_14 - .L_13)
	.align		4
.L_13:
        /*0010*/ 	.word	index@(_ZN7cutlass6KernelINS_4gemm6kernel4GemmINS1_11threadblock13MmaMultistageINS1_9GemmShapeILi128ELi64ELi32EEENS_9transform11threadblock28PredicatedTileAccessIteratorINS_11MatrixShapeILi128ELi32EEENS_6half_tENS_6layout8RowMajorELi1ENS8_29PitchLinearWarpRakedThreadMapINS_16PitchLinearShapeILi32ELi128EEELi64ENSH_ILi4ELi8EEELi8EEENS_5ArrayISD_Li8ELb0EEELb0ENSE_9NoPermuteEEENS9_25RegularTileAccessIteratorISC_SD_NSE_37RowMajorTensorOpMultiplicandCrosswiseILi16ELi32EEELi0ESK_Li16EEELNS_4arch14CacheOperation4KindE1ENSA_INSB_ILi32ELi64EEESD_NSE_11ColumnMajorELi0ENSG_INSH_ILi32ELi64EEELi64ESJ_Li8EEESM_Lb0ESN_EENSP_ISW_SD_NSE_40ColumnMajorTensorOpMultiplicandCrosswiseILi16ELi32EEELi1ESZ_Li16EEELSV_1ESD_SF_NS4_9MmaPolicyINS1_4warp11MmaTensorOpINS6_ILi64ELi64ELi32EEESD_SR_SD_S12_SD_SF_NS15_17MmaTensorOpPolicyINST_3MmaINS6_ILi16ELi8ELi16EEELi32ESD_SF_SD_SX_SD_SF_NST_13OpMultiplyAddEEENSB_ILi1ELi1EEEEELi1ELb0EbEENSB_ILi0ELi0EEES1G_Li1EEELi3ELNS1_23SharedMemoryClearOptionE0EbEENS_8epilogue11threadblock8EpilogueIS7_S1F_Li1ENS1L_22PredicatedTileIteratorINS1L_26OutputTileOptimalThreadMapINS1L_15OutputTileShapeILi64ELi8ELi2ELi1ELi1EEENS1P_ILi1ELi8ELi1ELi1ELi8EEELi64ELi8ELi16EEESD_Lb0ESN_Lb0EEENS1K_4warp24FragmentIteratorTensorOpIS17_S1A_SD_NSL_ISD_Li4ELb0EEESF_EENS1U_20TileIteratorTensorOpIS17_S1A_SD_SF_EENS1L_18SharedLoadIteratorINS1S_18CompactedThreadMapESD_Li16EEENS1K_6thread21LinearCombinationReluISD_Li8ESD_SD_LNS23_9ScaleType4KindE1ELNS_15FloatRoundStyleE2EEENSB_ILi0ELi16EEELi1ELi1EEENS4_30GemmIdentityThreadblockSwizzleILi1EEELb0EEEEEvNT_6ParamsE)
        /*0014*/ 	.word	0x00000000


	//----- nvinfo : EIATTR_REGCOUNT
	.align		4
.L_14:
        /*0018*/ 	.byte	0x04, 0x2f
        /*001a*/ 	.short	(.L_16 - .L_15)
	.align		4
.L_15:
        /*001c*/ 	.word	index@(_ZN7cutlass6KernelINS_4gemm6kernel4GemmINS1_11threadblock13MmaMultistageINS1_9GemmShapeILi128ELi128ELi32EEENS_9transform11threadblock28PredicatedTileAccessIteratorINS_11MatrixShapeILi128ELi32EEENS_6half_tENS_6layout8RowMajorELi1ENS8_29PitchLinearWarpRakedThreadMapINS_16PitchLinearShapeILi32ELi128EEELi128ENSH_ILi4ELi8EEELi8EEENS_5ArrayISD_Li8ELb0EEELb0ENSE_9NoPermuteEEENS9_25RegularTileAccessIteratorISC_SD_NSE_37RowMajorTensorOpMultiplicandCrosswiseILi16ELi32EEELi0ESK_Li16EEELNS_4arch14CacheOperation4KindE1ENSA_INSB_ILi32ELi128EEESD_NSE_11ColumnMajorELi0ESK_SM_Lb0ESN_EENSP_ISW_SD_NSE_40ColumnMajorTensorOpMultiplicandCrosswiseILi16ELi32EEELi1ESK_Li16EEELSV_1ESD_SF_NS4_9MmaPolicyINS1_4warp11MmaTensorOpINS6_ILi64ELi64ELi32EEESD_SR_SD_S10_SD_SF_NS13_17MmaTensorOpPolicyINST_3MmaINS6_ILi16ELi8ELi16EEELi32ESD_SF_SD_SX_SD_SF_NST_13OpMultiplyAddEEENSB_ILi1ELi1EEEEELi1ELb0EbEENSB_ILi0ELi0EEES1E_Li1EEELi3ELNS1_23SharedMemoryClearOptionE0EbEENS_8epilogue11threadblock8EpilogueIS7_S1D_Li1ENS1J_22PredicatedTileIteratorINS1J_26OutputTileOptimalThreadMapINS1J_15OutputTileShapeILi128ELi8ELi2ELi1ELi1EEENS1N_ILi1ELi8ELi1ELi1ELi8EEELi128ELi8ELi16EEESD_Lb0ESN_Lb0EEENS1I_4warp24FragmentIteratorTensorOpIS15_S18_SD_NSL_ISD_Li4ELb0EEESF_EENS1S_20TileIteratorTensorOpIS15_S18_SD_SF_EENS1J_18SharedLoadIteratorINS1Q_18CompactedThreadMapESD_Li16EEENS1I_6thread21LinearCombinationReluISD_Li8ESD_SD_LNS21_9ScaleType4KindE1ELNS_15FloatRoundStyleE2EEENSB_ILi0ELi16EEELi1ELi1EEENS4_30GemmIdentityThreadblockSwizzleILi1EEELb0EEEEEvNT_6ParamsE)
        /*0020*/ 	.word	0x000000a4


	//----- nvinfo : EIATTR_FRAME_SIZE
	.align		4
.L_16:
        /*0024*/ 	.byte	0x04, 0x11
        /*0026*/ 	.short	(.L_18 - .L_17)
	.align		4
.L_17:
        /*0028*/ 	.word	index@(_ZN7cutlass6KernelINS_4gemm6kernel4GemmINS1_11threadblock13MmaMultistageINS1_9GemmShapeILi128ELi128ELi32EEENS_9transform11threadblock28PredicatedTileAccessIteratorINS_11MatrixShapeILi128ELi32EEENS_6half_tENS_6layout8RowMajorELi1ENS8_29PitchLinearWarpRakedThreadMapINS_16PitchLinearShapeILi32ELi128EEELi128ENSH_ILi4ELi8EEELi8EEENS_5ArrayISD_Li8ELb0EEELb0ENSE_9NoPermuteEEENS9_25RegularTileAccessIteratorISC_SD_NSE_37RowMajorTensorOpMultiplicandCrosswiseILi16ELi32EEELi0ESK_Li16EEELNS_4arch14CacheOperation4KindE1ENSA_INSB_ILi32ELi128EEESD_NSE_11ColumnMajorELi0ESK_SM_Lb0ESN_EENSP_ISW_SD_NSE_40ColumnMajorTensorOpMultiplicandCrosswiseILi16ELi32EEELi1ESK_Li16EEELSV_1ESD_SF_NS4_9MmaPolicyINS1_4warp11MmaTensorOpINS6_ILi64ELi64ELi32EEESD_SR_SD_S10_SD_SF_NS13_17MmaTensorOpPolicyINST_3MmaINS6_ILi16ELi8ELi16EEELi32ESD_SF_SD_SX_SD_SF_NST_13OpMultiplyAddEEENSB_ILi1ELi1EEEEELi1ELb0EbEENSB_ILi0ELi0EEES1E_Li1EEELi3ELNS1_23SharedMemoryClearOptionE0EbEENS_8epilogue11threadblock8EpilogueIS7_S1D_Li1ENS1J_22PredicatedTileIteratorINS1J_26OutputTileOptimalThreadMapINS1J_15OutputTileShapeILi128ELi8ELi2ELi1ELi1EEENS1N_ILi1ELi8ELi1ELi1ELi8EEELi128ELi8ELi16EEESD_Lb0ESN_Lb0EEENS1I_4warp24FragmentIteratorTensorOpIS15_S18_SD_NSL_ISD_Li4ELb0EEESF_EENS1S_20TileIteratorTensorOpIS15_S18_SD_SF_EENS1J_18SharedLoadIteratorINS1Q_18CompactedThreadMapESD_Li16EEENS1I_6thread21LinearCombinationReluISD_Li8ESD_SD_LNS21_9ScaleType4KindE1ELNS_15FloatRoundStyleE2EEENSB_ILi0ELi16EEELi1ELi1EEENS4_30GemmIdentityThreadblockSwizzleILi1EEELb0EEEEEvNT_6ParamsE)
        /*002c*/ 	.word	0x00000000


	//----- nvinfo : EIATTR_REGCOUNT
	.align		4
.L_18:
        /*0030*/ 	.byte	0x04, 0x2f
        /*0032*/ 	.short	(.L_20 - .L_19)
	.align		4
.L_19:
        /*0034*/ 	.word	index@(_ZN7cutlass6KernelINS_4gemm6kernel7B2bGemmINS1_11threadblock16B2bMmaMultistageINS1_9GemmShapeILi64ELi64ELi32EEENS_9transform11threadblock28PredicatedTileAccessIteratorINS_11MatrixShapeILi64ELi32EEENS_6half_tENS_6layout8RowMajorELi1ENS8_29PitchLinearWarpRakedThreadMapINS_16PitchLinearShapeILi32ELi64EEELi128ENSH_ILi4ELi8EEELi8EEENS_5ArrayISD_Li8ELb0EEELb0ENSE_9NoPermuteEEENS9_25RegularTileAccessIteratorISC_SD_NSE_37RowMajorTensorOpMultiplicandCrosswiseILi16ELi32EEELi0ESK_Li16EEELNS_4arch14CacheOperation4KindE1ENSA_INSB_ILi32ELi64EEESD_NSE_11ColumnMajorELi0ESK_SM_Lb0ESN_EENSP_ISW_SD_NSE_40ColumnMajorTensorOpMultiplicandCrosswiseILi16ELi32EEELi1ESK_Li16EEELSV_1ENS6_ILi64ELi128ELi32EEENS1_4warp27MmaTensorOpFragmentIteratorINSB_ILi16ELi16EEENSB_ILi16ELi64EEELi32ESD_SD_SX_NS6_ILi16ELi8ELi16EEENS_8epilogue6thread21LinearCombinationReluISD_Li4ESD_SD_LNS19_9ScaleType4KindE2ELNS_15FloatRoundStyleE2EEEEENS9_14VectorIteratorINS9_30PredicatedVectorAccessIteratorINSB_ILi64ELi64EEENSB_ILi16ELi32EEESD_SF_Li2ELb0EEEEENS8_4warp22VectorFragmentIteratorINSB_ILi1ELi8EEESD_SF_S17_Li2EEENSA_INSB_ILi32ELi128EEESD_SX_Li0ENSG_INSH_ILi32ELi128EEELi128ESJ_Li8EEESM_Lb0ESN_EENSP_IS1Q_SD_S10_Li1ES1S_Li16EEELSV_1ESD_SF_S1E_NS4_9MmaPolicyINS13_11MmaTensorOpINS6_ILi16ELi64ELi32EEESD_SR_SD_S10_SD_SF_NS13_17MmaTensorOpPolicyINST_3MmaIS17_Li32ESD_SF_SD_SX_SD_SF_NST_13OpMultiplyAddEEENSB_ILi1ELi1EEEEELi1ELb0EbEENSB_ILi0ELi0EEES25_Li1EEENS1V_INS1W_INS6_ILi16ELi128ELi32EEESD_SR_SD_S10_SD_SF_S23_Li1ELb0EbEES25_S25_Li1EEELi3EbEENS18_11threadblock8EpilogueIS12_S28_Li1ENS2B_22PredicatedTileIteratorINS2B_26OutputTileOptimalThreadMapINS2B_15OutputTileShapeILi128ELi8ELi4ELi1ELi1EEENS2F_ILi1ELi2ELi1ELi1ELi2EEELi128ELi8ELi16EEESD_Lb0ESN_Lb0EEENS18_4warp24FragmentIteratorTensorOpIS27_S17_SD_NSL_ISD_Li4ELb0EEESF_EENS2K_20TileIteratorTensorOpIS27_S17_SD_SF_EENS2B_18SharedLoadIteratorINS2I_18CompactedThreadMapESD_Li16EEENS1A_ISD_Li8ESD_SD_LS1C_1ELS1D_2EEENSB_ILi0ELi16EEELi1ELi1EEENS4_30GemmIdentityThreadblockSwizzleILi1EEEEEEEvNT_6ParamsE)
        /*0038*/ 	.word	0x00000060


	//----- nvinfo : EIATTR_FRAME_SIZE
	.align		4
.L_20:
        /*003c*/ 	.byte	0x04, 0x11
        /*003e*/ 	.short	(.L_22 - .L_21)
	.align		4
.L_21:
        /*0040*/ 	.word	index@(_ZN7cutlass6KernelINS_4gemm6kernel7B2bGemmINS1_11threadblock16B2bMmaMultistageINS1_9GemmShapeILi64ELi64ELi32EEENS_9transform11threadblock28PredicatedTileAccessIteratorINS_11MatrixShapeILi64ELi32EEENS_6half_tENS_6layout8RowMajorELi1ENS8_29PitchLinearWarpRakedThreadMapINS_16PitchLinearShapeILi32ELi64EEELi128ENSH_ILi4ELi8EEELi8EEENS_5ArrayISD_Li8ELb0EEELb0ENSE_9NoPermuteEEENS9_25RegularTileAccessIteratorISC_SD_NSE_37RowMajorTensorOpMultiplicandCrosswiseILi16ELi32EEELi0ESK_Li16EEELNS_4arch14CacheOperation4KindE1ENSA_INSB_ILi32ELi64EEESD_NSE_11ColumnMajorELi0ESK_SM_Lb0ESN_EENSP_ISW_SD_NSE_40ColumnMajorTensorOpMultiplicandCrosswiseILi16ELi32EEELi1ESK_Li16EEELSV_1ENS6_ILi64ELi128ELi32EEENS1_4warp27MmaTensorOpFragmentIteratorINSB_ILi16ELi16EEENSB_ILi16ELi64EEELi32ESD_SD_SX_NS6_ILi16ELi8ELi16EEENS_8epilogue6thread21LinearCombinationReluISD_Li4ESD_SD_LNS19_9ScaleType4KindE2ELNS_15FloatRoundStyleE2EEEEENS9_14VectorIteratorINS9_30PredicatedVectorAccessIteratorINSB_ILi64ELi64EEENSB_ILi16ELi32EEESD_SF_Li2ELb0EEEEENS8_4warp22VectorFragmentIteratorINSB_ILi1ELi8EEESD_SF_S17_Li2EEENSA_INSB_ILi32ELi128EEESD_SX_Li0ENSG_INSH_ILi32ELi128EEELi128ESJ_Li8EEESM_Lb0ESN_EENSP_IS1Q_SD_S10_Li1ES1S_Li16EEELSV_1ESD_SF_S1E_NS4_9MmaPolicyINS13_11MmaTensorOpINS6_ILi16ELi64ELi32EEESD_SR_SD_S10_SD_SF_NS13_17MmaTensorOpPolicyINST_3MmaIS17_Li32ESD_SF_SD_SX_SD_SF_NST_13OpMultiplyAddEEENSB_ILi1ELi1EEEEELi1ELb0EbEENSB_ILi0ELi0EEES25_Li1EEENS1V_INS1W_INS6_ILi16ELi128ELi32EEESD_SR_SD_S10_SD_SF_S23_Li1ELb0EbEES25_S25_Li1EEELi3EbEENS18_11threadblock8EpilogueIS12_S28_Li1ENS2B_22PredicatedTileIteratorINS2B_26OutputTileOptimalThreadMapINS2B_15OutputTileShapeILi128ELi8ELi4ELi1ELi1EEENS2F_ILi1ELi2ELi1ELi1ELi2EEELi128ELi8ELi16EEESD_Lb0ESN_Lb0EEENS18_4warp24FragmentIteratorTensorOpIS27_S17_SD_NSL_ISD_Li4ELb0EEESF_EENS2K_20TileIteratorTensorOpIS27_S17_SD_SF_EENS2B_18SharedLoadIteratorINS2I_18CompactedThreadMapESD_Li16EEENS1A_ISD_Li8ESD_SD_LS1C_1ELS1D_2EEENSB_ILi0ELi16EEELi1ELi1EEENS4_30GemmIdentityThreadblockSwizzleILi1EEEEEEEvNT_6ParamsE)
        /*0044*/ 	.word	0x00000000


	//----- nvinfo : EIATTR_REGCOUNT
	.align		4
.L_22:
        /*0048*/ 	.byte	0x04, 0x2f
        /*004a*/ 	.short	(.L_24 - .L_23)
	.align		4
.L_23:
        /*004c*/ 	.word	index@(_ZN7cutlass9reference6device6kernel4GemmINS_9TensorRefINS_6half_tENS_6layout8RowMajorEEENS4_IS5_NS6_11ColumnMajorEEES8_S5_S5_NS_11MatrixShapeILi4ELi4EEENS_12multiply_addIS5_S5_S5_EENS_16NumericConverterIS5_S5_LNS_15FloatRoundStyleE2EEEEEvNS_4gemm9GemmCoordET2_T_T0_SK_T1_SN_T3_)
        /*0050*/ 	.word	0x00000038


	//----- nvinfo : EIATTR_FRAME_SIZE
	.align		4
.L_24:
        /*0054*/ 	.byte	0x04, 0x11
        /*0056*/ 	.short	(.L_26 - .L_25)
	.align		4
.L_25:
        /*0058*/ 	.word	index@(_ZN7cutlass9reference6device6kernel4GemmINS_9TensorRefINS_6half_tENS_6layout8RowMajorEEENS4_IS5_NS6_11ColumnMajorEEES8_S5_S5_NS_11MatrixShapeILi4ELi4EEENS_12multiply_addIS5_S5_S5_EENS_16NumericConverterIS5_S5_LNS_15FloatRoundStyleE2EEEEEvNS_4gemm9GemmCoordET2_T_T0_SK_T1_SN_T3_)
        /*005c*/ 	.word	0x00000000


	//----- nvinfo : EIATTR_REGCOUNT
	.align		4
.L_26:
        /*0060*/ 	.byte	0x04, 0x2f
        /*0062*/ 	.short	(.L_28 - .L_27)
	.align		4
.L_27:
        /*0064*/ 	.word	index@(_ZN7cutlass9reference6device6kernel13TensorForEachINS1_6detail14TensorReLuFuncINS_6half_tENS_6layout8RowMajorEEELi2ENS9_6ParamsEEEvNS_5CoordIXT0_EilEET1_)
        /*0068*/ 	.word	0x00000012


	//----- nvinfo : EIATTR_FRAME_SIZE
	.align		4
.L_28:
        /*006c*/ 	.byte	0x04, 0x11
        /*006e*/ 	.short	(.L_30 - .L_29)
	.align		4
.L_29:
        /*0070*/ 	.word	index@($__internal_0_$__cuda_sm20_div_s64)
        /*0074*/ 	.word	0x00000000


	//----- nvinfo : EIATTR_FRAME_SIZE
	.align		4
.L_30:
        /*0078*/ 	.byte	0x04, 0x11
        /*007a*/ 	.short	(.L_32 - .L_31)
	.align		4
.L_31:
        /*007c*/ 	.word	index@(_ZN7cutlass9reference6device6kernel13TensorForEachINS1_6detail14TensorReLuFuncINS_6half_tENS_6layout8RowMajorEEELi2ENS9_6ParamsEEEvNS_5CoordIXT0_EilEET1_)
        /*0080*/ 	.word	0x00000000


	//----- nvinfo : EIATTR_REGCOUNT
	.align		4
.L_32:
        /*0084*/ 	.byte	0x04, 0x2f
        /*0086*/ 	.short	(.L_34 - .L_33)
	.align		4
.L_33:
        /*0088*/ 	.word	index@(_ZN7cutlass9reference6device6kernel11GemmComplexINS_6half_tENS_6layout8RowMajorES4_NS5_11ColumnMajorES4_S6_S4_S4_S4_NS_16NumericConverterIS4_S4_LNS_15FloatRoundStyleE2EEENS_12multiply_addIS4_S4_S4_EELi4ELi4EEEvNS_4gemm9GemmCoordET5_NS_9TensorRefIT_T0_EENS_16ComplexTransformENSG_IT1_T2_EESK_SF_NSG_IT3_T4_EENSG_IT7_SP_EET6_illll)
        /*008c*/ 	.word	0x000000b2


	//----- nvinfo : EIATTR_FRAME_SIZE
	.align		4
.L_34:
        /*0090*/ 	.byte	0x04, 0x11
        /*0092*/ 	.short	(.L_36 - .L_35)
	.align		4
.L_35:
        /*0094*/ 	.word	index@(_ZN7cutlass9reference6device6kernel11GemmComplexINS_6half_tENS_6layout8RowMajorES4_NS5_11ColumnMajorES4_S6_S4_S4_S4_NS_16NumericConverterIS4_S4_LNS_15FloatRoundStyleE2EEENS_12multiply_addIS4_S4_S4_EELi4ELi4EEEvNS_4gemm9GemmCoordET5_NS_9TensorRefIT_T0_EENS_16ComplexTransformENSG_IT1_T2_EESK_SF_NSG_IT3_T4_EENSG_IT7_SP_EET6_illll)
        /*0098*/ 	.word	0x00000000


	//----- nvinfo : EIATTR_REGCOUNT
	.align		4
.L_36:
        /*009c*/ 	.byte	0x04, 0x2f
        /*009e*/ 	.short	(.L_38 - .L_37)
	.align		4
.L_37:
        /*00a0*/ 	.word	index@(_ZN7cutlass9reference6device6kernel11GemmComplexINS_6half_tENS_6layout8RowMajorES4_NS5_11ColumnMajorES4_S6_S4_S4_S4_NS_16NumericConverterIS4_S4_LNS_15FloatRoundStyleE2EEENS_12multiply_addIS4_S4_S4_EELi4ELi16EEEvNS_4gemm9GemmCoordET5_NS_9TensorRefIT_T0_EENS_16ComplexTransformENSG_IT1_T2_EESK_SF_NSG_IT3_T4_EENSG_IT7_SP_EET6_illll)
        /*00a4*/ 	.word	0x000000ff


	//----- nvinfo : EIATTR_FRAME_SIZE
	.align		4
.L_38:
        /*00a8*/ 	.byte	0x04, 0x11
        /*00aa*/ 	.short	(.L_40 - .L_39)
	.align		4
.L_39:
        /*00ac*/ 	.word	index@(_ZN7cutlass9reference6device6kernel11GemmComplexINS_6half_tENS_6layout8RowMajorES4_NS5_11ColumnMajorES4_S6_S4_S4_S4_NS_16NumericConverterIS4_S4_LNS_15FloatRoundStyleE2EEENS_12multiply_addIS4_S4_S4_EELi4ELi16EEEvNS_4gemm9GemmCoordET5_NS_9TensorRefIT_T0_EENS_16ComplexTransformENSG_IT1_T2_EESK_SF_NSG_IT3_T4_EENSG_IT7_SP_EET6_illll)
        /*00b0*/ 	.word	0x00000078


	//----- nvinfo : EIATTR_REGCOUNT
	.align		4
.L_40:
        /*00b4*/ 	.byte	0x04, 0x2f
        /*00b6*/ 	.short	(.L_42 - .L_41)
	.align		4
.L_41:
        /*00b8*/ 	.word	index@(_ZN7cutlass9reference6device6kernel26TensorScaleBiasGemmBatchedINS_9TensorRefINS_6half_tENS_6layout8RowMajorEEES8_S5_S8_NS_16NumericConverterIS5_S5_LNS_15FloatRoundStyleE2EEELi4ELi4EEEvNS_4gemm9GemmCoordET_T0_T1_T2_SH_illll)
        /*00bc*/ 	.word	0x00000080


	//----- nvinfo : EIATTR_FRAME_SIZE
	.align		4
.L_42:
        /*00c0*/ 	.byte	0x04, 0x11
        /*00c2*/ 	.short	(.L_44 - .L_43)
	.align		4
.L_43:
        /*00c4*/ 	.word	index@(_ZN7cutlass9reference6device6kernel26TensorScaleBiasGemmBatchedINS_9TensorRefINS_6half_tENS_6layout8RowMajorEEES8_S5_S8_NS_16NumericConverterIS5_S5_LNS_15FloatRoundStyleE2EEELi4ELi4EEEvNS_4gemm9GemmCoordET_T0_T1_T2_SH_illll)
        /*00c8*/ 	.word	0x00000000


	//----- nvinfo : EIATTR_MIN_STACK_SIZE
	.align		4
.L_44:
        /*00cc*/ 	.byte	0x04, 0x12
        /*00ce*/ 	.short	(.L_46 - .L_45)
	.align		4
.L_45:
        /*00d0*/ 	.word	index@(_ZN7cutlass6KernelINS_4gemm6kernel7B2bGemmINS1_11threadblock16B2bMmaMultistageINS1_9GemmShapeILi64ELi64ELi32EEENS_9transform11threadblock28PredicatedTileAccessIteratorINS_11MatrixShapeILi64ELi32EEENS_6half_tENS_6layout8RowMajorELi1ENS8_29PitchLinearWarpRakedThreadMapINS_16PitchLinearShapeILi32ELi64EEELi128ENSH_ILi4ELi8EEELi8EEENS_5ArrayISD_Li8ELb0EEELb0ENSE_9NoPermuteEEENS9_25RegularTileAccessIteratorISC_SD_NSE_37RowMajorTensorOpMultiplicandCrosswiseILi16ELi32EEELi0ESK_Li16EEELNS_4arch14CacheOperation4KindE1ENSA_INSB_ILi32ELi64EEESD_NSE_11ColumnMajorELi0ESK_SM_Lb0ESN_EENSP_ISW_SD_NSE_40ColumnMajorTensorOpMultiplicandCrosswiseILi16ELi32EEELi1ESK_Li16EEELSV_1ENS6_ILi64ELi128ELi32EEENS1_4warp27MmaTensorOpFragmentIteratorINSB_ILi16ELi16EEENSB_ILi16ELi64EEELi32ESD_SD_SX_NS6_ILi16ELi8ELi16EEENS_8epilogue6thread21LinearCombinationReluISD_Li4ESD_SD_LNS19_9ScaleType4KindE2ELNS_15FloatRoundStyleE2EEEEENS9_14VectorIteratorINS9_30PredicatedVectorAccessIteratorINSB_ILi64ELi64EEENSB_ILi16ELi32EEESD_SF_Li2ELb0EEEEENS8_4warp22VectorFragmentIteratorINSB_ILi1ELi8EEESD_SF_S17_Li2EEENSA_INSB_ILi32ELi128EEESD_SX_Li0ENSG_INSH_ILi32ELi128EEELi128ESJ_Li8EEESM_Lb0ESN_EENSP_IS1Q_SD_S10_Li1ES1S_Li16EEELSV_1ESD_SF_S1E_NS4_9MmaPolicyINS13_11MmaTensorOpINS6_ILi16ELi64ELi32EEESD_SR_SD_S10_SD_SF_NS13_17MmaTensorOpPolicyINST_3MmaIS17_Li32ESD_SF_SD_SX_SD_SF_NST_13OpMultiplyAddEEENSB_ILi1ELi1EEEEELi1ELb0EbEENSB_ILi0ELi0EEES25_Li1EEENS1V_INS1W_INS6_ILi16ELi128ELi32EEESD_SR_SD_S10_SD_SF_S23_Li1ELb0EbEES25_S25_Li1EEELi3EbEENS18_11threadblock8EpilogueIS12_S28_Li1ENS2B_22PredicatedTileIteratorINS2B_26OutputTileOptimalThreadMapINS2B_15OutputTileShapeILi128ELi8ELi4ELi1ELi1EEENS2F_ILi1ELi2ELi1ELi1ELi2EEELi128ELi8ELi16EEESD_Lb0ESN_Lb0EEENS18_4warp24FragmentIteratorTensorOpIS27_S17_SD_NSL_ISD_Li4ELb0EEESF_EENS2K_20TileIteratorTensorOpIS27_S17_SD_SF_EENS2B_18SharedLoadIteratorINS2I_18CompactedThreadMapESD_Li16EEENS1A_ISD_Li8ESD_SD_LS1C_1ELS1D_2EEENSB_ILi0ELi16EEELi1ELi1EEENS4_30GemmIdentityThreadblockSwizzleILi1EEEEEEEvNT_6ParamsE)
        /*00d4*/ 	.word	0x00000000


	//----- nvinfo : EIATTR_MIN_STACK_SIZE
	.align		4
.L_46:
        /*00d8*/ 	.byte	0x04, 0x12
        /*00da*/ 	.short	(.L_48 - .L_47)
	.align		4
.L_47:
        /*00dc*/ 	.word	index@(_ZN7cutlass6KernelINS_4gemm6kernel4GemmINS1_11threadblock13MmaMultistageINS1_9GemmShapeILi128ELi128ELi32EEENS_9transform11threadblock28PredicatedTileAccessIteratorINS_11MatrixShapeILi128ELi32EEENS_6half_tENS_6layout8RowMajorELi1ENS8_29PitchLinearWarpRakedThreadMapINS_16PitchLinearShapeILi32ELi128EEELi128ENSH_ILi4ELi8EEELi8EEENS_5ArrayISD_Li8ELb0EEELb0ENSE_9NoPermuteEEENS9_25RegularTileAccessIteratorISC_SD_NSE_37RowMajorTensorOpMultiplicandCrosswiseILi16ELi32EEELi0ESK_Li16EEELNS_4arch14CacheOperation4KindE1ENSA_INSB_ILi32ELi128EEESD_NSE_11ColumnMajorELi0ESK_SM_Lb0ESN_EENSP_ISW_SD_NSE_40ColumnMajorTensorOpMultiplicandCrosswiseILi16ELi32EEELi1ESK_Li16EEELSV_1ESD_SF_NS4_9MmaPolicyINS1_4warp11MmaTensorOpINS6_ILi64ELi64ELi32EEESD_SR_SD_S10_SD_SF_NS13_17MmaTensorOpPolicyINST_3MmaINS6_ILi16ELi8ELi16EEELi32ESD_SF_SD_SX_SD_SF_NST_13OpMultiplyAddEEENSB_ILi1ELi1EEEEELi1ELb0EbEENSB_ILi0ELi0EEES1E_Li1EEELi3ELNS1_23SharedMemoryClearOptionE0EbEENS_8epilogue11threadblock8EpilogueIS7_S1D_Li1ENS1J_22PredicatedTileIteratorINS1J_26OutputTileOptimalThreadMapINS1J_15OutputTileShapeILi128ELi8ELi2ELi1ELi1EEENS1N_ILi1ELi8ELi1ELi1ELi8EEELi128ELi8ELi16EEESD_Lb0ESN_Lb0EEENS1I_4warp24FragmentIteratorTensorOpIS15_S18_SD_NSL_ISD_Li4ELb0EEESF_EENS1S_20TileIteratorTensorOpIS15_S18_SD_SF_EENS1J_18SharedLoadIteratorINS1Q_18CompactedThreadMapESD_Li16EEENS1I_6thread21LinearCombinationReluISD_Li8ESD_SD_LNS21_9ScaleType4KindE1ELNS_15FloatRoundStyleE2EEENSB_ILi0ELi16EEELi1ELi1EEENS4_30GemmIdentityThreadblockSwizzleILi1EEELb0EEEEEvNT_6ParamsE)
        /*00e0*/ 	.word	0x00000000


	//----- nvinfo : EIATTR_MIN_STACK_SIZE
	.align		4
.L_48:
        /*00e4*/ 	.byte	0x04, 0x12
        /*00e6*/ 	.short	(.L_50 - .L_49)
	.align		4
.L_49:
        /*00e8*/ 	.word	index@(_ZN7cutlass6KernelINS_4gemm6kernel4GemmINS1_11threadblock13MmaMultistageINS1_9GemmShapeILi128ELi64ELi32EEENS_9transform11threadblock28PredicatedTileAccessIteratorINS_11MatrixShapeILi128ELi32EEENS_6half_tENS_6layout8RowMajorELi1ENS8_29PitchLinearWarpRakedThreadMapINS_16PitchLinearShapeILi32ELi128EEELi64ENSH_ILi4ELi8EEELi8EEENS_5ArrayISD_Li8ELb0EEELb0ENSE_9NoPermuteEEENS9_25RegularTileAccessIteratorISC_SD_NSE_37RowMajorTensorOpMultiplicandCrosswiseILi16ELi32EEELi0ESK_Li16EEELNS_4arch14CacheOperation4KindE1ENSA_INSB_ILi32ELi64EEESD_NSE_11ColumnMajorELi0ENSG_INSH_ILi32ELi64EEELi64ESJ_Li8EEESM_Lb0ESN_EENSP_ISW_SD_NSE_40ColumnMajorTensorOpMultiplicandCrosswiseILi16ELi32EEELi1ESZ_Li16EEELSV_1ESD_SF_NS4_9MmaPolicyINS1_4warp11MmaTensorOpINS6_ILi64ELi64ELi32EEESD_SR_SD_S12_SD_SF_NS15_17MmaTensorOpPolicyINST_3MmaINS6_ILi16ELi8ELi16EEELi32ESD_SF_SD_SX_SD_SF_NST_13OpMultiplyAddEEENSB_ILi1ELi1EEEEELi1ELb0EbEENSB_ILi0ELi0EEES1G_Li1EEELi3ELNS1_23SharedMemoryClearOptionE0EbEENS_8epilogue11threadblock8EpilogueIS7_S1F_Li1ENS1L_22PredicatedTileIteratorINS1L_26OutputTileOptimalThreadMapINS1L_15OutputTileShapeILi64ELi8ELi2ELi1ELi1EEENS1P_ILi1ELi8ELi1ELi1ELi8EEELi64ELi8ELi16EEESD_Lb0ESN_Lb0EEENS1K_4warp24FragmentIteratorTensorOpIS17_S1A_SD_NSL_ISD_Li4ELb0EEESF_EENS1U_20TileIteratorTensorOpIS17_S1A_SD_SF_EENS1L_18SharedLoadIteratorINS1S_18CompactedThreadMapESD_Li16EEENS1K_6thread21LinearCombinationReluISD_Li8ESD_SD_LNS23_9ScaleType4KindE1ELNS_15FloatRoundStyleE2EEENSB_ILi0ELi16EEELi1ELi1EEENS4_30GemmIdentityThreadblockSwizzleILi1EEELb0EEEEEvNT_6ParamsE)
        /*00ec*/ 	.word	0x00000000


	//----- nvinfo : EIATTR_MIN_STACK_SIZE
	.align		4
.L_50:
        /*00f0*/ 	.byte	0x04, 0x12
        /*00f2*/ 	.short	(.L_52 - .L_51)
	.align		4
.L_51:
        /*00f4*/ 	.word	index@(_ZN7cutlass9reference6device6kernel26TensorScaleBiasGemmBatchedINS_9TensorRefINS_6half_tENS_6layout8RowMajorEEES8_S5_S8_NS_16NumericConverterIS5_S5_LNS_15FloatRoundStyleE2EEELi4ELi4EEEvNS_4gemm9GemmCoordET_T0_T1_T2_SH_illll)
        /*00f8*/ 	.word	0x00000000


	//----- nvinfo : EIATTR_MIN_STACK_SIZE
	.align		4
.L_52:
        /*00fc*/ 	.byte	0x04, 0x12
        /*00fe*/ 	.short	(.L_54 - .L_53)
	.align		4
.L_53:
        /*0100*/ 	.word	index@(_ZN7cutlass9reference6device6kernel11GemmComplexINS_6half_tENS_6layout8RowMajorES4_NS5_11ColumnMajorES4_S6_S4_S4_S4_NS_16NumericConverterIS4_S4_LNS_15FloatRoundStyleE2EEENS_12multiply_addIS4_S4_S4_EELi4ELi16EEEvNS_4gemm9GemmCoordET5_NS_9TensorRefIT_T0_EENS_16ComplexTransformENSG_IT1_T2_EESK_SF_NSG_IT3_T4_EENSG_IT7_SP_EET6_illll)
        /*0104*/ 	.word	0x00000078


	//----- nvinfo : EIATTR_MIN_STACK_SIZE
	.align		4
.L_54:
        /*0108*/ 	.byte	0x04, 0x12
        /*010a*/ 	.short	(.L_56 - .L_55)
	.align		4
.L_55:
        /*010c*/ 	.word	index@(_ZN7cutlass9reference6device6kernel11GemmComplexINS_6half_tENS_6layout8RowMajorES4_NS5_11ColumnMajorES4_S6_S4_S4_S4_NS_16NumericConverterIS4_S4_LNS_15FloatRoundStyleE2EEENS_12multiply_addIS4_S4_S4_EELi4ELi4EEEvNS_4gemm9GemmCoordET5_NS_9TensorRefIT_T0_EENS_16ComplexTransformENSG_IT1_T2_EESK_SF_NSG_IT3_T4_EENSG_IT7_SP_EET6_illll)
        /*0110*/ 	.word	0x00000000


	//----- nvinfo : EIATTR_MIN_STACK_SIZE
	.align		4
.L_56:
        /*0114*/ 	.byte	0x04, 0x12
        /*0116*/ 	.short	(.L_58 - .L_57)
	.align		4
.L_57:
        /*0118*/ 	.word	index@(_ZN7cutlass9reference6device6kernel13TensorForEachINS1_6detail14TensorReLuFuncINS_6half_tENS_6layout8RowMajorEEELi2ENS9_6ParamsEEEvNS_5CoordIXT0_EilEET1_)
        /*011c*/ 	.word	0x00000000


	//----- nvinfo : EIATTR_MIN_STACK_SIZE
	.align		4
.L_58:
        /*0120*/ 	.byte	0x04, 0x12
        /*0122*/ 	.short	(.L_60 - .L_59)
	.align		4
.L_59:
        /*0124*/ 	.word	index@(_ZN7cutlass9reference6device6kernel4GemmINS_9TensorRefINS_6half_tENS_6layout8RowMajorEEENS4_IS5_NS6_11ColumnMajorEEES8_S5_S5_NS_11MatrixShapeILi4ELi4EEENS_12multiply_addIS5_S5_S5_EENS_16NumericConverterIS5_S5_LNS_15FloatRoundStyleE2EEEEEvNS_4gemm9GemmCoordET2_T_T0_SK_T1_SN_T3_)
        /*0128*/ 	.word	0x00000000
.L_60:


//--------------------- .nv.info._ZN7cutlass9reference6device6kernel26TensorScaleBiasGemmBatchedINS_9TensorRefINS_6half_tENS_6layout8RowMajorEEES8_S5_S8_NS_16NumericConverterIS5_S5_LNS_15FloatRoundStyleE2EEELi4ELi4EEEvNS_4gemm9GemmCoordET_T0_T1_T2_SH_illll --------------------------
	.section	.nv.info._ZN7cutlass9reference6device6kernel26TensorScaleBiasGemmBatchedINS_9TensorRefINS_6half_tENS_6layout8RowMajorEEES8_S5_S8_NS_16NumericConverterIS5_S5_LNS_15FloatRoundStyleE2EEELi4ELi4EEEvNS_4gemm9GemmCoordET_T0_T1_T2_SH_illll,"",@"SHT_CUDA_INFO"
	.sectionflags	@""
	.align	4


	//----- nvinfo : EIATTR_CUDA_API_VERSION
	.align		4
        /*0000*/ 	.byte	0x04, 0x37
        /*0002*/ 	.short	(.L_62 - .L_61)
.L_61:
        /*0004*/ 	.word	0x00000082


	//----- nvinfo : EIATTR_SW2861232_WAR
	.align		4
.L_62:
        /*0008*/ 	.byte	0x01, 0x35
	.zero		2


	//----- nvinfo : EIATTR_PARAM_CBANK
	.align		4
        /*000c*/ 	.byte	0x04, 0x0a
        /*000e*/ 	.short	(.L_64 - .L_63)
	.align		4
.L_63:
        /*0010*/ 	.word	index@(.nv.constant0._ZN7cutlass9reference6device6kernel26TensorScaleBiasGemmBatchedINS_9TensorRefINS_6half_tENS_6layout8RowMajorEEES8_S5_S8_NS_16NumericConverterIS5_S5_LNS_15FloatRoundStyleE2EEELi4ELi4EEEvNS_4gemm9GemmCoordET_T0_T1_T2_SH_illll)
        /*0014*/ 	.short	0x0160
        /*0016*/ 	.short	0x0080


	//----- nvinfo : EIATTR_CBANK_PARAM_SIZE
	.align		4
.L_64:
        /*0018*/ 	.byte	0x03, 0x19
        /*001a*/ 	.short	0x0080


	//----- nvinfo : EIATTR_KPARAM_INFO
	.align		4
        /*001c*/ 	.byte	0x04, 0x17
        /*001e*/ 	.short	(.L_66 - .L_65)
.L_65:
        /*0020*/ 	.word	0x00000000
        /*0024*/ 	.short	0x000a
        /*0026*/ 	.short	0x0078
        /*0028*/ 	.byte	0x00, 0xf0, 0x21, 0x00


	//----- nvinfo : EIATTR_KPARAM_INFO
	.align		4
.L_66:
        /*002c*/ 	.byte	0x04, 0x17
        /*002e*/ 	.short	(.L_68 - .L_67)
.L_67:
        /*0030*/ 	.word	0x00000000
        /*0034*/ 	.short	0x0009
        /*0036*/ 	.short	0x0070
        /*0038*/ 	.byte	0x00, 0xf0, 0x21, 0x00


	//----- nvinfo : EIATTR_KPARAM_INFO
	.align		4
.L_68:
        /*003c*/ 	.byte	0x04, 0x17
        /*003e*/ 	.short	(.L_70 - .L_69)
.L_69:
        /*0040*/ 	.word	0x00000000
        /*0044*/ 	.short	0x0008
        /*0046*/ 	.short	0x0068
        /*0048*/ 	.byte	0x00, 0xf0, 0x21, 0x00


	//----- nvinfo : EIATTR_KPARAM_INFO
	.align		4
.L_70:
        /*004c*/ 	.byte	0x04, 0x17
        /*004e*/ 	.short	(.L_72 - .L_71)
.L_71:
        /*0050*/ 	.word	0x00000000
        /*0054*/ 	.short	0x0007
        /*0056*/ 	.short	0x0060
        /*0058*/ 	.byte	0x00, 0xf0, 0x21, 0x00


	//----- nvinfo : EIATTR_KPARAM_INFO
	.align		4
.L_72:
        /*005c*/ 	.byte	0x04, 0x17
        /*005e*/ 	.short	(.L_74 - .L_73)
.L_73:
        /*0060*/ 	.word	0x00000000
        /*0064*/ 	.short	0x0006
        /*0066*/ 	.short	0x0058
        /*0068*/ 	.byte	0x00, 0xf0, 0x11, 0x00


	//----- nvinfo : EIATTR_KPARAM_INFO
	.align		4
.L_74:
        /*006c*/ 	.byte	0x04, 0x17
        /*006e*/ 	.short	(.L_76 - .L_75)
.L_75:
        /*0070*/ 	.word	0x00000000
        /*0074*/ 	.short	0x0005
        /*0076*/ 	.short	0x0048
        /*0078*/ 	.byte	0x00, 0xf0, 0x41, 0x00


	//----- nvinfo : EIATTR_KPARAM_INFO
	.align		4
.L_76:
        /*007c*/ 	.byte	0x04, 0x17
        /*007e*/ 	.short	(.L_78 - .L_77)
.L_77:
        /*0080*/ 	.word	0x00000000
        /*0084*/ 	.short	0x0004
        /*0086*/ 	.short	0x0038
        /*0088*/ 	.byte	0x00, 0xf0, 0x41, 0x00


	//----- nvinfo : EIATTR_KPARAM_INFO
	.align		4
.L_78:
        /*008c*/ 	.byte	0x04, 0x17
        /*008e*/ 	.short	(.L_80 - .L_79)
.L_79:
        /*0090*/ 	.word	0x00000000
        /*0094*/ 	.short	0x0003
        /*0096*/ 	.short	0x0030
        /*0098*/ 	.byte	0x00, 0xf0, 0x09, 0x00


	//----- nvinfo : EIATTR_KPARAM_INFO
	.align		4
.L_80:
        /*009c*/ 	.byte	0x04, 0x17
        /*009e*/ 	.short	(.L_82 - .L_81)
.L_81:
        /*00a0*/ 	.word	0x00000000
        /*00a4*/ 	.short	0x0002
        /*00a6*/ 	.short	0x0020
        /*00a8*/ 	.byte	0x00, 0xf0, 0x41, 0x00


	//----- nvinfo : EIATTR_KPARAM_INFO
	.align		4
.L_82:
        /*00ac*/ 	.byte	0x04, 0x17
        /*00ae*/ 	.short	(.L_84 - .L_83)
.L_83:
        /*00b0*/ 	.word	0x00000000
        /*00b4*/ 	.short	0x0001
        /*00b6*/ 	.short	0x0010
        /*00b8*/ 	.byte	0x00, 0xf0, 0x41, 0x00


	//----- nvinfo : EIATTR_KPARAM_INFO
	.align		4
.L_84:
        /*00bc*/ 	.byte	0x04, 0x17
        /*00be*/ 	.short	(.L_86 - .L_85)
.L_85:
        /*00c0*/ 	.word	0x00000000
        /*00c4*/ 	.short	0x0000
        /*00c6*/ 	.short	0x0000
        /*00c8*/ 	.byte	0x00, 0xf0, 0x31, 0x00


	//----- nvinfo : EIATTR_MAXREG_COUNT
	.align		4
.L_86:
        /*00cc*/ 	.byte	0x03, 0x1b
        /*00ce*/ 	.short	0x00ff


	//----- nvinfo : EIATTR_MERCURY_ISA_VERSION
	.align		4
        /*00d0*/ 	.byte	0x03, 0x5f
        /*00d2*/ 	.short	0x0000


	//----- nvinfo : EIATTR_EXIT_INSTR_OFFSETS
	.align		4
        /*00d4*/ 	.byte	0x04, 0x1c
        /*00d6*/ 	.short	(.L_88 - .L_87)


	//   ....[0]....
.L_87:
        /*00d8*/ 	.word	0x00000260


	//   ....[1]....
        /*00dc*/ 	.word	0x00003900


	//----- nvinfo : EIATTR_CTAIDZ_USED
	.align		4
.L_88:
        /*00e0*/ 	.byte	0x01, 0x04
	.zero		2


	//----- nvinfo : EIATTR_CRS_STACK_SIZE
	.align		4
        /*00e4*/ 	.byte	0x04, 0x1e
        /*00e6*/ 	.short	(.L_90 - .L_89)
.L_89:
        /*00e8*/ 	.word	0x00000000
.L_90:


//--------------------- .nv.info._ZN7cutlass9reference6device6kernel11GemmComplexINS_6half_tENS_6layout8RowMajorES4_NS5_11ColumnMajorES4_S6_S4_S4_S4_NS_16NumericConverterIS4_S4_LNS_15FloatRoundStyleE2EEENS_12multiply_addIS4_S4_S4_EELi4ELi16EEEvNS_4gemm9GemmCoordET5_NS_9TensorRefIT_T0_EENS_16ComplexTransformENSG_IT1_T2_EESK_SF_NSG_IT3_T4_EENSG_IT7_SP_EET6_illll --------------------------
	.section	.nv.info._ZN7cutlass9reference6device6kernel11GemmComplexINS_6half_tENS_6layout8RowMajorES4_NS5_11ColumnMajorES4_S6_S4_S4_S4_NS_16NumericConverterIS4_S4_LNS_15FloatRoundStyleE2EEENS_12multiply_addIS4_S4_S4_EELi4ELi16EEEvNS_4gemm9GemmCoordET5_NS_9TensorRefIT_T0_EENS_16ComplexTransformENSG_IT1_T2_EESK_SF_NSG_IT3_T4_EENSG_IT7_SP_EET6_illll,"",@"SHT_CUDA_INFO"
	.sectionflags	@""
	.align	4


	//----- nvinfo : EIATTR_CUDA_API_VERSION
	.align		4
        /*0000*/ 	.byte	0x04, 0x37
        /*0002*/ 	.short	(.L_92 - .L_91)
.L_91:
        /*0004*/ 	.word	0x00000082


	//----- nvinfo : EIATTR_SW2861232_WAR
	.align		4
.L_92:
        /*0008*/ 	.byte	0x01, 0x35
	.zero		2


	//----- nvinfo : EIATTR_PARAM_CBANK
	.align		4
        /*000c*/ 	.byte	0x04, 0x0a
        /*000e*/ 	.short	(.L_94 - .L_93)
	.align		4
.L_93:
        /*0010*/ 	.word	index@(.nv.constant0._ZN7cutlass9reference6device6kernel11GemmComplexINS_6half_tENS_6layout8RowMajorES4_NS5_11ColumnMajorES4_S6_S4_S4_S4_NS_16NumericConverterIS4_S4_LNS_15FloatRoundStyleE2EEENS_12multiply_addIS4_S4_S4_EELi4ELi16EEEvNS_4gemm9GemmCoordET5_NS_9TensorRefIT_T0_EENS_16ComplexTransformENSG_IT1_T2_EESK_SF_NSG_IT3_T4_EENSG_IT7_SP_EET6_illll)
        /*0014*/ 	.short	0x0160
        /*0016*/ 	.short	0x0088


	//----- nvinfo : EIATTR_CBANK_PARAM_SIZE
	.align		4
.L_94:
        /*0018*/ 	.byte	0x03, 0x19
        /*001a*/ 	.short	0x0088


	//----- nvinfo : EIATTR_KPARAM_INFO
	.align		4
        /*001c*/ 	.byte	0x04, 0x17
        /*001e*/ 	.short	(.L_96 - .L_95)
.L_95:
        /*0020*/ 	.word	0x00000000
        /*0024*/ 	.short	0x000e
        /*0026*/ 	.short	0x0080
        /*0028*/ 	.byte	0x00, 0xf0, 0x21, 0x00


	//----- nvinfo : EIATTR_KPARAM_INFO
	.align		4
.L_96:
        /*002c*/ 	.byte	0x04, 0x17
        /*002e*/ 	.short	(.L_98 - .L_97)
.L_97:
        /*0030*/ 	.word	0x00000000
        /*0034*/ 	.short	0x000d
        /*0036*/ 	.short	0x0078
        /*0038*/ 	.byte	0x00, 0xf0, 0x21, 0x00


	//----- nvinfo : EIATTR_KPARAM_INFO
	.align		4
.L_98:
        /*003c*/ 	.byte	0x04, 0x17
        /*003e*/ 	.short	(.L_100 - .L_99)
.L_99:
        /*0040*/ 	.word	0x00000000
        /*0044*/ 	.short	0x000c
        /*0046*/ 	.short	0x0070
        /*0048*/ 	.byte	0x00, 0xf0, 0x21, 0x00


	//----- nvinfo : EIATTR_KPARAM_INFO
	.align		4
.L_100:
        /*004c*/ 	.byte	0x04, 0x17
        /*004e*/ 	.short	(.L_102 - .L_101)
.L_101:
        /*0050*/ 	.word	0x00000000
        /*0054*/ 	.short	0x000b
        /*0056*/ 	.short	0x0068
        /*0058*/ 	.byte	0x00, 0xf0, 0x21, 0x00


	//----- nvinfo : EIATTR_KPARAM_INFO
	.align		4
.L_102:
        /*005c*/ 	.byte	0x04, 0x17
        /*005e*/ 	.short	(.L_104 - .L_103)
.L_103:
        /*0060*/ 	.word	0x00000000
        /*0064*/ 	.short	0x000a
        /*0066*/ 	.short	0x0064
        /*0068*/ 	.byte	0x00, 0xf0, 0x11, 0x00


	//----- nvinfo : EIATTR_KPARAM_INFO
	.align		4
.L_104:
        /*006c*/ 	.byte	0x04, 0x17
        /*006e*/ 	.short	(.L_106 - .L_105)
.L_105:
        /*0070*/ 	.word	0x00000000
        /*0074*/ 	.short	0x0009
        /*0076*/ 	.short	0x0060
        /*0078*/ 	.byte	0x00, 0xf0, 0x09, 0x00


	//----- nvinfo : EIATTR_KPARAM_INFO
	.align		4
.L_106:
        /*007c*/ 	.byte	0x04, 0x17
        /*007e*/ 	.short	(.L_108 - .L_107)
.L_107:
        /*0080*/ 	.word	0x00000000
        /*0084*/ 	.short	0x0008
        /*0086*/ 	.short	0x0050
        /*0088*/ 	.byte	0x00, 0xf0, 0x41, 0x00


	//----- nvinfo : EIATTR_KPARAM_INFO
	.align		4
.L_108:
        /*008c*/ 	.byte	0x04, 0x17
        /*008e*/ 	.short	(.L_110 - .L_109)
.L_109:
        /*0090*/ 	.word	0x00000000
        /*0094*/ 	.short	0x0007
        /*0096*/ 	.short	0x0040
        /*0098*/ 	.byte	0x00, 0xf0, 0x41, 0x00


	//----- nvinfo : EIATTR_KPARAM_INFO
	.align		4
.L_110:
        /*009c*/ 	.byte	0x04, 0x17
        /*009e*/ 	.short	(.L_112 - .L_111)
.L_111:
        /*00a0*/ 	.word	0x00000000
        /*00a4*/ 	.short	0x0006
        /*00a6*/ 	.short	0x003c
        /*00a8*/ 	.byte	0x00, 0xf0, 0x09, 0x00


	//----- nvinfo : EIATTR_KPARAM_INFO
	.align		4
.L_112:
        /*00ac*/ 	.byte	0x04, 0x17
        /*00ae*/ 	.short	(.L_114 - .L_113)
.L_113:
        /*00b0*/ 	.word	0x00000000
        /*00b4*/ 	.short	0x0005
        /*00b6*/ 	.short	0x0038
        /*00b8*/ 	.byte	0x00, 0xf0, 0x11, 0x00


	//----- nvinfo : EIATTR_KPARAM_INFO
	.align		4
.L_114:
        /*00bc*/ 	.byte	0x04, 0x17
        /*00be*/ 	.short	(.L_116 - .L_115)
.L_115:
        /*00c0*/ 	.word	0x00000000
        /*00c4*/ 	.short	0x0004
        /*00c6*/ 	.short	0x0028
        /*00c8*/ 	.byte	0x00, 0xf0, 0x41, 0x00


	//----- nvinfo : EIATTR_KPARAM_INFO
	.align		4
.L_116:
        /*00cc*/ 	.byte	0x04, 0x17
        /*00ce*/ 	.short	(.L_118 - .L_117)
.L_117:
        /*00d0*/ 	.word	0x00000000
        /*00d4*/ 	.short	0x0003
        /*00d6*/ 	.short	0x0020
        /*00d8*/ 	.byte	0x00, 0xf0, 0x11, 0x00


	//----- nvinfo : EIATTR_KPARAM_INFO
	.align		4
.L_118:
        /*00dc*/ 	.byte	0x04, 0x17
        /*00de*/ 	.short	(.L_120 - .L_119)
.L_119:
        /*00e0*/ 	.word	0x00000000
        /*00e4*/ 	.short	0x0002
        /*00e6*/ 	.short	0x0010
        /*00e8*/ 	.byte	0x00, 0xf0, 0x41, 0x00


	//----- nvinfo : EIATTR_KPARAM_INFO
	.align		4
.L_120:
        /*00ec*/ 	.byte	0x04, 0x17
        /*00ee*/ 	.short	(.L_122 - .L_121)
.L_121:
        /*00f0*/ 	.word	0x00000000
        /*00f4*/ 	.short	0x0001
        /*00f6*/ 	.short	0x000c
        /*00f8*/ 	.byte	0x00, 0xf0, 0x09, 0x00


	//----- nvinfo : EIATTR_KPARAM_INFO
	.align		4
.L_122:
        /*00fc*/ 	.byte	0x04, 0x17
        /*00fe*/ 	.short	(.L_124 - .L_123)
.L_123:
        /*0100*/ 	.word	0x00000000
        /*0104*/ 	.short	0x0000
        /*0106*/ 	.short	0x0000
        /*0108*/ 	.byte	0x00, 0xf0, 0x31, 0x00


	//----- nvinfo : EIATTR_MAXREG_COUNT
	.align		4
.L_124:
        /*010c*/ 	.byte	0x03, 0x1b
        /*010e*/ 	.short	0x00ff


	//----- nvinfo : EIATTR_ANNOTATIONS
	.align		4
        /*0110*/ 	.byte	0x04, 0x55
        /*0112*/ 	.short	(.L_126 - .L_125)


	//   ....[0]....
.L_125:
        /*0114*/ 	.word	0x00000001
        /*0118*/ 	.byte	0x40, 0x05, 0x00, 0x00, 0x01, 0x00, 0x00, 0x00, 0x80, 0x05, 0x00, 0x00, 0x01, 0x00, 0x00, 0x00
        /* <DEDUP_REMOVED lines=16> */
        /*0228*/ 	.byte	0x40, 0x50, 0x00, 0x00, 0x01, 0x00, 0x00, 0x00, 0x90, 0x50, 0x00, 0x00


	//----- nvinfo : EIATTR_MERCURY_ISA_VERSION
	.align		4
.L_126:
        /*0234*/ 	.byte	0x03, 0x5f
        /*0236*/ 	.short	0x0000


	//----- nvinfo : EIATTR_EXIT_INSTR_OFFSETS
	.align		4
        /*0238*/ 	.byte	0x04, 0x1c
        /*023a*/ 	.short	(.L_128 - .L_127)


	//   ....[0]....
.L_127:
        /*023c*/ 	.word	0x00000040


	//   ....[1]....
        /*0240*/ 	.word	0x000084d0


	//----- nvinfo : EIATTR_CTAIDZ_USED
	.align		4
.L_128:
        /*0244*/ 	.byte	0x01, 0x04
	.zero		2


	//----- nvinfo : EIATTR_CRS_STACK_SIZE
	.align		4
        /*0248*/ 	.byte	0x04, 0x1e
        /*024a*/ 	.short	(.L_130 - .L_129)
.L_129:
        /*024c*/ 	.word	0x00000000
.L_130:


//--------------------- .nv.info._ZN7cutlass9reference6device6kernel11GemmComplexINS_6half_tENS_6layout8RowMajorES4_NS5_11ColumnMajorES4_S6_S4_S4_S4_NS_16NumericConverterIS4_S4_LNS_15FloatRoundStyleE2EEENS_12multiply_addIS4_S4_S4_EELi4ELi4EEEvNS_4gemm9GemmCoordET5_NS_9TensorRefIT_T0_EENS_16ComplexTransformENSG_IT1_T2_EESK_SF_NSG_IT3_T4_EENSG_IT7_SP_EET6_illll --------------------------
	.section	.nv.info._ZN7cutlass9reference6device6kernel11GemmComplexINS_6half_tENS_6layout8RowMajorES4_NS5_11ColumnMajorES4_S6_S4_S4_S4_NS_16NumericConverterIS4_S4_LNS_15FloatRoundStyleE2EEENS_12multiply_addIS4_S4_S4_EELi4ELi4EEEvNS_4gemm9GemmCoordET5_NS_9TensorRefIT_T0_EENS_16ComplexTransformENSG_IT1_T2_EESK_SF_NSG_IT3_T4_EENSG_IT7_SP_EET6_illll,"",@"SHT_CUDA_INFO"
	.sectionflags	@""
	.align	4


	//----- nvinfo : EIATTR_CUDA_API_VERSION
	.align		4
        /*0000*/ 	.byte	0x04, 0x37
        /*0002*/ 	.short	(.L_132 - .L_131)
.L_131:
        /*0004*/ 	.word	0x00000082


	//----- nvinfo : EIATTR_SW2861232_WAR
	.align		4
.L_132:
        /*0008*/ 	.byte	0x01, 0x35
	.zero		2


	//----- nvinfo : EIATTR_PARAM_CBANK
	.align		4
        /*000c*/ 	.byte	0x04, 0x0a
        /*000e*/ 	.short	(.L_134 - .L_133)
	.align		4
.L_133:
        /*0010*/ 	.word	index@(.nv.constant0._ZN7cutlass9reference6device6kernel11GemmComplexINS_6half_tENS_6layout8RowMajorES4_NS5_11ColumnMajorES4_S6_S4_S4_S4_NS_16NumericConverterIS4_S4_LNS_15FloatRoundStyleE2EEENS_12multiply_addIS4_S4_S4_EELi4ELi4EEEvNS_4gemm9GemmCoordET5_NS_9TensorRefIT_T0_EENS_16ComplexTransformENSG_IT1_T2_EESK_SF_NSG_IT3_T4_EENSG_IT7_SP_EET6_illll)
        /*0014*/ 	.short	0x0160
        /*0016*/ 	.short	0x0088


	//----- nvinfo : EIATTR_CBANK_PARAM_SIZE
	.align		4
.L_134:
        /*0018*/ 	.byte	0x03, 0x19
        /*001a*/ 	.short	0x0088


	//----- nvinfo : EIATTR_KPARAM_INFO
	.align		4
        /*001c*/ 	.byte	0x04, 0x17
        /*001e*/ 	.short	(.L_136 - .L_135)
.L_135:
        /*0020*/ 	.word	0x00000000
        /*0024*/ 	.short	0x000e
        /*0026*/ 	.short	0x0080
        /*0028*/ 	.byte	0x00, 0xf0, 0x21, 0x00


	//----- nvinfo : EIATTR_KPARAM_INFO
	.align		4
.L_136:
        /*002c*/ 	.byte	0x04, 0x17
        /*002e*/ 	.short	(.L_138 - .L_137)
.L_137:
        /*0030*/ 	.word	0x00000000
        /*0034*/ 	.short	0x000d
        /*0036*/ 	.short	0x0078
        /*0038*/ 	.byte	0x00, 0xf0, 0x21, 0x00


	//----- nvinfo : EIATTR_KPARAM_INFO
	.align		4
.L_138:
        /*003c*/ 	.byte	0x04, 0x17
        /*003e*/ 	.short	(.L_140 - .L_139)
.L_139:
        /*0040*/ 	.word	0x00000000
        /*0044*/ 	.short	0x000c
        /*0046*/ 	.short	0x0070
        /*0048*/ 	.byte	0x00, 0xf0, 0x21, 0x00


	//----- nvinfo : EIATTR_KPARAM_INFO
	.align		4
.L_140:
        /*004c*/ 	.byte	0x04, 0x17
        /*004e*/ 	.short	(.L_142 - .L_141)
.L_141:
        /*0050*/ 	.word	0x00000000
        /*0054*/ 	.short	0x000b
        /*0056*/ 	.short	0x0068
        /*0058*/ 	.byte	0x00, 0xf0, 0x21, 0x00


	//----- nvinfo : EIATTR_KPARAM_INFO
	.align		4
.L_142:
        /*005c*/ 	.byte	0x04, 0x17
        /*005e*/ 	.short	(.L_144 - .L_143)
.L_143:
        /*0060*/ 	.word	0x00000000
        /*0064*/ 	.short	0x000a
        /*0066*/ 	.short	0x0064
        /*0068*/ 	.byte	0x00, 0xf0, 0x11, 0x00


	//----- nvinfo : EIATTR_KPARAM_INFO
	.align		4
.L_144:
        /*006c*/ 	.byte	0x04, 0x17
        /*006e*/ 	.short	(.L_146 - .L_145)
.L_145:
        /*0070*/ 	.word	0x00000000
        /*0074*/ 	.short	0x0009
        /*0076*/ 	.short	0x0060
        /*0078*/ 	.byte	0x00, 0xf0, 0x09, 0x00


	//----- nvinfo : EIATTR_KPARAM_INFO
	.align		4
.L_146:
        /*007c*/ 	.byte	0x04, 0x17
        /*007e*/ 	.short	(.L_148 - .L_147)
.L_147:
        /*0080*/ 	.word	0x00000000
        /*0084*/ 	.short	0x0008
        /*0086*/ 	.short	0x0050
        /*0088*/ 	.byte	0x00, 0xf0, 0x41, 0x00


	//----- nvinfo : EIATTR_KPARAM_INFO
	.align		4
.L_148:
        /*008c*/ 	.byte	0x04, 0x17
        /*008e*/ 	.short	(.L_150 - .L_149)
.L_149:
        /*0090*/ 	.word	0x00000000
        /*0094*/ 	.short	0x0007
        /*0096*/ 	.short	0x0040
        /*0098*/ 	.byte	0x00, 0xf0, 0x41, 0x00


	//----- nvinfo : EIATTR_KPARAM_INFO
	.align		4
.L_150:
        /*009c*/ 	.byte	0x04, 0x17
        /*009e*/ 	.short	(.L_152 - .L_151)
.L_151:
        /*00a0*/ 	.word	0x00000000
        /*00a4*/ 	.short	0x0006
        /*00a6*/ 	.short	0x003c
        /*00a8*/ 	.byte	0x00, 0xf0, 0x09, 0x00


	//----- nvinfo : EIATTR_KPARAM_INFO
	.align		4
.L_152:
        /*00ac*/ 	.byte	0x04, 0x17
        /*00ae*/ 	.short	(.L_154 - .L_153)
.L_153:
        /*00b0*/ 	.word	0x00000000
        /*00b4*/ 	.short	0x0005
        /*00b6*/ 	.short	0x0038
        /*00b8*/ 	.byte	0x00, 0xf0, 0x11, 0x00


	//----- nvinfo : EIATTR_KPARAM_INFO
	.align		4
.L_154:
        /*00bc*/ 	.byte	0x04, 0x17
        /*00be*/ 	.short	(.L_156 - .L_155)
.L_155:
        /*00c0*/ 	.word	0x00000000
        /*00c4*/ 	.short	0x0004
        /*00c6*/ 	.short	0x0028
        /*00c8*/ 	.byte	0x00, 0xf0, 0x41, 0x00


	//----- nvinfo : EIATTR_KPARAM_INFO
	.align		4
.L_156:
        /*00cc*/ 	.byte	0x04, 0x17
        /*00ce*/ 	.short	(.L_158 - .L_157)
.L_157:
        /*00d0*/ 	.word	0x00000000
        /*00d4*/ 	.short	0x0003
        /*00d6*/ 	.short	0x0020
        /*00d8*/ 	.byte	0x00, 0xf0, 0x11, 0x00


	//----- nvinfo : EIATTR_KPARAM_INFO
	.align		4
.L_158:
        /*00dc*/ 	.byte	0x04, 0x17
        /*00de*/ 	.short	(.L_160 - .L_159)
.L_159:
        /*00e0*/ 	.word	0x00000000
        /*00e4*/ 	.short	0x0002
        /*00e6*/ 	.short	0x0010
        /*00e8*/ 	.byte	0x00, 0xf0, 0x41, 0x00


	//----- nvinfo : EIATTR_KPARAM_INFO
	.align		4
.L_160:
        /*00ec*/ 	.byte	0x04, 0x17
        /*00ee*/ 	.short	(.L_162 - .L_161)
.L_161:
        /*00f0*/ 	.word	0x00000000
        /*00f4*/ 	.short	0x0001
        /*00f6*/ 	.short	0x000c
        /*00f8*/ 	.byte	0x00, 0xf0, 0x09, 0x00


	//----- nvinfo : EIATTR_KPARAM_INFO
	.align		4
.L_162:
        /*00fc*/ 	.byte	0x04, 0x17
        /*00fe*/ 	.short	(.L_164 - .L_163)
.L_163:
        /*0100*/ 	.word	0x00000000
        /*0104*/ 	.short	0x0000
        /*0106*/ 	.short	0x0000
        /*0108*/ 	.byte	0x00, 0xf0, 0x31, 0x00


	//----- nvinfo : EIATTR_MAXREG_COUNT
	.align		4
.L_164:
        /*010c*/ 	.byte	0x03, 0x1b
        /*010e*/ 	.short	0x00ff


	//----- nvinfo : EIATTR_MERCURY_ISA_VERSION
	.align		4
        /*0110*/ 	.byte	0x03, 0x5f
        /*0112*/ 	.short	0x0000


	//----- nvinfo : EIATTR_EXIT_INSTR_OFFSETS
	.align		4
        /*0114*/ 	.byte	0x04, 0x1c
        /*0116*/ 	.short	(.L_166 - .L_165)


	//   ....[0]....
.L_165:
        /*0118*/ 	.word	0x000001c0


	//   ....[1]....
        /*011c*/ 	.word	0x00002e60


	//----- nvinfo : EIATTR_CTAIDZ_USED
	.align		4
.L_166:
        /*0120*/ 	.byte	0x01, 0x04
	.zero		2


	//----- nvinfo : EIATTR_CRS_STACK_SIZE
	.align		4
        /*0124*/ 	.byte	0x04, 0x1e
        /*0126*/ 	.short	(.L_168 - .L_167)
.L_167:
        /*0128*/ 	.word	0x00000000
.L_168:


//--------------------- .nv.info._ZN7cutlass9reference6device6kernel13TensorForEachINS1_6detail14TensorReLuFuncINS_6half_tENS_6layout8RowMajorEEELi2ENS9_6ParamsEEEvNS_5CoordIXT0_EilEET1_ --------------------------
	.section	.nv.info._ZN7cutlass9reference6device6kernel13TensorForEachINS1_6detail14TensorReLuFuncINS_6half_tENS_6layout8RowMajorEEELi2ENS9_6ParamsEEEvNS_5CoordIXT0_EilEET1_,"",@"SHT_CUDA_INFO"
	.sectionflags	@""
	.align	4


	//----- nvinfo : EIATTR_CUDA_API_VERSION
	.align		4
        /*0000*/ 	.byte	0x04, 0x37
        /*0002*/ 	.short	(.L_170 - .L_169)
.L_169:
        /*0004*/ 	.word	0x00000082


	//----- nvinfo : EIATTR_SW2861232_WAR
	.align		4
.L_170:
        /*0008*/ 	.byte	0x01, 0x35
	.zero		2


	//----- nvinfo : EIATTR_PARAM_CBANK
	.align		4
        /*000c*/ 	.byte	0x04, 0x0a
        /*000e*/ 	.short	(.L_172 - .L_171)
	.align		4
.L_171:
        /*0010*/ 	.word	index@(.nv.constant0._ZN7cutlass9reference6device6kernel13TensorForEachINS1_6detail14TensorReLuFuncINS_6half_tENS_6layout8RowMajorEEELi2ENS9_6ParamsEEEvNS_5CoordIXT0_EilEET1_)
        /*0014*/ 	.short	0x0160
        /*0016*/ 	.short	0x0028


	//----- nvinfo : EIATTR_CBANK_PARAM_SIZE
	.align		4
.L_172:
        /*0018*/ 	.byte	0x03, 0x19
        /*001a*/ 	.short	0x0028


	//----- nvinfo : EIATTR_KPARAM_INFO
	.align		4
        /*001c*/ 	.byte	0x04, 0x17
        /*001e*/ 	.short	(.L_174 - .L_173)
.L_173:
        /*0020*/ 	.word	0x00000000
        /*0024*/ 	.short	0x0001
        /*0026*/ 	.short	0x0008
        /*0028*/ 	.byte	0x00, 0xf0, 0x81, 0x00


	//----- nvinfo : EIATTR_KPARAM_INFO
	.align		4
.L_174:
        /*002c*/ 	.byte	0x04, 0x17
        /*002e*/ 	.short	(.L_176 - .L_175)
.L_175:
        /*0030*/ 	.word	0x00000000
        /*0034*/ 	.short	0x0000
        /*0036*/ 	.short	0x0000
        /*0038*/ 	.byte	0x00, 0xf0, 0x21, 0x00


	//----- nvinfo : EIATTR_MAXREG_COUNT
	.align		4
.L_176:
        /*003c*/ 	.byte	0x03, 0x1b
        /*003e*/ 	.short	0x00ff


	//----- nvinfo : EIATTR_MERCURY_ISA_VERSION
	.align		4
        /*0040*/ 	.byte	0x03, 0x5f
        /*0042*/ 	.short	0x0000


	//----- nvinfo : EIATTR_EXIT_INSTR_OFFSETS
	.align		4
        /*0044*/ 	.byte	0x04, 0x1c
        /*0046*/ 	.short	(.L_178 - .L_177)


	//   ....[0]....
.L_177:
        /*0048*/ 	.word	0x00000090


	//   ....[1]....
        /*004c*/ 	.word	0x00000420


	//----- nvinfo : EIATTR_CRS_STACK_SIZE
	.align		4
.L_178:
        /*0050*/ 	.byte	0x04, 0x1e
        /*0052*/ 	.short	(.L_180 - .L_179)
.L_179:
        /*0054*/ 	.word	0x00000000
.L_180:


//--------------------- .nv.info._ZN7cutlass9reference6device6kernel4GemmINS_9TensorRefINS_6half_tENS_6layout8RowMajorEEENS4_IS5_NS6_11ColumnMajorEEES8_S5_S5_NS_11MatrixShapeILi4ELi4EEENS_12multiply_addIS5_S5_S5_EENS_16NumericConverterIS5_S5_LNS_15FloatRoundStyleE2EEEEEvNS_4gemm9GemmCoordET2_T_T0_SK_T1_SN_T3_ --------------------------
	.section	.nv.info._ZN7cutlass9reference6device6kernel4GemmINS_9TensorRefINS_6half_tENS_6layout8RowMajorEEENS4_IS5_NS6_11ColumnMajorEEES8_S5_S5_NS_11MatrixShapeILi4ELi4EEENS_12multiply_addIS5_S5_S5_EENS_16NumericConverterIS5_S5_LNS_15FloatRoundStyleE2EEEEEvNS_4gemm9GemmCoordET2_T_T0_SK_T1_SN_T3_,"",@"SHT_CUDA_INFO"
	.sectionflags	@""
	.align	4


	//----- nvinfo : EIATTR_CUDA_API_VERSION
	.align		4
        /*0000*/ 	.byte	0x04, 0x37
        /*0002*/ 	.short	(.L_182 - .L_181)
.L_181:
        /*0004*/ 	.word	0x00000082


	//----- nvinfo : EIATTR_SW2861232_WAR
	.align		4
.L_182:
        /*0008*/ 	.byte	0x01, 0x35
	.zero		2


	//----- nvinfo : EIATTR_PARAM_CBANK
	.align		4
        /*000c*/ 	.byte	0x04, 0x0a
        /*000e*/ 	.short	(.L_184 - .L_183)
	.align		4
.L_183:
        /*0010*/ 	.word	index@(.nv.constant0._ZN7cutlass9reference6device6kernel4GemmINS_9TensorRefINS_6half_tENS_6layout8RowMajorEEENS4_IS5_NS6_11ColumnMajorEEES8_S5_S5_NS_11MatrixShapeILi4ELi4EEENS_12multiply_addIS5_S5_S5_EENS_16NumericConverterIS5_S5_LNS_15FloatRoundStyleE2EEEEEvNS_4gemm9GemmCoordET2_T_T0_SK_T1_SN_T3_)
        /*0014*/ 	.short	0x0160
        /*0016*/ 	.short	0x005a


	//----- nvinfo : EIATTR_CBANK_PARAM_SIZE
	.align		4
.L_184:
        /*0018*/ 	.byte	0x03, 0x19
        /*001a*/ 	.short	0x005a


	//----- nvinfo : EIATTR_KPARAM_INFO
	.align		4
        /*001c*/ 	.byte	0x04, 0x17
        /*001e*/ 	.short	(.L_186 - .L_185)
.L_185:
        /*0020*/ 	.word	0x00000000
        /*0024*/ 	.short	0x0007
        /*0026*/ 	.short	0x0058
        /*0028*/ 	.byte	0x00, 0xf0, 0x09, 0x00


	//----- nvinfo : EIATTR_KPARAM_INFO
	.align		4
.L_186:
        /*002c*/ 	.byte	0x04, 0x17
        /*002e*/ 	.short	(.L_188 - .L_187)
.L_187:
        /*0030*/ 	.word	0x00000000
        /*0034*/ 	.short	0x0006
        /*0036*/ 	.short	0x0048
        /*0038*/ 	.byte	0x00, 0xf0, 0x41, 0x00


	//----- nvinfo : EIATTR_KPARAM_INFO
	.align		4
.L_188:
        /*003c*/ 	.byte	0x04, 0x17
        /*003e*/ 	.short	(.L_190 - .L_189)
.L_189:
        /*0040*/ 	.word	0x00000000
        /*0044*/ 	.short	0x0005
        /*0046*/ 	.short	0x0038
        /*0048*/ 	.byte	0x00, 0xf0, 0x41, 0x00


	//----- nvinfo : EIATTR_KPARAM_INFO
	.align		4
.L_190:
        /*004c*/ 	.byte	0x04, 0x17
        /*004e*/ 	.short	(.L_192 - .L_191)
.L_191:
        /*0050*/ 	.word	0x00000000
        /*0054*/ 	.short	0x0004
        /*0056*/ 	.short	0x0030
        /*0058*/ 	.byte	0x00, 0xf0, 0x09, 0x00


	//----- nvinfo : EIATTR_KPARAM_INFO
	.align		4
.L_192:
        /*005c*/ 	.byte	0x04, 0x17
        /*005e*/ 	.short	(.L_194 - .L_193)
.L_193:
        /*0060*/ 	.word	0x00000000
        /*0064*/ 	.short	0x0003
        /*0066*/ 	.short	0x0020
        /*0068*/ 	.byte	0x00, 0xf0, 0x41, 0x00


	//----- nvinfo : EIATTR_KPARAM_INFO
	.align		4
.L_194:
        /*006c*/ 	.byte	0x04, 0x17
        /*006e*/ 	.short	(.L_196 - .L_195)
.L_195:
        /*0070*/ 	.word	0x00000000
        /*0074*/ 	.short	0x0002
        /*0076*/ 	.short	0x0010
        /*0078*/ 	.byte	0x00, 0xf0, 0x41, 0x00


	//----- nvinfo : EIATTR_KPARAM_INFO
	.align		4
.L_196:
        /*007c*/ 	.byte	0x04, 0x17
        /*007e*/ 	.short	(.L_198 - .L_197)
.L_197:
        /*0080*/ 	.word	0x00000000
        /*0084*/ 	.short	0x0001
        /*0086*/ 	.short	0x000c
        /*0088*/ 	.byte	0x00, 0xf0, 0x09, 0x00


	//----- nvinfo : EIATTR_KPARAM_INFO
	.align		4
.L_198:
        /*008c*/ 	.byte	0x04, 0x17
        /*008e*/ 	.short	(.L_200 - .L_199)
.L_199:
        /*0090*/ 	.word	0x00000000
        /*0094*/ 	.short	0x0000
        /*0096*/ 	.short	0x0000
        /*0098*/ 	.byte	0x00, 0xf0, 0x31, 0x00


	//----- nvinfo : EIATTR_MAXREG_COUNT
	.align		4
.L_200:
        /*009c*/ 	.byte	0x03, 0x1b
        /*009e*/ 	.short	0x00ff


	//----- nvinfo : EIATTR_MERCURY_ISA_VERSION
	.align		4
        /*00a0*/ 	.byte	0x03, 0x5f
        /*00a2*/ 	.short	0x0000


	//----- nvinfo : EIATTR_EXIT_INSTR_OFFSETS
	.align		4
        /*00a4*/ 	.byte	0x04, 0x1c
        /*00a6*/ 	.short	(.L_202 - .L_201)


	//   ....[0]....
.L_201:
        /*00a8*/ 	.word	0x000019f0


	//   ....[1]....
        /*00ac*/ 	.word	0x00001a40


	//----- nvinfo : EIATTR_CRS_STACK_SIZE
	.align		4
.L_202:
        /*00b0*/ 	.byte	0x04, 0x1e
        /*00b2*/ 	.short	(.L_204 - .L_203)
.L_203:
        /*00b4*/ 	.word	0x00000000
.L_204:


//--------------------- .nv.info._ZN7cutlass6KernelINS_4gemm6kernel7B2bGemmINS1_11threadblock16B2bMmaMultistageINS1_9GemmShapeILi64ELi64ELi32EEENS_9transform11threadblock28PredicatedTileAccessIteratorINS_11MatrixShapeILi64ELi32EEENS_6half_tENS_6layout8RowMajorELi1ENS8_29PitchLinearWarpRakedThreadMapINS_16PitchLinearShapeILi32ELi64EEELi128ENSH_ILi4ELi8EEELi8EEENS_5ArrayISD_Li8ELb0EEELb0ENSE_9NoPermuteEEENS9_25RegularTileAccessIteratorISC_SD_NSE_37RowMajorTensorOpMultiplicandCrosswiseILi16ELi32EEELi0ESK_Li16EEELNS_4arch14CacheOperation4KindE1ENSA_INSB_ILi32ELi64EEESD_NSE_11ColumnMajorELi0ESK_SM_Lb0ESN_EENSP_ISW_SD_NSE_40ColumnMajorTensorOpMultiplicandCrosswiseILi16ELi32EEELi1ESK_Li16EEELSV_1ENS6_ILi64ELi128ELi32EEENS1_4warp27MmaTensorOpFragmentIteratorINSB_ILi16ELi16EEENSB_ILi16ELi64EEELi32ESD_SD_SX_NS6_ILi16ELi8ELi16EEENS_8epilogue6thread21LinearCombinationReluISD_Li4ESD_SD_LNS19_9ScaleType4KindE2ELNS_15FloatRoundStyleE2EEEEENS9_14VectorIteratorINS9_30PredicatedVectorAccessIteratorINSB_ILi64ELi64EEENSB_ILi16ELi32EEESD_SF_Li2ELb0EEEEENS8_4warp22VectorFragmentIteratorINSB_ILi1ELi8EEESD_SF_S17_Li2EEENSA_INSB_ILi32ELi128EEESD_SX_Li0ENSG_INSH_ILi32ELi128EEELi128ESJ_Li8EEESM_Lb0ESN_EENSP_IS1Q_SD_S10_Li1ES1S_Li16EEELSV_1ESD_SF_S1E_NS4_9MmaPolicyINS13_11MmaTensorOpINS6_ILi16ELi64ELi32EEESD_SR_SD_S10_SD_SF_NS13_17MmaTensorOpPolicyINST_3MmaIS17_Li32ESD_SF_SD_SX_SD_SF_NST_13OpMultiplyAddEEENSB_ILi1ELi1EEEEELi1ELb0EbEENSB_ILi0ELi0EEES25_Li1EEENS1V_INS1W_INS6_ILi16ELi128ELi32EEESD_SR_SD_S10_SD_SF_S23_Li1ELb0EbEES25_S25_Li1EEELi3EbEENS18_11threadblock8EpilogueIS12_S28_Li1ENS2B_22PredicatedTileIteratorINS2B_26OutputTileOptimalThreadMapINS2B_15OutputTileShapeILi128ELi8ELi4ELi1ELi1EEENS2F_ILi1ELi2ELi1ELi1ELi2EEELi128ELi8ELi16EEESD_Lb0ESN_Lb0EEENS18_4warp24FragmentIteratorTensorOpIS27_S17_SD_NSL_ISD_Li4ELb0EEESF_EENS2K_20TileIteratorTensorOpIS27_S17_SD_SF_EENS2B_18SharedLoadIteratorINS2I_18CompactedThreadMapESD_Li16EEENS1A_ISD_Li8ESD_SD_LS1C_1ELS1D_2EEENSB_ILi0ELi16EEELi1ELi1EEENS4_30GemmIdentityThreadblockSwizzleILi1EEEEEEEvNT_6ParamsE --------------------------
	.section	.nv.info._ZN7cutlass6KernelINS_4gemm6kernel7B2bGemmINS1_11threadblock16B2bMmaMultistageINS1_9GemmShapeILi64ELi64ELi32EEENS_9transform11threadblock28PredicatedTileAccessIteratorINS_11MatrixShapeILi64ELi32EEENS_6half_tENS_6layout8RowMajorELi1ENS8_29PitchLinearWarpRakedThreadMapINS_16PitchLinearShapeILi32ELi64EEELi128ENSH_ILi4ELi8EEELi8EEENS_5ArrayISD_Li8ELb0EEELb0ENSE_9NoPermuteEEENS9_25RegularTileAccessIteratorISC_SD_NSE_37RowMajorTensorOpMultiplicandCrosswiseILi16ELi32EEELi0ESK_Li16EEELNS_4arch14CacheOperation4KindE1ENSA_INSB_ILi32ELi64EEESD_NSE_11ColumnMajorELi0ESK_SM_Lb0ESN_EENSP_ISW_SD_NSE_40ColumnMajorTensorOpMultiplicandCrosswiseILi16ELi32EEELi1ESK_Li16EEELSV_1ENS6_ILi64ELi128ELi32EEENS1_4warp27MmaTensorOpFragmentIteratorINSB_ILi16ELi16EEENSB_ILi16ELi64EEELi32ESD_SD_SX_NS6_ILi16ELi8ELi16EEENS_8epilogue6thread21LinearCombinationReluISD_Li4ESD_SD_LNS19_9ScaleType4KindE2ELNS_15FloatRoundStyleE2EEEEENS9_14VectorIteratorINS9_30PredicatedVectorAccessIteratorINSB_ILi64ELi64EEENSB_ILi16ELi32EEESD_SF_Li2ELb0EEEEENS8_4warp22VectorFragmentIteratorINSB_ILi1ELi8EEESD_SF_S17_Li2EEENSA_INSB_ILi32ELi128EEESD_SX_Li0ENSG_INSH_ILi32ELi128EEELi128ESJ_Li8EEESM_Lb0ESN_EENSP_IS1Q_SD_S10_Li1ES1S_Li16EEELSV_1ESD_SF_S1E_NS4_9MmaPolicyINS13_11MmaTensorOpINS6_ILi16ELi64ELi32EEESD_SR_SD_S10_SD_SF_NS13_17MmaTensorOpPolicyINST_3MmaIS17_Li32ESD_SF_SD_SX_SD_SF_NST_13OpMultiplyAddEEENSB_ILi1ELi1EEEEELi1ELb0EbEENSB_ILi0ELi0EEES25_Li1EEENS1V_INS1W_INS6_ILi16ELi128ELi32EEESD_SR_SD_S10_SD_SF_S23_Li1ELb0EbEES25_S25_Li1EEELi3EbEENS18_11threadblock8EpilogueIS12_S28_Li1ENS2B_22PredicatedTileIteratorINS2B_26OutputTileOptimalThreadMapINS2B_15OutputTileShapeILi128ELi8ELi4ELi1ELi1EEENS2F_ILi1ELi2ELi1ELi1ELi2EEELi128ELi8ELi16EEESD_Lb0ESN_Lb0EEENS18_4warp24FragmentIteratorTensorOpIS27_S17_SD_NSL_ISD_Li4ELb0EEESF_EENS2K_20TileIteratorTensorOpIS27_S17_SD_SF_EENS2B_18SharedLoadIteratorINS2I_18CompactedThreadMapESD_Li16EEENS1A_ISD_Li8ESD_SD_LS1C_1ELS1D_2EEENSB_ILi0ELi16EEELi1ELi1EEENS4_30GemmIdentityThreadblockSwizzleILi1EEEEEEEvNT_6ParamsE,"",@"SHT_CUDA_INFO"
	.sectionflags	@""
	.align	4


	//----- nvinfo : EIATTR_CUDA_API_VERSION
	.align		4
        /*0000*/ 	.byte	0x04, 0x37
        /*0002*/ 	.short	(.L_206 - .L_205)
.L_205:
        /*0004*/ 	.word	0x00000082


	//----- nvinfo : EIATTR_SW2861232_WAR
	.align		4
.L_206:
        /*0008*/ 	.byte	0x01, 0x35
	.zero		2


	//----- nvinfo : EIATTR_PARAM_CBANK
	.align		4
        /*000c*/ 	.byte	0x04, 0x0a
        /*000e*/ 	.short	(.L_208 - .L_207)
	.align		4
.L_207:
        /*0010*/ 	.word	index@(.nv.constant0._ZN7cutlass6KernelINS_4gemm6kernel7B2bGemmINS1_11threadblock16B2bMmaMultistageINS1_9GemmShapeILi64ELi64ELi32EEENS_9transform11threadblock28PredicatedTileAccessIteratorINS_11MatrixShapeILi64ELi32EEENS_6half_tENS_6layout8RowMajorELi1ENS8_29PitchLinearWarpRakedThreadMapINS_16PitchLinearShapeILi32ELi64EEELi128ENSH_ILi4ELi8EEELi8EEENS_5ArrayISD_Li8ELb0EEELb0ENSE_9NoPermuteEEENS9_25RegularTileAccessIteratorISC_SD_NSE_37RowMajorTensorOpMultiplicandCrosswiseILi16ELi32EEELi0ESK_Li16EEELNS_4arch14CacheOperation4KindE1ENSA_INSB_ILi32ELi64EEESD_NSE_11ColumnMajorELi0ESK_SM_Lb0ESN_EENSP_ISW_SD_NSE_40ColumnMajorTensorOpMultiplicandCrosswiseILi16ELi32EEELi1ESK_Li16EEELSV_1ENS6_ILi64ELi128ELi32EEENS1_4warp27MmaTensorOpFragmentIteratorINSB_ILi16ELi16EEENSB_ILi16ELi64EEELi32ESD_SD_SX_NS6_ILi16ELi8ELi16EEENS_8epilogue6thread21LinearCombinationReluISD_Li4ESD_SD_LNS19_9ScaleType4KindE2ELNS_15FloatRoundStyleE2EEEEENS9_14VectorIteratorINS9_30PredicatedVectorAccessIteratorINSB_ILi64ELi64EEENSB_ILi16ELi32EEESD_SF_Li2ELb0EEEEENS8_4warp22VectorFragmentIteratorINSB_ILi1ELi8EEESD_SF_S17_Li2EEENSA_INSB_ILi32ELi128EEESD_SX_Li0ENSG_INSH_ILi32ELi128EEELi128ESJ_Li8EEESM_Lb0ESN_EENSP_IS1Q_SD_S10_Li1ES1S_Li16EEELSV_1ESD_SF_S1E_NS4_9MmaPolicyINS13_11MmaTensorOpINS6_ILi16ELi64ELi32EEESD_SR_SD_S10_SD_SF_NS13_17MmaTensorOpPolicyINST_3MmaIS17_Li32ESD_SF_SD_SX_SD_SF_NST_13OpMultiplyAddEEENSB_ILi1ELi1EEEEELi1ELb0EbEENSB_ILi0ELi0EEES25_Li1EEENS1V_INS1W_INS6_ILi16ELi128ELi32EEESD_SR_SD_S10_SD_SF_S23_Li1ELb0EbEES25_S25_Li1EEELi3EbEENS18_11threadblock8EpilogueIS12_S28_Li1ENS2B_22PredicatedTileIteratorINS2B_26OutputTileOptimalThreadMapINS2B_15OutputTileShapeILi128ELi8ELi4ELi1ELi1EEENS2F_ILi1ELi2ELi1ELi1ELi2EEELi128ELi8ELi16EEESD_Lb0ESN_Lb0EEENS18_4warp24FragmentIteratorTensorOpIS27_S17_SD_NSL_ISD_Li4ELb0EEESF_EENS2K_20TileIteratorTensorOpIS27_S17_SD_SF_EENS2B_18SharedLoadIteratorINS2I_18CompactedThreadMapESD_Li16EEENS1A_ISD_Li8ESD_SD_LS1C_1ELS1D_2EEENSB_ILi0ELi16EEELi1ELi1EEENS4_30GemmIdentityThreadblockSwizzleILi1EEEEEEEvNT_6ParamsE)
        /*0014*/ 	.short	0x0160
        /*0016*/ 	.short	0x0250


	//----- nvinfo : EIATTR_CBANK_PARAM_SIZE
	.align		4
.L_208:
        /*0018*/ 	.byte	0x03, 0x19
        /*001a*/ 	.short	0x0250


	//----- nvinfo : EIATTR_KPARAM_INFO
	.align		4
        /*001c*/ 	.byte	0x04, 0x17
        /*001e*/ 	.short	(.L_210 - .L_209)
.L_209:
        /*0020*/ 	.word	0x00000000
        /*0024*/ 	.short	0x0000
        /*0026*/ 	.short	0x0000
        /*0028*/ 	.byte	0x00, 0xf0, 0x41, 0x09


	//----- nvinfo : EIATTR_MAXREG_COUNT
	.align		4
.L_210:
        /*002c*/ 	.byte	0x03, 0x1b
        /*002e*/ 	.short	0x00ff


	//----- nvinfo : EIATTR_NUM_BARRIERS
	.align		4
        /*0030*/ 	.byte	0x02, 0x4c
        /*0032*/ 	.byte	0x01
	.zero		1


	//----- nvinfo : EIATTR_MERCURY_ISA_VERSION
	.align		4
        /*0034*/ 	.byte	0x03, 0x5f
        /*0036*/ 	.short	0x0000


	//----- nvinfo : EIATTR_COOP_GROUP_MASK_REGIDS
	.align		4
        /*0038*/ 	.byte	0x04, 0x29
        /*003a*/ 	.short	(.L_212 - .L_211)


	//   ....[0]....
.L_211:
        /*003c*/ 	.word	0xffffffff


	//----- nvinfo : EIATTR_COOP_GROUP_INSTR_OFFSETS
	.align		4
.L_212:
        /*0040*/ 	.byte	0x04, 0x28
        /*0042*/ 	.short	(.L_214 - .L_213)


	//   ....[0]....
.L_213:
        /*0044*/ 	.word	0x00000fd0


	//----- nvinfo : EIATTR_EXIT_INSTR_OFFSETS
	.align		4
.L_214:
        /*0048*/ 	.byte	0x04, 0x1c
        /*004a*/ 	.short	(.L_216 - .L_215)


	//   ....[0]....
.L_215:
        /*004c*/ 	.word	0x000000f0


	//   ....[1]....
        /*0050*/ 	.word	0x00004560


	//   ....[2]....
        /*0054*/ 	.word	0x00004640


	//   ....[3]....
        /*0058*/ 	.word	0x000046f0


	//----- nvinfo : EIATTR_CTAIDZ_USED
	.align		4
.L_216:
        /*005c*/ 	.byte	0x01, 0x04
	.zero		2


	//----- nvinfo : EIATTR_CRS_STACK_SIZE
	.align		4
        /*0060*/ 	.byte	0x04, 0x1e
        /*0062*/ 	.short	(.L_218 - .L_217)
.L_217:
        /*0064*/ 	.word	0x00000000
.L_218:


//--------------------- .nv.info._ZN7cutlass6KernelINS_4gemm6kernel4GemmINS1_11threadblock13MmaMultistageINS1_9GemmShapeILi128ELi128ELi32EEENS_9transform11threadblock28PredicatedTileAccessIteratorINS_11MatrixShapeILi128ELi32EEENS_6half_tENS_6layout8RowMajorELi1ENS8_29PitchLinearWarpRakedThreadMapINS_16PitchLinearShapeILi32ELi128EEELi128ENSH_ILi4ELi8EEELi8EEENS_5ArrayISD_Li8ELb0EEELb0ENSE_9NoPermuteEEENS9_25RegularTileAccessIteratorISC_SD_NSE_37RowMajorTensorOpMultiplicandCrosswiseILi16ELi32EEELi0ESK_Li16EEELNS_4arch14CacheOperation4KindE1ENSA_INSB_ILi32ELi128EEESD_NSE_11ColumnMajorELi0ESK_SM_Lb0ESN_EENSP_ISW_SD_NSE_40ColumnMajorTensorOpMultiplicandCrosswiseILi16ELi32EEELi1ESK_Li16EEELSV_1ESD_SF_NS4_9MmaPolicyINS1_4warp11MmaTensorOpINS6_ILi64ELi64ELi32EEESD_SR_SD_S10_SD_SF_NS13_17MmaTensorOpPolicyINST_3MmaINS6_ILi16ELi8ELi16EEELi32ESD_SF_SD_SX_SD_SF_NST_13OpMultiplyAddEEENSB_ILi1ELi1EEEEELi1ELb0EbEENSB_ILi0ELi0EEES1E_Li1EEELi3ELNS1_23SharedMemoryClearOptionE0EbEENS_8epilogue11threadblock8EpilogueIS7_S1D_Li1ENS1J_22PredicatedTileIteratorINS1J_26OutputTileOptimalThreadMapINS1J_15OutputTileShapeILi128ELi8ELi2ELi1ELi1EEENS1N_ILi1ELi8ELi1ELi1ELi8EEELi128ELi8ELi16EEESD_Lb0ESN_Lb0EEENS1I_4warp24FragmentIteratorTensorOpIS15_S18_SD_NSL_ISD_Li4ELb0EEESF_EENS1S_20TileIteratorTensorOpIS15_S18_SD_SF_EENS1J_18SharedLoadIteratorINS1Q_18CompactedThreadMapESD_Li16EEENS1I_6thread21LinearCombinationReluISD_Li8ESD_SD_LNS21_9ScaleType4KindE1ELNS_15FloatRoundStyleE2EEENSB_ILi0ELi16EEELi1ELi1EEENS4_30GemmIdentityThreadblockSwizzleILi1EEELb0EEEEEvNT_6ParamsE --------------------------
	.section	.nv.info._ZN7cutlass6KernelINS_4gemm6kernel4GemmINS1_11threadblock13MmaMultistageINS1_9GemmShapeILi128ELi128ELi32EEENS_9transform11threadblock28PredicatedTileAccessIteratorINS_11MatrixShapeILi128ELi32EEENS_6half_tENS_6layout8RowMajorELi1ENS8_29PitchLinearWarpRakedThreadMapINS_16PitchLinearShapeILi32ELi128EEELi128ENSH_ILi4ELi8EEELi8EEENS_5ArrayISD_Li8ELb0EEELb0ENSE_9NoPermuteEEENS9_25RegularTileAccessIteratorISC_SD_NSE_37RowMajorTensorOpMultiplicandCrosswiseILi16ELi32EEELi0ESK_Li16EEELNS_4arch14CacheOperation4KindE1ENSA_INSB_ILi32ELi128EEESD_NSE_11ColumnMajorELi0ESK_SM_Lb0ESN_EENSP_ISW_SD_NSE_40ColumnMajorTensorOpMultiplicandCrosswiseILi16ELi32EEELi1ESK_Li16EEELSV_1ESD_SF_NS4_9MmaPolicyINS1_4warp11MmaTensorOpINS6_ILi64ELi64ELi32EEESD_SR_SD_S10_SD_SF_NS13_17MmaTensorOpPolicyINST_3MmaINS6_ILi16ELi8ELi16EEELi32ESD_SF_SD_SX_SD_SF_NST_13OpMultiplyAddEEENSB_ILi1ELi1EEEEELi1ELb0EbEENSB_ILi0ELi0EEES1E_Li1EEELi3ELNS1_23SharedMemoryClearOptionE0EbEENS_8epilogue11threadblock8EpilogueIS7_S1D_Li1ENS1J_22PredicatedTileIteratorINS1J_26OutputTileOptimalThreadMapINS1J_15OutputTileShapeILi128ELi8ELi2ELi1ELi1EEENS1N_ILi1ELi8ELi1ELi1ELi8EEELi128ELi8ELi16EEESD_Lb0ESN_Lb0EEENS1I_4warp24FragmentIteratorTensorOpIS15_S18_SD_NSL_ISD_Li4ELb0EEESF_EENS1S_20TileIteratorTensorOpIS15_S18_SD_SF_EENS1J_18SharedLoadIteratorINS1Q_18CompactedThreadMapESD_Li16EEENS1I_6thread21LinearCombinationReluISD_Li8ESD_SD_LNS21_9ScaleType4KindE1ELNS_15FloatRoundStyleE2EEENSB_ILi0ELi16EEELi1ELi1EEENS4_30GemmIdentityThreadblockSwizzleILi1EEELb0EEEEEvNT_6ParamsE,"",@"SHT_CUDA_INFO"
	.sectionflags	@""
	.align	4


	//----- nvinfo : EIATTR_CUDA_API_VERSION
	.align		4
        /*0000*/ 	.byte	0x04, 0x37
        /*0002*/ 	.short	(.L_220 - .L_219)
.L_219:
        /*0004*/ 	.word	0x00000082


	//----- nvinfo : EIATTR_SW2861232_WAR
	.align		4
.L_220:
        /*0008*/ 	.byte	0x01, 0x35
	.zero		2


	//----- nvinfo : EIATTR_PARAM_CBANK
	.align		4
        /*000c*/ 	.byte	0x04, 0x0a
        /*000e*/ 	.short	(.L_222 - .L_221)
	.align		4
.L_221:
        /*0010*/ 	.word	index@(.nv.constant0._ZN7cutlass6KernelINS_4gemm6kernel4GemmINS1_11threadblock13MmaMultistageINS1_9GemmShapeILi128ELi128ELi32EEENS_9transform11threadblock28PredicatedTileAccessIteratorINS_11MatrixShapeILi128ELi32EEENS_6half_tENS_6layout8RowMajorELi1ENS8_29PitchLinearWarpRakedThreadMapINS_16PitchLinearShapeILi32ELi128EEELi128ENSH_ILi4ELi8EEELi8EEENS_5ArrayISD_Li8ELb0EEELb0ENSE_9NoPermuteEEENS9_25RegularTileAccessIteratorISC_SD_NSE_37RowMajorTensorOpMultiplicandCrosswiseILi16ELi32EEELi0ESK_Li16EEELNS_4arch14CacheOperation4KindE1ENSA_INSB_ILi32ELi128EEESD_NSE_11ColumnMajorELi0ESK_SM_Lb0ESN_EENSP_ISW_SD_NSE_40ColumnMajorTensorOpMultiplicandCrosswiseILi16ELi32EEELi1ESK_Li16EEELSV_1ESD_SF_NS4_9MmaPolicyINS1_4warp11MmaTensorOpINS6_ILi64ELi64ELi32EEESD_SR_SD_S10_SD_SF_NS13_17MmaTensorOpPolicyINST_3MmaINS6_ILi16ELi8ELi16EEELi32ESD_SF_SD_SX_SD_SF_NST_13OpMultiplyAddEEENSB_ILi1ELi1EEEEELi1ELb0EbEENSB_ILi0ELi0EEES1E_Li1EEELi3ELNS1_23SharedMemoryClearOptionE0EbEENS_8epilogue11threadblock8EpilogueIS7_S1D_Li1ENS1J_22PredicatedTileIteratorINS1J_26OutputTileOptimalThreadMapINS1J_15OutputTileShapeILi128ELi8ELi2ELi1ELi1EEENS1N_ILi1ELi8ELi1ELi1ELi8EEELi128ELi8ELi16EEESD_Lb0ESN_Lb0EEENS1I_4warp24FragmentIteratorTensorOpIS15_S18_SD_NSL_ISD_Li4ELb0EEESF_EENS1S_20TileIteratorTensorOpIS15_S18_SD_SF_EENS1J_18SharedLoadIteratorINS1Q_18CompactedThreadMapESD_Li16EEENS1I_6thread21LinearCombinationReluISD_Li8ESD_SD_LNS21_9ScaleType4KindE1ELNS_15FloatRoundStyleE2EEENSB_ILi0ELi16EEELi1ELi1EEENS4_30GemmIdentityThreadblockSwizzleILi1EEELb0EEEEEvNT_6ParamsE)
        /*0014*/ 	.short	0x0160
        /*0016*/ 	.short	0x0160


	//----- nvinfo : EIATTR_CBANK_PARAM_SIZE
	.align		4
.L_222:
        /*0018*/ 	.byte	0x03, 0x19
        /*001a*/ 	.short	0x0160


	//----- nvinfo : EIATTR_KPARAM_INFO
	.align		4
        /*001c*/ 	.byte	0x04, 0x17
        /*001e*/ 	.short	(.L_224 - .L_223)
.L_223:
        /*0020*/ 	.word	0x00000000
        /*0024*/ 	.short	0x0000
        /*0026*/ 	.short	0x0000
        /*0028*/ 	.byte	0x00, 0xf0, 0x81, 0x05


	//----- nvinfo : EIATTR_MAXREG_COUNT
	.align		4
.L_224:
        /*002c*/ 	.byte	0x03, 0x1b
        /*002e*/ 	.short	0x00ff


	//----- nvinfo : EIATTR_NUM_BARRIERS
	.align		4
        /*0030*/ 	.byte	0x02, 0x4c
        /*0032*/ 	.byte	0x01
	.zero		1


	//----- nvinfo : EIATTR_MERCURY_ISA_VERSION
	.align		4
        /*0034*/ 	.byte	0x03, 0x5f
        /*0036*/ 	.short	0x0000


	//----- nvinfo : EIATTR_COOP_GROUP_MASK_REGIDS
	.align		4
        /*0038*/ 	.byte	0x04, 0x29
        /*003a*/ 	.short	(.L_226 - .L_225)


	//   ....[0]....
.L_225:
        /*003c*/ 	.word	0xffffffff


	//----- nvinfo : EIATTR_COOP_GROUP_INSTR_OFFSETS
	.align		4
.L_226:
        /*0040*/ 	.byte	0x04, 0x28
        /*0042*/ 	.short	(.L_228 - .L_227)


	//   ....[0]....
.L_227:
        /*0044*/ 	.word	0x000004b0


	//----- nvinfo : EIATTR_EXIT_INSTR_OFFSETS
	.align		4
.L_228:
        /*0048*/ 	.byte	0x04, 0x1c
        /*004a*/ 	.short	(.L_230 - .L_229)


	//   ....[0]....
.L_229:
        /*004c*/ 	.word	0x000000b0


	//   ....[1]....
        /*0050*/ 	.word	0x00003e20


	//   ....[2]....
        /*0054*/ 	.word	0x00003e40


	//----- nvinfo : EIATTR_CTAIDZ_USED
	.align		4
.L_230:
        /*0058*/ 	.byte	0x01, 0x04
	.zero		2


//--------------------- .nv.info._ZN7cutlass6KernelINS_4gemm6kernel4GemmINS1_11threadblock13MmaMultistageINS1_9GemmShapeILi128ELi64ELi32EEENS_9transform11threadblock28PredicatedTileAccessIteratorINS_11MatrixShapeILi128ELi32EEENS_6half_tENS_6layout8RowMajorELi1ENS8_29PitchLinearWarpRakedThreadMapINS_16PitchLinearShapeILi32ELi128EEELi64ENSH_ILi4ELi8EEELi8EEENS_5ArrayISD_Li8ELb0EEELb0ENSE_9NoPermuteEEENS9_25RegularTileAccessIteratorISC_SD_NSE_37RowMajorTensorOpMultiplicandCrosswiseILi16ELi32EEELi0ESK_Li16EEELNS_4arch14CacheOperation4KindE1ENSA_INSB_ILi32ELi64EEESD_NSE_11ColumnMajorELi0ENSG_INSH_ILi32ELi64EEELi64ESJ_Li8EEESM_Lb0ESN_EENSP_ISW_SD_NSE_40ColumnMajorTensorOpMultiplicandCrosswiseILi16ELi32EEELi1ESZ_Li16EEELSV_1ESD_SF_NS4_9MmaPolicyINS1_4warp11MmaTensorOpINS6_ILi64ELi64ELi32EEESD_SR_SD_S12_SD_SF_NS15_17MmaTensorOpPolicyINST_3MmaINS6_ILi16ELi8ELi16EEELi32ESD_SF_SD_SX_SD_SF_NST_13OpMultiplyAddEEENSB_ILi1ELi1EEEEELi1ELb0EbEENSB_ILi0ELi0EEES1G_Li1EEELi3ELNS1_23SharedMemoryClearOptionE0EbEENS_8epilogue11threadblock8EpilogueIS7_S1F_Li1ENS1L_22PredicatedTileIteratorINS1L_26OutputTileOptimalThreadMapINS1L_15OutputTileShapeILi64ELi8ELi2ELi1ELi1EEENS1P_ILi1ELi8ELi1ELi1ELi8EEELi64ELi8ELi16EEESD_Lb0ESN_Lb0EEENS1K_4warp24FragmentIteratorTensorOpIS17_S1A_SD_NSL_ISD_Li4ELb0EEESF_EENS1U_20TileIteratorTensorOpIS17_S1A_SD_SF_EENS1L_18SharedLoadIteratorINS1S_18CompactedThreadMapESD_Li16EEENS1K_6thread21LinearCombinationReluISD_Li8ESD_SD_LNS23_9ScaleType4KindE1ELNS_15FloatRoundStyleE2EEENSB_ILi0ELi16EEELi1ELi1EEENS4_30GemmIdentityThreadblockSwizzleILi1EEELb0EEEEEvNT_6ParamsE --------------------------
	.section	.nv.info._ZN7cutlass6KernelINS_4gemm6kernel4GemmINS1_11threadblock13MmaMultistageINS1_9GemmShapeILi128ELi64ELi32EEENS_9transform11threadblock28PredicatedTileAccessIteratorINS_11MatrixShapeILi128ELi32EEENS_6half_tENS_6layout8RowMajorELi1ENS8_29PitchLinearWarpRakedThreadMapINS_16PitchLinearShapeILi32ELi128EEELi64ENSH_ILi4ELi8EEELi8EEENS_5ArrayISD_Li8ELb0EEELb0ENSE_9NoPermuteEEENS9_25RegularTileAccessIteratorISC_SD_NSE_37RowMajorTensorOpMultiplicandCrosswiseILi16ELi32EEELi0ESK_Li16EEELNS_4arch14CacheOperation4KindE1ENSA_INSB_ILi32ELi64EEESD_NSE_11ColumnMajorELi0ENSG_INSH_ILi32ELi64EEELi64ESJ_Li8EEESM_Lb0ESN_EENSP_ISW_SD_NSE_40ColumnMajorTensorOpMultiplicandCrosswiseILi16ELi32EEELi1ESZ_Li16EEELSV_1ESD_SF_NS4_9MmaPolicyINS1_4warp11MmaTensorOpINS6_ILi64ELi64ELi32EEESD_SR_SD_S12_SD_SF_NS15_17MmaTensorOpPolicyINST_3MmaINS6_ILi16ELi8ELi16EEELi32ESD_SF_SD_SX_SD_SF_NST_13OpMultiplyAddEEENSB_ILi1ELi1EEEEELi1ELb0EbEENSB_ILi0ELi0EEES1G_Li1EEELi3ELNS1_23SharedMemoryClearOptionE0EbEENS_8epilogue11threadblock8EpilogueIS7_S1F_Li1ENS1L_22PredicatedTileIteratorINS1L_26OutputTileOptimalThreadMapINS1L_15OutputTileShapeILi64ELi8ELi2ELi1ELi1EEENS1P_ILi1ELi8ELi1ELi1ELi8EEELi64ELi8ELi16EEESD_Lb0ESN_Lb0EEENS1K_4warp24FragmentIteratorTensorOpIS17_S1A_SD_NSL_ISD_Li4ELb0EEESF_EENS1U_20TileIteratorTensorOpIS17_S1A_SD_SF_EENS1L_18SharedLoadIteratorINS1S_18CompactedThreadMapESD_Li16EEENS1K_6thread21LinearCombinationReluISD_Li8ESD_SD_LNS23_9ScaleType4KindE1ELNS_15FloatRoundStyleE2EEENSB_ILi0ELi16EEELi1ELi1EEENS4_30GemmIdentityThreadblockSwizzleILi1EEELb0EEEEEvNT_6ParamsE,"",@"SHT_CUDA_INFO"
	.sectionflags	@""
	.align	4


	//----- nvinfo : EIATTR_CUDA_API_VERSION
	.align		4
        /*0000*/ 	.byte	0x04, 0x37
        /*0002*/ 	.short	(.L_232 - .L_231)
.L_231:
        /*0004*/ 	.word	0x00000082


	//----- nvinfo : EIATTR_SW2861232_WAR
	.align		4
.L_232:
        /*0008*/ 	.byte	0x01, 0x35
	.zero		2


	//----- nvinfo : EIATTR_PARAM_CBANK
	.align		4
        /*000c*/ 	.byte	0x04, 0x0a
        /*000e*/ 	.short	(.L_234 - .L_233)
	.align		4
.L_233:
        /*0010*/ 	.word	index@(.nv.constant0._ZN7cutlass6KernelINS_4gemm6kernel4GemmINS1_11threadblock13MmaMultistageINS1_9GemmShapeILi128ELi64ELi32EEENS_9transform11threadblock28PredicatedTileAccessIteratorINS_11MatrixShapeILi128ELi32EEENS_6half_tENS_6layout8RowMajorELi1ENS8_29PitchLinearWarpRakedThreadMapINS_16PitchLinearShapeILi32ELi128EEELi64ENSH_ILi4ELi8EEELi8EEENS_5ArrayISD_Li8ELb0EEELb0ENSE_9NoPermuteEEENS9_25RegularTileAccessIteratorISC_SD_NSE_37RowMajorTensorOpMultiplicandCrosswiseILi16ELi32EEELi0ESK_Li16EEELNS_4arch14CacheOperation4KindE1ENSA_INSB_ILi32ELi64EEESD_NSE_11ColumnMajorELi0ENSG_INSH_ILi32ELi64EEELi64ESJ_Li8EEESM_Lb0ESN_EENSP_ISW_SD_NSE_40ColumnMajorTensorOpMultiplicandCrosswiseILi16ELi32EEELi1ESZ_Li16EEELSV_1ESD_SF_NS4_9MmaPolicyINS1_4warp11MmaTensorOpINS6_ILi64ELi64ELi32EEESD_SR_SD_S12_SD_SF_NS15_17MmaTensorOpPolicyINST_3MmaINS6_ILi16ELi8ELi16EEELi32ESD_SF_SD_SX_SD_SF_NST_13OpMultiplyAddEEENSB_ILi1ELi1EEEEELi1ELb0EbEENSB_ILi0ELi0EEES1G_Li1EEELi3ELNS1_23SharedMemoryClearOptionE0EbEENS_8epilogue11threadblock8EpilogueIS7_S1F_Li1ENS1L_22PredicatedTileIteratorINS1L_26OutputTileOptimalThreadMapINS1L_15OutputTileShapeILi64ELi8ELi2ELi1ELi1EEENS1P_ILi1ELi8ELi1ELi1ELi8EEELi64ELi8ELi16EEESD_Lb0ESN_Lb0EEENS1K_4warp24FragmentIteratorTensorOpIS17_S1A_SD_NSL_ISD_Li4ELb0EEESF_EENS1U_20TileIteratorTensorOpIS17_S1A_SD_SF_EENS1L_18SharedLoadIteratorINS1S_18CompactedThreadMapESD_Li16EEENS1K_6thread21LinearCombinationReluISD_Li8ESD_SD_LNS23_9ScaleType4KindE1ELNS_15FloatRoundStyleE2EEENSB_ILi0ELi16EEELi1ELi1EEENS4_30GemmIdentityThreadblockSwizzleILi1EEELb0EEEEEvNT_6ParamsE)
        /*0014*/ 	.short	0x0160
        /*0016*/ 	.short	0x0160


	//----- nvinfo : EIATTR_CBANK_PARAM_SIZE
	.align		4
.L_234:
        /*0018*/ 	.byte	0x03, 0x19
        /*001a*/ 	.short	0x0160


	//----- nvinfo : EIATTR_KPARAM_INFO
	.align		4
        /*001c*/ 	.byte	0x04, 0x17
        /*001e*/ 	.short	(.L_236 - .L_235)
.L_235:
        /*0020*/ 	.word	0x00000000
        /*0024*/ 	.short	0x0000
        /*0026*/ 	.short	0x0000
        /*0028*/ 	.byte	0x00, 0xf0, 0x81, 0x05


	//----- nvinfo : EIATTR_MAXREG_COUNT
	.align		4
.L_236:
        /*002c*/ 	.byte	0x03, 0x1b
        /*002e*/ 	.short	0x00ff


	//----- nvinfo : EIATTR_NUM_BARRIERS
	.align		4
        /*0030*/ 	.byte	0x02, 0x4c
        /*0032*/ 	.byte	0x01
	.zero		1


	//----- nvinfo : EIATTR_MERCURY_ISA_VERSION
	.align		4
        /*0034*/ 	.byte	0x03, 0x5f
        /*0036*/ 	.short	0x0000


	//----- nvinfo : EIATTR_COOP_GROUP_MASK_REGIDS
	.align		4
        /*0038*/ 	.byte	0x04, 0x29
        /*003a*/ 	.short	(.L_238 - .L_237)


	//   ....[0]....
.L_237:
        /*003c*/ 	.word	0xffffffff


	//----- nvinfo : EIATTR_COOP_GROUP_INSTR_OFFSETS
	.align		4
.L_238:
        /*0040*/ 	.byte	0x04, 0x28
        /*0042*/ 	.short	(.L_240 - .L_239)


	//   ....[0]....
.L_239:
        /*0044*/ 	.word	0x00000770


	//----- nvinfo : EIATTR_EXIT_INSTR_OFFSETS
	.align		4
.L_240:
        /*0048*/ 	.byte	0x04, 0x1c
        /*004a*/ 	.short	(.L_242 - .L_241)


	//   ....[0]....
.L_241:
        /*004c*/ 	.word	0x000000b0


	//   ....[1]....
        /*0050*/ 	.word	0x00004680


	//   ....[2]....
        /*0054*/ 	.word	0x000046a0


	//----- nvinfo : EIATTR_CTAIDZ_USED
	.align		4
.L_242:
        /*0058*/ 	.byte	0x01, 0x04
	.zero		2


//--------------------- .nv.callgraph             --------------------------
	.section	.nv.callgraph,"",@"SHT_CUDA_CALLGRAPH"
	.align	4
	.sectionentsize	8
	.align		4
        /*0000*/ 	.word	0x00000000
	.align		4
        /*0004*/ 	.word	0xffffffff
	.align		4
        /*0008*/ 	.word	0x00000000
	.align		4
        /*000c*/ 	.word	0xfffffffe
	.align		4
        /*0010*/ 	.word	0x00000000
	.align		4
        /*0014*/ 	.word	0xfffffffd
	.align		4
        /*0018*/ 	.word	0x00000000
	.align		4
        /*001c*/ 	.word	0xfffffffc


//--------------------- .nv.rel.action            --------------------------
	.section	.nv.rel.action,"",@"SHT_CUDA_RELOCINFO"
	.align	8
	.sectionentsize	8
        /*0000*/ 	.byte	0x73, 0x00, 0x00, 0x00, 0x00, 0x00, 0x00, 0x00, 0x00, 0x00, 0x00, 0x11, 0x25, 0x00, 0x05, 0x36


//--------------------- .nv.constant4             --------------------------
	.section	.nv.constant4,"a",@progbits
	.align	8
	.align		8
.nv.constant4:
        /*0000*/ 	.dword	_ZN34_INTERNAL_55f61796_4_k_cu_371cd5504cuda3std3__45__cpo5beginE
	.align		8
        /*0008*/ 	.dword	_ZN34_INTERNAL_55f61796_4_k_cu_371cd5504cuda3std3__45__cpo3endE
	.align		8
        /*0010*/ 	.dword	_ZN34_INTERNAL_55f61796_4_k_cu_371cd5504cuda3std3__45__cpo6cbeginE
	.align		8
        /*0018*/ 	.dword	_ZN34_INTERNAL_55f61796_4_k_cu_371cd5504cuda3std3__45__cpo4cendE
	.align		8
        /*0020*/ 	.dword	_ZN34_INTERNAL_55f61796_4_k_cu_371cd5504cuda3std3__436_GLOBAL__N__55f61796_4_k_cu_371cd5506ignoreE
	.align		8
        /*0028*/ 	.dword	_ZN34_INTERNAL_55f61796_4_k_cu_371cd5504cuda3std3__419piecewise_constructE
	.align		8
        /*0030*/ 	.dword	_ZN34_INTERNAL_55f61796_4_k_cu_371cd5504cuda3std3__48in_placeE
	.align		8
        /*0038*/ 	.dword	_ZN34_INTERNAL_55f61796_4_k_cu_371cd5504cuda3std6ranges3__45__cpo4swapE
	.align		8
        /*0040*/ 	.dword	_ZN34_INTERNAL_55f61796_4_k_cu_371cd5504cuda3std6ranges3__45__cpo9iter_moveE
	.align		8
        /*0048*/ 	.dword	_ZN34_INTERNAL_55f61796_4_k_cu_371cd5504cute7productE
	.align		8
        /*0050*/ 	.dword	_ZN34_INTERNAL_55f61796_4_k_cu_371cd5504cute1_E


//--------------------- .nv.constant0._ZN7cutlass9reference6device6kernel26TensorScaleBiasGemmBatchedINS_9TensorRefINS_6half_tENS_6layout8RowMajorEEES8_S5_S8_NS_16NumericConverterIS5_S5_LNS_15FloatRoundStyleE2EEELi4ELi4EEEvNS_4gemm9GemmCoordET_T0_T1_T2_SH_illll --------------------------
	.section	.nv.constant0._ZN7cutlass9reference6device6kernel26TensorScaleBiasGemmBatchedINS_9TensorRefINS_6half_tENS_6layout8RowMajorEEES8_S5_S8_NS_16NumericConverterIS5_S5_LNS_15FloatRoundStyleE2EEELi4ELi4EEEvNS_4gemm9GemmCoordET_T0_T1_T2_SH_illll,"a",@progbits
	.sectionflags	@""
	.align	4
.nv.constant0._ZN7cutlass9reference6device6kernel26TensorScaleBiasGemmBatchedINS_9TensorRefINS_6half_tENS_6layout8RowMajorEEES8_S5_S8_NS_16NumericConverterIS5_S5_LNS_15FloatRoundStyleE2EEELi4ELi4EEEvNS_4gemm9GemmCoordET_T0_T1_T2_SH_illll:
	.zero		480


//--------------------- .nv.constant0._ZN7cutlass9reference6device6kernel11GemmComplexINS_6half_tENS_6layout8RowMajorES4_NS5_11ColumnMajorES4_S6_S4_S4_S4_NS_16NumericConverterIS4_S4_LNS_15FloatRoundStyleE2EEENS_12multiply_addIS4_S4_S4_EELi4ELi16EEEvNS_4gemm9GemmCoordET5_NS_9TensorRefIT_T0_EENS_16ComplexTransformENSG_IT1_T2_EESK_SF_NSG_IT3_T4_EENSG_IT7_SP_EET6_illll --------------------------
	.section	.nv.constant0._ZN7cutlass9reference6device6kernel11GemmComplexINS_6half_tENS_6layout8RowMajorES4_NS5_11ColumnMajorES4_S6_S4_S4_S4_NS_16NumericConverterIS4_S4_LNS_15FloatRoundStyleE2EEENS_12multiply_addIS4_S4_S4_EELi4ELi16EEEvNS_4gemm9GemmCoordET5_NS_9TensorRefIT_T0_EENS_16ComplexTransformENSG_IT1_T2_EESK_SF_NSG_IT3_T4_EENSG_IT7_SP_EET6_illll,"a",@progbits
	.sectionflags	@""
	.align	4
.nv.constant0._ZN7cutlass9reference6device6kernel11GemmComplexINS_6half_tENS_6layout8RowMajorES4_NS5_11ColumnMajorES4_S6_S4_S4_S4_NS_16NumericConverterIS4_S4_LNS_15FloatRoundStyleE2EEENS_12multiply_addIS4_S4_S4_EELi4ELi16EEEvNS_4gemm9GemmCoordET5_NS_9TensorRefIT_T0_EENS_16ComplexTransformENSG_IT1_T2_EESK_SF_NSG_IT3_T4_EENSG_IT7_SP_EET6_illll:
	.zero		488


//--------------------- .nv.constant0._ZN7cutlass9reference6device6kernel11GemmComplexINS_6half_tENS_6layout8RowMajorES4_NS5_11ColumnMajorES4_S6_S4_S4_S4_NS_16NumericConverterIS4_S4_LNS_15FloatRoundStyleE2EEENS_12multiply_addIS4_S4_S4_EELi4ELi4EEEvNS_4gemm9GemmCoordET5_NS_9TensorRefIT_T0_EENS_16ComplexTransformENSG_IT1_T2_EESK_SF_NSG_IT3_T4_EENSG_IT7_SP_EET6_illll --------------------------
	.section	.nv.constant0._ZN7cutlass9reference6device6kernel11GemmComplexINS_6half_tENS_6layout8RowMajorES4_NS5_11ColumnMajorES4_S6_S4_S4_S4_NS_16NumericConverterIS4_S4_LNS_15FloatRoundStyleE2EEENS_12multiply_addIS4_S4_S4_EELi4ELi4EEEvNS_4gemm9GemmCoordET5_NS_9TensorRefIT_T0_EENS_16ComplexTransformENSG_IT1_T2_EESK_SF_NSG_IT3_T4_EENSG_IT7_SP_EET6_illll,"a",@progbits
	.sectionflags	@""
	.align	4
.nv.constant0._ZN7cutlass9reference6device6kernel11GemmComplexINS_6half_tENS_6layout8RowMajorES4_NS5_11ColumnMajorES4_S6_S4_S4_S4_NS_16NumericConverterIS4_S4_LNS_15FloatRoundStyleE2EEENS_12multiply_addIS4_S4_S4_EELi4ELi4EEEvNS_4gemm9GemmCoordET5_NS_9TensorRefIT_T0_EENS_16ComplexTransformENSG_IT1_T2_EESK_SF_NSG_IT3_T4_EENSG_IT7_SP_EET6_illll:
	.zero		488


//--------------------- .nv.constant0._ZN7cutlass9reference6device6kernel13TensorForEachINS1_6detail14TensorReLuFuncINS_6half_tENS_6layout8RowMajorEEELi2ENS9_6ParamsEEEvNS_5CoordIXT0_EilEET1_ --------------------------
	.section	.nv.constant0._ZN7cutlass9reference6device6kernel13TensorForEachINS1_6detail14TensorReLuFuncINS_6half_tENS_6layout8RowMajorEEELi2ENS9_6ParamsEEEvNS_5CoordIXT0_EilEET1_,"a",@progbits
	.sectionflags	@""
	.align	4
.nv.constant0._ZN7cutlass9reference6device6kernel13TensorForEachINS1_6detail14TensorReLuFuncINS_6half_tENS_6layout8RowMajorEEELi2ENS9_6ParamsEEEvNS_5CoordIXT0_EilEET1_:
	.zero		392


//--------------------- .nv.constant0._ZN7cutlass9reference6device6kernel4GemmINS_9TensorRefINS_6half_tENS_6layout8RowMajorEEENS4_IS5_NS6_11ColumnMajorEEES8_S5_S5_NS_11MatrixShapeILi4ELi4EEENS_12multiply_addIS5_S5_S5_EENS_16NumericConverterIS5_S5_LNS_15FloatRoundStyleE2EEEEEvNS_4gemm9GemmCoordET2_T_T0_SK_T1_SN_T3_ --------------------------
	.section	.nv.constant0._ZN7cutlass9reference6device6kernel4GemmINS_9TensorRefINS_6half_tENS_6layout8RowMajorEEENS4_IS5_NS6_11ColumnMajorEEES8_S5_S5_NS_11MatrixShapeILi4ELi4EEENS_12multiply_addIS5_S5_S5_EENS_16NumericConverterIS5_S5_LNS_15FloatRoundStyleE2EEEEEvNS_4gemm9GemmCoordET2_T_T0_SK_T1_SN_T3_,"a",@progbits
	.sectionflags	@""
	.align	4
.nv.constant0._ZN7cutlass9reference6device6kernel4GemmINS_9TensorRefINS_6half_tENS_6layout8RowMajorEEENS4_IS5_NS6_11ColumnMajorEEES8_S5_S5_NS_11MatrixShapeILi4ELi4EEENS_12multiply_addIS5_S5_S5_EENS_16NumericConverterIS5_S5_LNS_15FloatRoundStyleE2EEEEEvNS_4gemm9GemmCoordET2_T_T0_SK_T1_SN_T3_:
	.zero		442


//--------------------- .nv.constant0._ZN7cutlass6KernelINS_4gemm6kernel7B2bGemmINS1_11threadblock16B2bMmaMultistageINS1_9GemmShapeILi64ELi64ELi32EEENS_9transform11threadblock28PredicatedTileAccessIteratorINS_11MatrixShapeILi64ELi32EEENS_6half_tENS_6layout8RowMajorELi1ENS8_29PitchLinearWarpRakedThreadMapINS_16PitchLinearShapeILi32ELi64EEELi128ENSH_ILi4ELi8EEELi8EEENS_5ArrayISD_Li8ELb0EEELb0ENSE_9NoPermuteEEENS9_25RegularTileAccessIteratorISC_SD_NSE_37RowMajorTensorOpMultiplicandCrosswiseILi16ELi32EEELi0ESK_Li16EEELNS_4arch14CacheOperation4KindE1ENSA_INSB_ILi32ELi64EEESD_NSE_11ColumnMajorELi0ESK_SM_Lb0ESN_EENSP_ISW_SD_NSE_40ColumnMajorTensorOpMultiplicandCrosswiseILi16ELi32EEELi1ESK_Li16EEELSV_1ENS6_ILi64ELi128ELi32EEENS1_4warp27MmaTensorOpFragmentIteratorINSB_ILi16ELi16EEENSB_ILi16ELi64EEELi32ESD_SD_SX_NS6_ILi16ELi8ELi16EEENS_8epilogue6thread21LinearCombinationReluISD_Li4ESD_SD_LNS19_9ScaleType4KindE2ELNS_15FloatRoundStyleE2EEEEENS9_14VectorIteratorINS9_30PredicatedVectorAccessIteratorINSB_ILi64ELi64EEENSB_ILi16ELi32EEESD_SF_Li2ELb0EEEEENS8_4warp22VectorFragmentIteratorINSB_ILi1ELi8EEESD_SF_S17_Li2EEENSA_INSB_ILi32ELi128EEESD_SX_Li0ENSG_INSH_ILi32ELi128EEELi128ESJ_Li8EEESM_Lb0ESN_EENSP_IS1Q_SD_S10_Li1ES1S_Li16EEELSV_1ESD_SF_S1E_NS4_9MmaPolicyINS13_11MmaTensorOpINS6_ILi16ELi64ELi32EEESD_SR_SD_S10_SD_SF_NS13_17MmaTensorOpPolicyINST_3MmaIS17_Li32ESD_SF_SD_SX_SD_SF_NST_13OpMultiplyAddEEENSB_ILi1ELi1EEEEELi1ELb0EbEENSB_ILi0ELi0EEES25_Li1EEENS1V_INS1W_INS6_ILi16ELi128ELi32EEESD_SR_SD_S10_SD_SF_S23_Li1ELb0EbEES25_S25_Li1EEELi3EbEENS18_11threadblock8EpilogueIS12_S28_Li1ENS2B_22PredicatedTileIteratorINS2B_26OutputTileOptimalThreadMapINS2B_15OutputTileShapeILi128ELi8ELi4ELi1ELi1EEENS2F_ILi1ELi2ELi1ELi1ELi2EEELi128ELi8ELi16EEESD_Lb0ESN_Lb0EEENS18_4warp24FragmentIteratorTensorOpIS27_S17_SD_NSL_ISD_Li4ELb0EEESF_EENS2K_20TileIteratorTensorOpIS27_S17_SD_SF_EENS2B_18SharedLoadIteratorINS2I_18CompactedThreadMapESD_Li16EEENS1A_ISD_Li8ESD_SD_LS1C_1ELS1D_2EEENSB_ILi0ELi16EEELi1ELi1EEENS4_30GemmIdentityThreadblockSwizzleILi1EEEEEEEvNT_6ParamsE --------------------------
	.section	.nv.constant0._ZN7cutlass6KernelINS_4gemm6kernel7B2bGemmINS1_11threadblock16B2bMmaMultistageINS1_9GemmShapeILi64ELi64ELi32EEENS_9transform11threadblock28PredicatedTileAccessIteratorINS_11MatrixShapeILi64ELi32EEENS_6half_tENS_6layout8RowMajorELi1ENS8_29PitchLinearWarpRakedThreadMapINS_16PitchLinearShapeILi32ELi64EEELi128ENSH_ILi4ELi8EEELi8EEENS_5ArrayISD_Li8ELb0EEELb0ENSE_9NoPermuteEEENS9_25RegularTileAccessIteratorISC_SD_NSE_37RowMajorTensorOpMultiplicandCrosswiseILi16ELi32EEELi0ESK_Li16EEELNS_4arch14CacheOperation4KindE1ENSA_INSB_ILi32ELi64EEESD_NSE_11ColumnMajorELi0ESK_SM_Lb0ESN_EENSP_ISW_SD_NSE_40ColumnMajorTensorOpMultiplicandCrosswiseILi16ELi32EEELi1ESK_Li16EEELSV_1ENS6_ILi64ELi128ELi32EEENS1_4warp27MmaTensorOpFragmentIteratorINSB_ILi16ELi16EEENSB_ILi16ELi64EEELi32ESD_SD_SX_NS6_ILi16ELi8ELi16EEENS_8epilogue6thread21LinearCombinationReluISD_Li4ESD_SD_LNS19_9ScaleType4KindE2ELNS_15FloatRoundStyleE2EEEEENS9_14VectorIteratorINS9_30PredicatedVectorAccessIteratorINSB_ILi64ELi64EEENSB_ILi16ELi32EEESD_SF_Li2ELb0EEEEENS8_4warp22VectorFragmentIteratorINSB_ILi1ELi8EEESD_SF_S17_Li2EEENSA_INSB_ILi32ELi128EEESD_SX_Li0ENSG_INSH_ILi32ELi128EEELi128ESJ_Li8EEESM_Lb0ESN_EENSP_IS1Q_SD_S10_Li1ES1S_Li16EEELSV_1ESD_SF_S1E_NS4_9MmaPolicyINS13_11MmaTensorOpINS6_ILi16ELi64ELi32EEESD_SR_SD_S10_SD_SF_NS13_17MmaTensorOpPolicyINST_3MmaIS17_Li32ESD_SF_SD_SX_SD_SF_NST_13OpMultiplyAddEEENSB_ILi1ELi1EEEEELi1ELb0EbEENSB_ILi0ELi0EEES25_Li1EEENS1V_INS1W_INS6_ILi16ELi128ELi32EEESD_SR_SD_S10_SD_SF_S23_Li1ELb0EbEES25_S25_Li1EEELi3EbEENS18_11threadblock8EpilogueIS12_S28_Li1ENS2B_22PredicatedTileIteratorINS2B_26OutputTileOptimalThreadMapINS2B_15OutputTileShapeILi128ELi8ELi4ELi1ELi1EEENS2F_ILi1ELi2ELi1ELi1ELi2EEELi128ELi8ELi16EEESD_Lb0ESN_Lb0EEENS18_4warp24FragmentIteratorTensorOpIS27_S17_SD_NSL_ISD_Li4ELb0EEESF_EENS2K_20TileIteratorTensorOpIS27_S17_SD_SF_EENS2B_18SharedLoadIteratorINS2I_18CompactedThreadMapESD_Li16EEENS1A_ISD_Li8ESD_SD_LS1C_1ELS1D_2EEENSB_ILi0ELi16EEELi1ELi1EEENS4_30GemmIdentityThreadblockSwizzleILi1EEEEEEEvNT_6ParamsE,"a",@progbits
	.sectionflags	@""
	.align	4
.nv.constant0._ZN7cutlass6KernelINS_4gemm6kernel7B2bGemmINS1_11threadblock16B2bMmaMultistageINS1_9GemmShapeILi64ELi64ELi32EEENS_9transform11threadblock28PredicatedTileAccessIteratorINS_11MatrixShapeILi64ELi32EEENS_6half_tENS_6layout8RowMajorELi1ENS8_29PitchLinearWarpRakedThreadMapINS_16PitchLinearShapeILi32ELi64EEELi128ENSH_ILi4ELi8EEELi8EEENS_5ArrayISD_Li8ELb0EEELb0ENSE_9NoPermuteEEENS9_25RegularTileAccessIteratorISC_SD_NSE_37RowMajorTensorOpMultiplicandCrosswiseILi16ELi32EEELi0ESK_Li16EEELNS_4arch14CacheOperation4KindE1ENSA_INSB_ILi32ELi64EEESD_NSE_11ColumnMajorELi0ESK_SM_Lb0ESN_EENSP_ISW_SD_NSE_40ColumnMajorTensorOpMultiplicandCrosswiseILi16ELi32EEELi1ESK_Li16EEELSV_1ENS6_ILi64ELi128ELi32EEENS1_4warp27MmaTensorOpFragmentIteratorINSB_ILi16ELi16EEENSB_ILi16ELi64EEELi32ESD_SD_SX_NS6_ILi16ELi8ELi16EEENS_8epilogue6thread21LinearCombinationReluISD_Li4ESD_SD_LNS19_9ScaleType4KindE2ELNS_15FloatRoundStyleE2EEEEENS9_14VectorIteratorINS9_30PredicatedVectorAccessIteratorINSB_ILi64ELi64EEENSB_ILi16ELi32EEESD_SF_Li2ELb0EEEEENS8_4warp22VectorFragmentIteratorINSB_ILi1ELi8EEESD_SF_S17_Li2EEENSA_INSB_ILi32ELi128EEESD_SX_Li0ENSG_INSH_ILi32ELi128EEELi128ESJ_Li8EEESM_Lb0ESN_EENSP_IS1Q_SD_S10_Li1ES1S_Li16EEELSV_1ESD_SF_S1E_NS4_9MmaPolicyINS13_11MmaTensorOpINS6_ILi16ELi64ELi32EEESD_SR_SD_S10_SD_SF_NS13_17MmaTensorOpPolicyINST_3MmaIS17_Li32ESD_SF_SD_SX_SD_SF_NST_13OpMultiplyAddEEENSB_ILi1ELi1EEEEELi1ELb0EbEENSB_ILi0ELi0EEES25_Li1EEENS1V_INS1W_INS6_ILi16ELi128ELi32EEESD_SR_SD_S10_SD_SF_S23_Li1ELb0EbEES25_S25_Li1EEELi3EbEENS18_11threadblock8EpilogueIS12_S28_Li1ENS2B_22PredicatedTileIteratorINS2B_26OutputTileOptimalThreadMapINS2B_15OutputTileShapeILi128ELi8ELi4ELi1ELi1EEENS2F_ILi1ELi2ELi1ELi1ELi2EEELi128ELi8ELi16EEESD_Lb0ESN_Lb0EEENS18_4warp24FragmentIteratorTensorOpIS27_S17_SD_NSL_ISD_Li4ELb0EEESF_EENS2K_20TileIteratorTensorOpIS27_S17_SD_SF_EENS2B_18SharedLoadIteratorINS2I_18CompactedThreadMapESD_Li16EEENS1A_ISD_Li8ESD_SD_LS1C_1ELS1D_2EEENSB_ILi0ELi16EEELi1ELi1EEENS4_30GemmIdentityThreadblockSwizzleILi1EEEEEEEvNT_6ParamsE:
	.zero		944


//--------------------- .nv.constant0._ZN7cutlass6KernelINS_4gemm6kernel4GemmINS1_11threadblock13MmaMultistageINS1_9GemmShapeILi128ELi128ELi32EEENS_9transform11threadblock28PredicatedTileAccessIteratorINS_11MatrixShapeILi128ELi32EEENS_6half_tENS_6layout8RowMajorELi1ENS8_29PitchLinearWarpRakedThreadMapINS_16PitchLinearShapeILi32ELi128EEELi128ENSH_ILi4ELi8EEELi8EEENS_5ArrayISD_Li8ELb0EEELb0ENSE_9NoPermuteEEENS9_25RegularTileAccessIteratorISC_SD_NSE_37RowMajorTensorOpMultiplicandCrosswiseILi16ELi32EEELi0ESK_Li16EEELNS_4arch14CacheOperation4KindE1ENSA_INSB_ILi32ELi128EEESD_NSE_11ColumnMajorELi0ESK_SM_Lb0ESN_EENSP_ISW_SD_NSE_40ColumnMajorTensorOpMultiplicandCrosswiseILi16ELi32EEELi1ESK_Li16EEELSV_1ESD_SF_NS4_9MmaPolicyINS1_4warp11MmaTensorOpINS6_ILi64ELi64ELi32EEESD_SR_SD_S10_SD_SF_NS13_17MmaTensorOpPolicyINST_3MmaINS6_ILi16ELi8ELi16EEELi32ESD_SF_SD_SX_SD_SF_NST_13OpMultiplyAddEEENSB_ILi1ELi1EEEEELi1ELb0EbEENSB_ILi0ELi0EEES1E_Li1EEELi3ELNS1_23SharedMemoryClearOptionE0EbEENS_8epilogue11threadblock8EpilogueIS7_S1D_Li1ENS1J_22PredicatedTileIteratorINS1J_26OutputTileOptimalThreadMapINS1J_15OutputTileShapeILi128ELi8ELi2ELi1ELi1EEENS1N_ILi1ELi8ELi1ELi1ELi8EEELi128ELi8ELi16EEESD_Lb0ESN_Lb0EEENS1I_4warp24FragmentIteratorTensorOpIS15_S18_SD_NSL_ISD_Li4ELb0EEESF_EENS1S_20TileIteratorTensorOpIS15_S18_SD_SF_EENS1J_18SharedLoadIteratorINS1Q_18CompactedThreadMapESD_Li16EEENS1I_6thread21LinearCombinationReluISD_Li8ESD_SD_LNS21_9ScaleType4KindE1ELNS_15FloatRoundStyleE2EEENSB_ILi0ELi16EEELi1ELi1EEENS4_30GemmIdentityThreadblockSwizzleILi1EEELb0EEEEEvNT_6ParamsE --------------------------
	.section	.nv.constant0._ZN7cutlass6KernelINS_4gemm6kernel4GemmINS1_11threadblock13MmaMultistageINS1_9GemmShapeILi128ELi128ELi32EEENS_9transform11threadblock28PredicatedTileAccessIteratorINS_11MatrixShapeILi128ELi32EEENS_6half_tENS_6layout8RowMajorELi1ENS8_29PitchLinearWarpRakedThreadMapINS_16PitchLinearShapeILi32ELi128EEELi128ENSH_ILi4ELi8EEELi8EEENS_5ArrayISD_Li8ELb0EEELb0ENSE_9NoPermuteEEENS9_25RegularTileAccessIteratorISC_SD_NSE_37RowMajorTensorOpMultiplicandCrosswiseILi16ELi32EEELi0ESK_Li16EEELNS_4arch14CacheOperation4KindE1ENSA_INSB_ILi32ELi128EEESD_NSE_11ColumnMajorELi0ESK_SM_Lb0ESN_EENSP_ISW_SD_NSE_40ColumnMajorTensorOpMultiplicandCrosswiseILi16ELi32EEELi1ESK_Li16EEELSV_1ESD_SF_NS4_9MmaPolicyINS1_4warp11MmaTensorOpINS6_ILi64ELi64ELi32EEESD_SR_SD_S10_SD_SF_NS13_17MmaTensorOpPolicyINST_3MmaINS6_ILi16ELi8ELi16EEELi32ESD_SF_SD_SX_SD_SF_NST_13OpMultiplyAddEEENSB_ILi1ELi1EEEEELi1ELb0EbEENSB_ILi0ELi0EEES1E_Li1EEELi3ELNS1_23SharedMemoryClearOptionE0EbEENS_8epilogue11threadblock8EpilogueIS7_S1D_Li1ENS1J_22PredicatedTileIteratorINS1J_26OutputTileOptimalThreadMapINS1J_15OutputTileShapeILi128ELi8ELi2ELi1ELi1EEENS1N_ILi1ELi8ELi1ELi1ELi8EEELi128ELi8ELi16EEESD_Lb0ESN_Lb0EEENS1I_4warp24FragmentIteratorTensorOpIS15_S18_SD_NSL_ISD_Li4ELb0EEESF_EENS1S_20TileIteratorTensorOpIS15_S18_SD_SF_EENS1J_18SharedLoadIteratorINS1Q_18CompactedThreadMapESD_Li16EEENS1I_6thread21LinearCombinationReluISD_Li8ESD_SD_LNS21_9ScaleType4KindE1ELNS_15FloatRoundStyleE2EEENSB_ILi0ELi16EEELi1ELi1EEENS4_30GemmIdentityThreadblockSwizzleILi1EEELb0EEEEEvNT_6ParamsE,"a",@progbits
	.sectionflags	@""
	.align	4
.nv.constant0._ZN7cutlass6KernelINS_4gemm6kernel4GemmINS1_11threadblock13MmaMultistageINS1_9GemmShapeILi128ELi128ELi32EEENS_9transform11threadblock28PredicatedTileAccessIteratorINS_11MatrixShapeILi128ELi32EEENS_6half_tENS_6layout8RowMajorELi1ENS8_29PitchLinearWarpRakedThreadMapINS_16PitchLinearShapeILi32ELi128EEELi128ENSH_ILi4ELi8EEELi8EEENS_5ArrayISD_Li8ELb0EEELb0ENSE_9NoPermuteEEENS9_25RegularTileAccessIteratorISC_SD_NSE_37RowMajorTensorOpMultiplicandCrosswiseILi16ELi32EEELi0ESK_Li16EEELNS_4arch14CacheOperation4KindE1ENSA_INSB_ILi32ELi128EEESD_NSE_11ColumnMajorELi0ESK_SM_Lb0ESN_EENSP_ISW_SD_NSE_40ColumnMajorTensorOpMultiplicandCrosswiseILi16ELi32EEELi1ESK_Li16EEELSV_1ESD_SF_NS4_9MmaPolicyINS1_4warp11MmaTensorOpINS6_ILi64ELi64ELi32EEESD_SR_SD_S10_SD_SF_NS13_17MmaTensorOpPolicyINST_3MmaINS6_ILi16ELi8ELi16EEELi32ESD_SF_SD_SX_SD_SF_NST_13OpMultiplyAddEEENSB_ILi1ELi1EEEEELi1ELb0EbEENSB_ILi0ELi0EEES1E_Li1EEELi3ELNS1_23SharedMemoryClearOptionE0EbEENS_8epilogue11threadblock8EpilogueIS7_S1D_Li1ENS1J_22PredicatedTileIteratorINS1J_26OutputTileOptimalThreadMapINS1J_15OutputTileShapeILi128ELi8ELi2ELi1ELi1EEENS1N_ILi1ELi8ELi1ELi1ELi8EEELi128ELi8ELi16EEESD_Lb0ESN_Lb0EEENS1I_4warp24FragmentIteratorTensorOpIS15_S18_SD_NSL_ISD_Li4ELb0EEESF_EENS1S_20TileIteratorTensorOpIS15_S18_SD_SF_EENS1J_18SharedLoadIteratorINS1Q_18CompactedThreadMapESD_Li16EEENS1I_6thread21LinearCombinationReluISD_Li8ESD_SD_LNS21_9ScaleType4KindE1ELNS_15FloatRoundStyleE2EEENSB_ILi0ELi16EEELi1ELi1EEENS4_30GemmIdentityThreadblockSwizzleILi1EEELb0EEEEEvNT_6ParamsE:
	.zero		704


//--------------------- .nv.constant0._ZN7cutlass6KernelINS_4gemm6kernel4GemmINS1_11threadblock13MmaMultistageINS1_9GemmShapeILi128ELi64ELi32EEENS_9transform11threadblock28PredicatedTileAccessIteratorINS_11MatrixShapeILi128ELi32EEENS_6half_tENS_6layout8RowMajorELi1ENS8_29PitchLinearWarpRakedThreadMapINS_16PitchLinearShapeILi32ELi128EEELi64ENSH_ILi4ELi8EEELi8EEENS_5ArrayISD_Li8ELb0EEELb0ENSE_9NoPermuteEEENS9_25RegularTileAccessIteratorISC_SD_NSE_37RowMajorTensorOpMultiplicandCrosswiseILi16ELi32EEELi0ESK_Li16EEELNS_4arch14CacheOperation4KindE1ENSA_INSB_ILi32ELi64EEESD_NSE_11ColumnMajorELi0ENSG_INSH_ILi32ELi64EEELi64ESJ_Li8EEESM_Lb0ESN_EENSP_ISW_SD_NSE_40ColumnMajorTensorOpMultiplicandCrosswiseILi16ELi32EEELi1ESZ_Li16EEELSV_1ESD_SF_NS4_9MmaPolicyINS1_4warp11MmaTensorOpINS6_ILi64ELi64ELi32EEESD_SR_SD_S12_SD_SF_NS15_17MmaTensorOpPolicyINST_3MmaINS6_ILi16ELi8ELi16EEELi32ESD_SF_SD_SX_SD_SF_NST_13OpMultiplyAddEEENSB_ILi1ELi1EEEEELi1ELb0EbEENSB_ILi0ELi0EEES1G_Li1EEELi3ELNS1_23SharedMemoryClearOptionE0EbEENS_8epilogue11threadblock8EpilogueIS7_S1F_Li1ENS1L_22PredicatedTileIteratorINS1L_26OutputTileOptimalThreadMapINS1L_15OutputTileShapeILi64ELi8ELi2ELi1ELi1EEENS1P_ILi1ELi8ELi1ELi1ELi8EEELi64ELi8ELi16EEESD_Lb0ESN_Lb0EEENS1K_4warp24FragmentIteratorTensorOpIS17_S1A_SD_NSL_ISD_Li4ELb0EEESF_EENS1U_20TileIteratorTensorOpIS17_S1A_SD_SF_EENS1L_18SharedLoadIteratorINS1S_18CompactedThreadMapESD_Li16EEENS1K_6thread21LinearCombinationReluISD_Li8ESD_SD_LNS23_9ScaleType4KindE1ELNS_15FloatRoundStyleE2EEENSB_ILi0ELi16EEELi1ELi1EEENS4_30GemmIdentityThreadblockSwizzleILi1EEELb0EEEEEvNT_6ParamsE --------------------------
	.section	.nv.constant0._ZN7cutlass6KernelINS_4gemm6kernel4GemmINS1_11threadblock13MmaMultistageINS1_9GemmShapeILi128ELi64ELi32EEENS_9transform11threadblock28PredicatedTileAccessIteratorINS_11MatrixShapeILi128ELi32EEENS_6half_tENS_6layout8RowMajorELi1ENS8_29PitchLinearWarpRakedThreadMapINS_16PitchLinearShapeILi32ELi128EEELi64ENSH_ILi4ELi8EEELi8EEENS_5ArrayISD_Li8ELb0EEELb0ENSE_9NoPermuteEEENS9_25RegularTileAccessIteratorISC_SD_NSE_37RowMajorTensorOpMultiplicandCrosswiseILi16ELi32EEELi0ESK_Li16EEELNS_4arch14CacheOperation4KindE1ENSA_INSB_ILi32ELi64EEESD_NSE_11ColumnMajorELi0ENSG_INSH_ILi32ELi64EEELi64ESJ_Li8EEESM_Lb0ESN_EENSP_ISW_SD_NSE_40ColumnMajorTensorOpMultiplicandCrosswiseILi16ELi32EEELi1ESZ_Li16EEELSV_1ESD_SF_NS4_9MmaPolicyINS1_4warp11MmaTensorOpINS6_ILi64ELi64ELi32EEESD_SR_SD_S12_SD_SF_NS15_17MmaTensorOpPolicyINST_3MmaINS6_ILi16ELi8ELi16EEELi32ESD_SF_SD_SX_SD_SF_NST_13OpMultiplyAddEEENSB_ILi1ELi1EEEEELi1ELb0EbEENSB_ILi0ELi0EEES1G_Li1EEELi3ELNS1_23SharedMemoryClearOptionE0EbEENS_8epilogue11threadblock8EpilogueIS7_S1F_Li1ENS1L_22PredicatedTileIteratorINS1L_26OutputTileOptimalThreadMapINS1L_15OutputTileShapeILi64ELi8ELi2ELi1ELi1EEENS1P_ILi1ELi8ELi1ELi1ELi8EEELi64ELi8ELi16EEESD_Lb0ESN_Lb0EEENS1K_4warp24FragmentIteratorTensorOpIS17_S1A_SD_NSL_ISD_Li4ELb0EEESF_EENS1U_20TileIteratorTensorOpIS17_S1A_SD_SF_EENS1L_18SharedLoadIteratorINS1S_18CompactedThreadMapESD_Li16EEENS1K_6thread21LinearCombinationReluISD_Li8ESD_SD_LNS23_9ScaleType4KindE1ELNS_15FloatRoundStyleE2EEENSB_ILi0ELi16EEELi1ELi1EEENS4_30GemmIdentityThreadblockSwizzleILi1EEELb0EEEEEvNT_6ParamsE,"a",@progbits
	.sectionflags	@""
	.align	4
.nv.constant0._ZN7cutlass6KernelINS_4gemm6kernel4GemmINS1_11threadblock13MmaMultistageINS1_9GemmShapeILi128ELi64ELi32EEENS_9transform11threadblock28PredicatedTileAccessIteratorINS_11MatrixShapeILi128ELi32EEENS_6half_tENS_6layout8RowMajorELi1ENS8_29PitchLinearWarpRakedThreadMapINS_16PitchLinearShapeILi32ELi128EEELi64ENSH_ILi4ELi8EEELi8EEENS_5ArrayISD_Li8ELb0EEELb0ENSE_9NoPermuteEEENS9_25RegularTileAccessIteratorISC_SD_NSE_37RowMajorTensorOpMultiplicandCrosswiseILi16ELi32EEELi0ESK_Li16EEELNS_4arch14CacheOperation4KindE1ENSA_INSB_ILi32ELi64EEESD_NSE_11ColumnMajorELi0ENSG_INSH_ILi32ELi64EEELi64ESJ_Li8EEESM_Lb0ESN_EENSP_ISW_SD_NSE_40ColumnMajorTensorOpMultiplicandCrosswiseILi16ELi32EEELi1ESZ_Li16EEELSV_1ESD_SF_NS4_9MmaPolicyINS1_4warp11MmaTensorOpINS6_ILi64ELi64ELi32EEESD_SR_SD_S12_SD_SF_NS15_17MmaTensorOpPolicyINST_3MmaINS6_ILi16ELi8ELi16EEELi32ESD_SF_SD_SX_SD_SF_NST_13OpMultiplyAddEEENSB_ILi1ELi1EEEEELi1ELb0EbEENSB_ILi0ELi0EEES1G_Li1EEELi3ELNS1_23SharedMemoryClearOptionE0EbEENS_8epilogue11threadblock8EpilogueIS7_S1F_Li1ENS1L_22PredicatedTileIteratorINS1L_26OutputTileOptimalThreadMapINS1L_15OutputTileShapeILi64ELi8ELi2ELi1ELi1EEENS1P_ILi1ELi8ELi1ELi1ELi8EEELi64ELi8ELi16EEESD_Lb0ESN_Lb0EEENS1K_4warp24FragmentIteratorTensorOpIS17_S1A_SD_NSL_ISD_Li4ELb0EEESF_EENS1U_20TileIteratorTensorOpIS17_S1A_SD_SF_EENS1L_18SharedLoadIteratorINS1S_18CompactedThreadMapESD_Li16EEENS1K_6thread21LinearCombinationReluISD_Li8ESD_SD_LNS23_9ScaleType4KindE1ELNS_15FloatRoundStyleE2EEENSB_ILi0ELi16EEELi1ELi1EEENS4_30GemmIdentityThreadblockSwizzleILi1EEELb0EEEEEvNT_6ParamsE:
	.zero		704


//--------------------- .text._ZN7cutlass9reference6device6kernel26TensorScaleBiasGemmBatchedINS_9TensorRefINS_6half_tENS_6layout8RowMajorEEES8_S5_S8_NS_16NumericConverterIS5_S5_LNS_15FloatRoundStyleE2EEELi4ELi4EEEvNS_4gemm9GemmCoordET_T0_T1_T2_SH_illll --------------------------
	.section	.text._ZN7cutlass9reference6device6kernel26TensorScaleBiasGemmBatchedINS_9TensorRefINS_6half_tENS_6layout8RowMajorEEES8_S5_S8_NS_16NumericConverterIS5_S5_LNS_15FloatRoundStyleE2EEELi4ELi4EEEvNS_4gemm9GemmCoordET_T0_T1_T2_SH_illll,"ax",@progbits
	.sectioninfo	@"SHI_REGISTERS=128"
	.align	128
        .global         _ZN7cutlass9reference6device6kernel26TensorScaleBiasGemmBatchedINS_9TensorRefINS_6half_tENS_6layout8RowMajorEEES8_S5_S8_NS_16NumericConverterIS5_S5_LNS_15FloatRoundStyleE2EEELi4ELi4EEEvNS_4gemm9GemmCoordET_T0_T1_T2_SH_illll
        .type           _ZN7cutlass9reference6device6kernel26TensorScaleBiasGemmBatchedINS_9TensorRefINS_6half_tENS_6layout8RowMajorEEES8_S5_S8_NS_16NumericConverterIS5_S5_LNS_15FloatRoundStyleE2EEELi4ELi4EEEvNS_4gemm9GemmCoordET_T0_T1_T2_SH_illll,@function
        .size           _ZN7cutlass9reference6device6kernel26TensorScaleBiasGemmBatchedINS_9TensorRefINS_6half_tENS_6layout8RowMajorEEES8_S5_S8_NS_16NumericConverterIS5_S5_LNS_15FloatRoundStyleE2EEELi4ELi4EEEvNS_4gemm9GemmCoordET_T0_T1_T2_SH_illll,(.L_x_247 - _ZN7cutlass9reference6device6kernel26TensorScaleBiasGemmBatchedINS_9TensorRefINS_6half_tENS_6layout8RowMajorEEES8_S5_S8_NS_16NumericConverterIS5_S5_LNS_15FloatRoundStyleE2EEELi4ELi4EEEvNS_4gemm9GemmCoordET_T0_T1_T2_SH_illll)
        .other          _ZN7cutlass9reference6device6kernel26TensorScaleBiasGemmBatchedINS_9TensorRefINS_6half_tENS_6layout8RowMajorEEES8_S5_S8_NS_16NumericConverterIS5_S5_LNS_15FloatRoundStyleE2EEELi4ELi4EEEvNS_4gemm9GemmCoordET_T0_T1_T2_SH_illll,@"STO_CUDA_ENTRY STV_DEFAULT"
_ZN7cutlass9reference6device6kernel26TensorScaleBiasGemmBatchedINS_9TensorRefINS_6half_tENS_6layout8RowMajorEEES8_S5_S8_NS_16NumericConverterIS5_S5_LNS_15FloatRoundStyleE2EEELi4ELi4EEEvNS_4gemm9GemmCoordET_T0_T1_T2_SH_illll:
.text._ZN7cutlass9reference6device6kernel26TensorScaleBiasGemmBatchedINS_9TensorRefINS_6half_tENS_6layout8RowMajorEEES8_S5_S8_NS_16NumericConverterIS5_S5_LNS_15FloatRoundStyleE2EEELi4ELi4EEEvNS_4gemm9GemmCoordET_T0_T1_T2_SH_illll:
[----:B------:R-:W-:Y:S02]  /*0000*/  IMAD.MOV.U32 R1, RZ, RZ, c[0x0][0x28] ;  /* 0x00000a00ff017624 */ /* 0x000fe400078e00ff */
[----:B------:R-:W0:Y:S01]  /*0010*/  S2UR UR12, SR_CTAID.Z ;  /* 0x00000000000c79c3 */ /* 0x000e220000002700 */
[----:B------:R-:W-:Y:S02]  /*0020*/  ULDC UR18, c[0x0][0x1b8] ;  /* 0x00006e0000127ab9 */ /* 0x000fe40000000800 */
[----:B------:R-:W-:Y:S02]  /*0030*/  ULDC.64 UR26, c[0x0][0x1c0] ;  /* 0x00007000001a7ab9 */ /* 0x000fe40000000a00 */
[----:B------:R-:W-:Y:S02]  /*0040*/  ULDC.64 UR24, c[0x0][0x1c8] ;  /* 0x0000720000187ab9 */ /* 0x000fe40000000a00 */
[----:B------:R-:W-:Y:S02]  /*0050*/  ULDC.64 UR20, c[0x0][0x1d0] ;  /* 0x0000740000147ab9 */ /* 0x000fe40000000a00 */
[----:B------:R-:W-:Y:S02]  /*0060*/  ULDC.64 UR14, c[0x0][0x1d8] ;  /* 0x00007600000e7ab9 */ /* 0x000fe40000000a00 */
[----:B------:R-:W-:-:S02]  /*0070*/  ULDC.64 UR16, c[0x0][0x180] ;  /* 0x0000600000107ab9 */ /* 0x000fc40000000a00 */
[----:B0-----:R-:W-:Y:S02]  /*0080*/  USHF.R.S32.HI UR10, URZ, 0x1f, UR12 ;  /* 0x0000001f3f0a7899 */ /* 0x001fe4000801140c */
[----:B------:R-:W-:Y:S02]  /*0090*/  UISETP.GE.AND UP0, UPT, UR12, UR18, UPT ;  /* 0x000000120c00728c */ /* 0x000fe4000bf06270 */
[----:B------:R-:W-:Y:S02]  /*00a0*/  UIMAD UR6, UR10, UR26, URZ ;  /* 0x0000001a0a0672a4 */ /* 0x000fe4000f8e023f */
[----:B------:R-:W-:Y:S02]  /*00b0*/  UIMAD UR8, UR10, UR24, URZ ;  /* 0x000000180a0872a4 */ /* 0x000fe4000f8e023f */
[----:B------:R-:W-:Y:S01]  /*00c0*/  UIMAD UR11, UR10, UR20, URZ ;  /* 0x000000140a0b72a4 */ /* 0x000fe2000f8e023f */
[----:B------:R-:W-:Y:S01]  /*00d0*/  PLOP3.LUT P0, PT, PT, PT, UP0, 0x80, 0x0 ;  /* 0x000000000000781c */ /* 0x000fe20003f0f008 */
[----:B------:R-:W-:-:S02]  /*00e0*/  UIMAD UR13, UR10, UR14, URZ ;  /* 0x0000000e0a0d72a4 */ /* 0x000fc4000f8e023f */
[----:B------:R-:W-:Y:S02]  /*00f0*/  UIMAD UR27, UR12, UR27, UR6 ;  /* 0x0000001b0c1b72a4 */ /* 0x000fe4000f8e0206 */
[----:B------:R-:W-:Y:S02]  /*0100*/  UIMAD.WIDE.U32 UR4, UR12, UR26, URZ ;  /* 0x0000001a0c0472a5 */ /* 0x000fe4000f8e003f */
[----:B------:R-:W-:Y:S02]  /*0110*/  UIMAD.WIDE.U32 UR6, UR12, UR24, URZ ;  /* 0x000000180c0672a5 */ /* 0x000fe4000f8e003f */
[----:B------:R-:W-:Y:S02]  /*0120*/  UIMAD UR25, UR12, UR25, UR8 ;  /* 0x000000190c1972a4 */ /* 0x000fe4000f8e0208 */
[----:B------:R-:W-:Y:S02]  /*0130*/  UIMAD UR21, UR12, UR21, UR11 ;  /* 0x000000150c1572a4 */ /* 0x000fe4000f8e020b */
[----:B------:R-:W-:-:S02]  /*0140*/  UIMAD.WIDE.U32 UR10, UR12, UR14, URZ ;  /* 0x0000000e0c0a72a5 */ /* 0x000fc4000f8e003f */
[----:B------:R-:W-:Y:S02]  /*0150*/  UIMAD UR13, UR12, UR15, UR13 ;  /* 0x0000000f0c0d72a4 */ /* 0x000fe4000f8e020d */
[----:B------:R-:W-:Y:S02]  /*0160*/  UIMAD.WIDE.U32 UR8, UR12, UR20, URZ ;  /* 0x000000140c0872a5 */ /* 0x000fe4000f8e003f */
[----:B------:R-:W-:Y:S02]  /*0170*/  ULDC.64 UR14, c[0x0][0x170] ;  /* 0x00005c00000e7ab9 */ /* 0x000fe40000000a00 */
[----:B------:R-:W-:Y:S02]  /*0180*/  ULEA UR26, UP1, UR4, UR14, 0x1 ;  /* 0x0000000e041a7291 */ /* 0x000fe4000f82083f */
[----:B------:R-:W-:Y:S02]  /*0190*/  ULEA UR24, UP2, UR6, UR16, 0x1 ;  /* 0x0000001006187291 */ /* 0x000fe4000f84083f */
[----:B------:R-:W-:-:S02]  /*01a0*/  UIADD3 UR27, UR5, UR27, URZ ;  /* 0x0000001b051b7290 */ /* 0x000fc4000fffe03f */
[----:B------:R-:W-:Y:S02]  /*01b0*/  UIADD3 UR25, UR7, UR25, URZ ;  /* 0x0000001907197290 */ /* 0x000fe4000fffe03f */
[----:B------:R-:W-:Y:S02]  /*01c0*/  UIADD3 UR21, UR9, UR21, URZ ;  /* 0x0000001509157290 */ /* 0x000fe4000fffe03f */
[----:B------:R-:W-:Y:S02]  /*01d0*/  UIADD3 UR19, UR11, UR13, URZ ;  /* 0x0000000d0b137290 */ /* 0x000fe4000fffe03f */
[----:B------:R-:W-:Y:S02]  /*01e0*/  ULEA.HI.X UR27, UR4, UR15, UR27, 0x1, UP1 ;  /* 0x0000000f041b7291 */ /* 0x000fe400088f0c1b */
[----:B------:R-:W-:Y:S02]  /*01f0*/  ULEA.HI.X UR25, UR6, UR17, UR25, 0x1, UP2 ;  /* 0x0000001106197291 */ /* 0x000fe400090f0c19 */
[----:B------:R-:W-:-:S02]  /*0200*/  ULDC.64 UR14, c[0x0][0x1a8] ;  /* 0x00006a00000e7ab9 */ /* 0x000fc40000000a00 */
[----:B------:R-:W-:Y:S02]  /*0210*/  ULDC.64 UR6, c[0x0][0x198] ;  /* 0x0000660000067ab9 */ /* 0x000fe40000000a00 */
[----:B------:R-:W-:Y:S02]  /*0220*/  ULEA UR20, UP0, UR8, UR6, 0x1 ;  /* 0x0000000608147291 */ /* 0x000fe4000f80083f */
[----:B------:R-:W-:Y:S02]  /*0230*/  ULEA UR17, UP1, UR10, UR14, 0x1 ;  /* 0x0000000e0a117291 */ /* 0x000fe4000f82083f */
[----:B------:R-:W-:Y:S02]  /*0240*/  USHF.L.U64.HI UR21, UR8, 0x1, UR21 ;  /* 0x0000000108157899 */ /* 0x000fe40008010215 */
[----:B------:R-:W-:Y:S01]  /*0250*/  USHF.L.U64.HI UR19, UR10, 0x1, UR19 ;  /* 0x000000010a137899 */ /* 0x000fe20008010213 */
[----:B------:R-:W-:Y:S11]  /*0260*/  @P0 EXIT ;  /* 0x000000000000094d */ /* 0x000ff60003800000 */
[----:B------:R-:W0:Y:S01]  /*0270*/  S2R R90, SR_TID.Y ;  /* 0x00000000005a7919 */ /* 0x000e220000002200 */
[----:B------:R-:W-:Y:S01]  /*0280*/  LOP3.LUT R0, R0, 0xfffffffb, RZ, 0xc0, !PT ;  /* 0xfffffffb00007812 */ /* 0x000fe200078ec0ff */
[----:B------:R-:W-:-:S02]  /*0290*/  ULDC UR13, c[0x0][0x14] ;  /* 0x00000500000d7ab9 */ /* 0x000fc40000000800 */
[----:B------:R-:W0:Y:S01]  /*02a0*/  S2R R5, SR_CTAID.Y ;  /* 0x0000000000057919 */ /* 0x000e220000002600 */
[----:B------:R-:W-:Y:S02]  /*02b0*/  ULDC.64 UR8, c[0x0][0x1c0] ;  /* 0x0000700000087ab9 */ /* 0x000fe40000000a00 */
[----:B------:R-:W-:Y:S01]  /*02c0*/  UIMAD.WIDE.U32 UR4, UR13, UR8, URZ ;  /* 0x000000080d0472a5 */ /* 0x000fe2000f8e003f */
[----:B------:R-:W1:Y:S01]  /*02d0*/  S2R R2, SR_TID.X ;  /* 0x0000000000027919 */ /* 0x000e620000002100 */
[----:B------:R-:W-:Y:S02]  /*02e0*/  UIADD3.X UR19, UR19, UR15, URZ, UP1, !UPT ;  /* 0x0000000f13137290 */ /* 0x000fe40008ffe43f */
[----:B------:R-:W-:Y:S01]  /*02f0*/  ULDC.64 UR22, c[0x0][0x1d0] ;  /* 0x0000740000167ab9 */ /* 0x000fe20000000a00 */
[----:B------:R-:W1:Y:S01]  /*0300*/  S2R R3, SR_CTAID.X ;  /* 0x0000000000037919 */ /* 0x000e620000002500 */
[----:B------:R-:W-:Y:S02]  /*0310*/  ULDC.64 UR14, c[0x0][0x1c8] ;  /* 0x00007200000e7ab9 */ /* 0x000fe40000000a00 */
[----:B------:R-:W-:-:S02]  /*0320*/  UIADD3.X UR21, UR21, UR7, URZ, UP0, !UPT ;  /* 0x0000000715157290 */ /* 0x000fc400087fe43f */
[----:B------:R-:W-:Y:S02]  /*0330*/  ULDC.64 UR28, c[0x0][0x1d8] ;  /* 0x00007600001c7ab9 */ /* 0x000fe40000000a00 */
[----:B------:R-:W-:Y:S02]  /*0340*/  UIMAD UR16, UR13, UR9, UR5 ;  /* 0x000000090d1072a4 */ /* 0x000fe4000f8e0205 */
[----:B------:R-:W-:Y:S02]  /*0350*/  UIMAD.WIDE.U32 UR6, UR13, UR14, URZ ;  /* 0x0000000e0d0672a5 */ /* 0x000fe4000f8e003f */
[----:B------:R-:W-:Y:S02]  /*0360*/  UIMAD.WIDE.U32 UR10, UR13, UR22, URZ ;  /* 0x000000160d0a72a5 */ /* 0x000fe4000f8e003f */
[----:B------:R-:W-:Y:S02]  /*0370*/  UIMAD.WIDE.U32 UR8, UR13, UR28, URZ ;  /* 0x0000001c0d0872a5 */ /* 0x000fe4000f8e003f */
[----:B------:R-:W-:Y:S01]  /*0380*/  UIMAD UR15, UR13, UR15, UR7 ;  /* 0x0000000f0d0f72a4 */ /* 0x000fe2000f8e0207 */
[----:B0-----:R-:W-:Y:S01]  /*0390*/  IMAD R90, R5, c[0x0][0x4], R90 ;  /* 0x00000100055a7a24 */ /* 0x001fe200078e025a */
[----:B------:R-:W-:-:S02]  /*03a0*/  UIMAD UR14, UR13, UR23, UR11 ;  /* 0x000000170d0e72a4 */ /* 0x000fc4000f8e020b */
[----:B------:R-:W-:Y:S01]  /*03b0*/  UIMAD UR13, UR13, UR29, UR9 ;  /* 0x0000001d0d0d72a4 */ /* 0x000fe2000f8e0209 */
[----:B------:R-:W-:Y:S01]  /*03c0*/  IMAD.SHL.U32 R90, R90, 0x4, RZ ;  /* 0x000000045a5a7824 */ /* 0x000fe200078e00ff */
[----:B------:R-:W-:Y:S02]  /*03d0*/  USHF.L.U32 UR30, UR8, 0x1, URZ ;  /* 0x00000001081e7899 */ /* 0x000fe4000800063f */
[----:B------:R-:W-:Y:S01]  /*03e0*/  USHF.L.U32 UR31, UR10, 0x1, URZ ;  /* 0x000000010a1f7899 */ /* 0x000fe2000800063f */
[----:B-1----:R-:W-:Y:S01]  /*03f0*/  IMAD R2, R3, c[0x0][0x0], R2 ;  /* 0x0000000003027a24 */ /* 0x002fe200078e0202 */
[C---:B------:R-:W-:Y:S01]  /*0400*/  ISETP.GE.AND P0, PT, R90.reuse, c[0x0][0x164], PT ;  /* 0x000059005a007a0c */ /* 0x040fe20003f06270 */
[----:B------:R-:W-:Y:S01]  /*0410*/  USHF.L.U64.HI UR8, UR8, 0x1, UR13 ;  /* 0x0000000108087899 */ /* 0x000fe2000801020d */
[----:B------:R-:W-:Y:S01]  /*0420*/  IADD3 R88, R90, 0x1, RZ ;  /* 0x000000015a587810 */ /* 0x000fe20007ffe0ff */
[----:B------:R-:W-:Y:S01]  /*0430*/  IMAD.SHL.U32 R33, R2, 0x4, RZ ;  /* 0x0000000402217824 */ /* 0x000fe200078e00ff */
[C---:B------:R-:W-:Y:S01]  /*0440*/  IADD3 R86, R90.reuse, 0x2, RZ ;  /* 0x000000025a567810 */ /* 0x040fe20007ffe0ff */
[----:B------:R-:W-:Y:S01]  /*0450*/  UMOV UR22, UR20 ;  /* 0x0000001400167c82 */ /* 0x000fe20008000000 */
[----:B------:R-:W-:Y:S01]  /*0460*/  IADD3 R84, R90, 0x3, RZ ;  /* 0x000000035a547810 */ /* 0x000fe20007ffe0ff */
[----:B------:R-:W-:Y:S01]  /*0470*/  UMOV UR18, UR17 ;  /* 0x0000001100127c82 */ /* 0x000fe20008000000 */
[C---:B------:R-:W-:Y:S01]  /*0480*/  ISETP.LT.AND P3, PT, R33.reuse, c[0x0][0x160], !P0 ;  /* 0x0000580021007a0c */ /* 0x040fe20004761270 */
[----:B------:R-:W-:Y:S01]  /*0490*/  ULDC.64 UR28, c[0x0][0x118] ;  /* 0x00004600001c7ab9 */ /* 0x000fe20000000a00 */
[C---:B------:R-:W-:Y:S01]  /*04a0*/  IADD3 R29, R33.reuse, 0x1, RZ ;  /* 0x00000001211d7810 */ /* 0x040fe20007ffe0ff */
[----:B------:R-:W-:Y:S01]  /*04b0*/  UMOV UR23, UR21 ;  /* 0x0000001500177c82 */ /* 0x000fe20008000000 */
[----:B------:R-:W-:Y:S01]  /*04c0*/  IADD3 R25, R33, 0x2, RZ ;  /* 0x0000000221197810 */ /* 0x000fe20007ffe0ff */
[----:B------:R-:W-:Y:S01]  /*04d0*/  USHF.L.U64.HI UR11, UR4, 0x1, UR16 ;  /* 0x00000001040b7899 */ /* 0x000fe20008010210 */
[----:B------:R-:W-:Y:S01]  /*04e0*/  ISETP.LT.AND P2, PT, R29, c[0x0][0x160], !P0 ;  /* 0x000058001d007a0c */ /* 0x000fe20004741270 */
[----:B------:R-:W-:Y:S01]  /*04f0*/  USHF.L.U64.HI UR9, UR6, 0x1, UR15 ;  /* 0x0000000106097899 */ /* 0x000fe2000801020f */
[----:B------:R-:W-:Y:S01]  /*0500*/  ISETP.LT.AND P1, PT, R25, c[0x0][0x160], !P0 ;  /* 0x0000580019007a0c */ /* 0x000fe20004721270 */
[----:B------:R-:W-:Y:S01]  /*0510*/  USHF.L.U64.HI UR10, UR10, 0x1, UR14 ;  /* 0x000000010a0a7899 */ /* 0x000fe2000801020e */
[----:B------:R-:W-:Y:S01]  /*0520*/  IADD3 R21, R33, 0x3, RZ ;  /* 0x0000000321157810 */ /* 0x000fe20007ffe0ff */
[----:B------:R-:W-:Y:S01]  /*0530*/  UMOV UR13, UR19 ;  /* 0x00000013000d7c82 */ /* 0x000fe20008000000 */
[----:B------:R-:W-:-:S02]  /*0540*/  SHF.R.S32.HI R2, RZ, 0x1f, R33 ;  /* 0x0000001fff027819 */ /* 0x000fc40000011421 */
[----:B------:R-:W-:Y:S02]  /*0550*/  @P3 LOP3.LUT R0, R0, 0x4, RZ, 0xfc, !PT ;  /* 0x0000000400003812 */ /* 0x000fe400078efcff */
[----:B------:R-:W-:Y:S01]  /*0560*/  ISETP.LT.AND P0, PT, R21, c[0x0][0x160], !P0 ;  /* 0x0000580015007a0c */ /* 0x000fe20004701270 */
[----:B------:R-:W-:Y:S01]  /*0570*/  IMAD R8, R2, c[0x0][0x188], RZ ;  /* 0x0000620002087a24 */ /* 0x000fe200078e02ff */
[----:B------:R-:W-:Y:S01]  /*0580*/  LOP3.LUT R0, R0, 0xfffffffd, RZ, 0xc0, !PT ;  /* 0xfffffffd00007812 */ /* 0x000fe200078ec0ff */
[----:B------:R-:W-:Y:S01]  /*0590*/  IMAD R6, R2, c[0x0][0x178], RZ ;  /* 0x00005e0002067a24 */ /* 0x000fe200078e02ff */
[----:B------:R-:W-:Y:S01]  /*05a0*/  SHF.R.S32.HI R3, RZ, 0x1f, R25 ;  /* 0x0000001fff037819 */ /* 0x000fe20000011419 */
[C---:B------:R-:W-:Y:S01]  /*05b0*/  IMAD R9, R33.reuse, c[0x0][0x18c], R8 ;  /* 0x0000630021097a24 */ /* 0x040fe200078e0208 */
[----:B------:R-:W-:Y:S01]  /*05c0*/  @P2 LOP3.LUT R0, R0, 0x2, RZ, 0xfc, !PT ;  /* 0x0000000200002812 */ /* 0x000fe200078efcff */
[----:B------:R-:W-:Y:S01]  /*05d0*/  IMAD R7, R33, c[0x0][0x17c], R6 ;  /* 0x00005f0021077a24 */ /* 0x000fe200078e0206 */
[----:B------:R-:W-:Y:S01]  /*05e0*/  ISETP.GE.AND P2, PT, R88, c[0x0][0x164], PT ;  /* 0x0000590058007a0c */ /* 0x000fe20003f46270 */
[C---:B------:R-:W-:Y:S01]  /*05f0*/  IMAD R8, R3.reuse, c[0x0][0x178], RZ ;  /* 0x00005e0003087a24 */ /* 0x040fe200078e02ff */
[----:B------:R-:W-:Y:S01]  /*0600*/  LOP3.LUT R0, R0, 0xfffffbff, RZ, 0xc0, !PT ;  /* 0xfffffbff00007812 */ /* 0x000fe200078ec0ff */
[----:B------:R-:W-:Y:S01]  /*0610*/  IMAD R10, R3, c[0x0][0x188], RZ ;  /* 0x00006200030a7a24 */ /* 0x000fe200078e02ff */
[C---:B------:R-:W-:Y:S01]  /*0620*/  ISETP.LT.AND P3, PT, R25.reuse, c[0x0][0x160], !P2 ;  /* 0x0000580019007a0c */ /* 0x040fe20005761270 */
[C---:B------:R-:W-:Y:S01]  /*0630*/  IMAD R111, R25.reuse, c[0x0][0x17c], R8 ;  /* 0x00005f00196f7a24 */ /* 0x040fe200078e0208 */
[----:B------:R-:W-:Y:S01]  /*0640*/  @P1 LOP3.LUT R0, R0, 0x400, RZ, 0xfc, !PT ;  /* 0x0000040000001812 */ /* 0x000fe200078efcff */
[----:B------:R-:W-:Y:S01]  /*0650*/  IMAD R119, R25, c[0x0][0x18c], R10 ;  /* 0x0000630019777a24 */ /* 0x000fe200078e020a */
[----:B------:R-:W-:-:S02]  /*0660*/  ISETP.GE.AND P4, PT, R86, c[0x0][0x164], PT ;  /* 0x0000590056007a0c */ /* 0x000fc40003f86270 */
[----:B------:R-:W-:Y:S02]  /*0670*/  LOP3.LUT R0, R0, 0xfffffdff, RZ, 0xc0, !PT ;  /* 0xfffffdff00007812 */ /* 0x000fe400078ec0ff */
[----:B------:R-:W-:Y:S02]  /*0680*/  ISETP.LT.AND P5, PT, R25, c[0x0][0x160], !P4 ;  /* 0x0000580019007a0c */ /* 0x000fe400067a1270 */
[----:B------:R-:W-:Y:S02]  /*0690*/  @P0 LOP3.LUT R0, R0, 0x200, RZ, 0xfc, !PT ;  /* 0x0000020000000812 */ /* 0x000fe400078efcff */
[----:B------:R-:W-:Y:S02]  /*06a0*/  ISETP.LT.AND P0, PT, R33, c[0x0][0x160], !P2 ;  /* 0x0000580021007a0c */ /* 0x000fe40005701270 */
[----:B------:R-:W-:Y:S02]  /*06b0*/  LOP3.LUT R0, R0, 0xfffffeff, RZ, 0xc0, !PT ;  /* 0xfffffeff00007812 */ /* 0x000fe400078ec0ff */
[----:B------:R-:W-:-:S02]  /*06c0*/  P2R R3, PR, RZ, 0x1 ;  /* 0x00000001ff037803 */ /* 0x000fc40000000000 */
[----:B------:R-:W-:Y:S02]  /*06d0*/  ISETP.LT.AND P0, PT, R21, c[0x0][0x160], !P2 ;  /* 0x0000580015007a0c */ /* 0x000fe40005701270 */
[----:B------:R-:W-:Y:S02]  /*06e0*/  @P3 LOP3.LUT R0, R0, 0x100, RZ, 0xfc, !PT ;  /* 0x0000010000003812 */ /* 0x000fe400078efcff */
[----:B------:R-:W-:Y:S02]  /*06f0*/  ISETP.GE.AND P6, PT, R84, c[0x0][0x164], PT ;  /* 0x0000590054007a0c */ /* 0x000fe40003fc6270 */
[----:B------:R-:W-:Y:S02]  /*0700*/  LOP3.LUT R0, R0, 0xffffff7f, RZ, 0xc0, !PT ;  /* 0xffffff7f00007812 */ /* 0x000fe400078ec0ff */
[----:B------:R-:W-:Y:S02]  /*0710*/  ISETP.LT.AND P1, PT, R29, c[0x0][0x160], !P2 ;  /* 0x000058001d007a0c */ /* 0x000fe40005721270 */
[----:B------:R-:W-:-:S02]  /*0720*/  SHF.R.S32.HI R2, RZ, 0x1f, R29 ;  /* 0x0000001fff027819 */ /* 0x000fc4000001141d */
[----:B------:R-:W-:Y:S02]  /*0730*/  SHF.R.S32.HI R4, RZ, 0x1f, R21 ;  /* 0x0000001fff047819 */ /* 0x000fe40000011415 */
[----:B------:R-:W-:Y:S01]  /*0740*/  @P0 LOP3.LUT R0, R0, 0x80, RZ, 0xfc, !PT ;  /* 0x0000008000000812 */ /* 0x000fe200078efcff */
[----:B------:R-:W-:Y:S01]  /*0750*/  IMAD R6, R2, c[0x0][0x178], RZ ;  /* 0x00005e0002067a24 */ /* 0x000fe200078e02ff */
[----:B------:R-:W-:Y:S01]  /*0760*/  ISETP.LT.AND P0, PT, R21, c[0x0][0x160], !P4 ;  /* 0x0000580015007a0c */ /* 0x000fe20006701270 */
[----:B------:R-:W-:Y:S01]  /*0770*/  IMAD R12, R4, c[0x0][0x178], RZ ;  /* 0x00005e00040c7a24 */ /* 0x000fe200078e02ff */
[----:B------:R-:W-:Y:S01]  /*0780*/  LOP3.LUT R0, R0, 0xffffffbf, RZ, 0xc0, !PT ;  /* 0xffffffbf00007812 */ /* 0x000fe200078ec0ff */
[----:B------:R-:W-:Y:S01]  /*0790*/  IMAD R2, R2, c[0x0][0x188], RZ ;  /* 0x0000620002027a24 */ /* 0x000fe200078e02ff */
[----:B------:R-:W-:Y:S01]  /*07a0*/  ISETP.LT.AND P2, PT, R33, c[0x0][0x160], !P4 ;  /* 0x0000580021007a0c */ /* 0x000fe20006741270 */
[----:B------:R-:W-:Y:S01]  /*07b0*/  IMAD R4, R4, c[0x0][0x188], RZ ;  /* 0x0000620004047a24 */ /* 0x000fe200078e02ff */
[----:B------:R-:W-:Y:S01]  /*07c0*/  @P5 LOP3.LUT R0, R0, 0x40, RZ, 0xfc, !PT ;  /* 0x0000004000005812 */ /* 0x000fe200078efcff */
[C---:B------:R-:W-:Y:S01]  /*07d0*/  IMAD R13, R29.reuse, c[0x0][0x17c], R6 ;  /* 0x00005f001d0d7a24 */ /* 0x040fe200078e0206 */
[C---:B------:R-:W-:Y:S01]  /*07e0*/  ISETP.LT.AND P3, PT, R29.reuse, c[0x0][0x160], !P4 ;  /* 0x000058001d007a0c */ /* 0x040fe20006761270 */
[----:B------:R-:W-:Y:S01]  /*07f0*/  IMAD R17, R29, c[0x0][0x18c], R2 ;  /* 0x000063001d117a24 */ /* 0x000fe200078e0202 */
[----:B------:R-:W-:Y:S01]  /*0800*/  LOP3.LUT R0, R0, 0xffffffdf, RZ, 0xc0, !PT ;  /* 0xffffffdf00007812 */ /* 0x000fe200078ec0ff */
[----:B------:R-:W-:Y:S01]  /*0810*/  IMAD R93, R21, c[0x0][0x17c], R12 ;  /* 0x00005f00155d7a24 */ /* 0x000fe200078e020c */
[----:B------:R-:W-:Y:S01]  /*0820*/  ISETP.LT.AND P4, PT, R33, c[0x0][0x160], !P6 ;  /* 0x0000580021007a0c */ /* 0x000fe20007781270 */
[----:B------:R-:W-:Y:S01]  /*0830*/  IMAD R95, R21, c[0x0][0x18c], R4 ;  /* 0x00006300155f7a24 */ /* 0x000fe200078e0204 */
[----:B------:R-:W-:-:S02]  /*0840*/  @P0 LOP3.LUT R0, R0, 0x20, RZ, 0xfc, !PT ;  /* 0x0000002000000812 */ /* 0x000fc400078efcff */
[----:B------:R-:W-:Y:S02]  /*0850*/  ISETP.LT.AND P0, PT, R25, c[0x0][0x160], !P6 ;  /* 0x0000580019007a0c */ /* 0x000fe40007701270 */
[----:B------:R-:W-:Y:S02]  /*0860*/  ISETP.LT.AND P5, PT, R29, c[0x0][0x160], !P6 ;  /* 0x000058001d007a0c */ /* 0x000fe400077a1270 */
[----:B------:R-:W-:Y:S02]  /*0870*/  ISETP.LT.AND P6, PT, R21, c[0x0][0x160], !P6 ;  /* 0x0000580015007a0c */ /* 0x000fe400077c1270 */
[----:B------:R-:W-:Y:S02]  /*0880*/  LOP3.LUT R0, R0, 0xffffffef, RZ, 0xc0, !PT ;  /* 0xffffffef00007812 */ /* 0x000fe400078ec0ff */
[----:B------:R-:W-:Y:S02]  /*0890*/  SHF.R.S32.HI R91, RZ, 0x1f, R90 ;  /* 0x0000001fff5b7819 */ /* 0x000fe4000001145a */
[----:B------:R-:W-:-:S02]  /*08a0*/  SHF.R.S32.HI R89, RZ, 0x1f, R88 ;  /* 0x0000001fff597819 */ /* 0x000fc40000011458 */
[----:B------:R-:W-:Y:S01]  /*08b0*/  SHF.R.S32.HI R87, RZ, 0x1f, R86 ;  /* 0x0000001fff577819 */ /* 0x000fe20000011456 */
[C---:B------:R-:W-:Y:S01]  /*08c0*/  IMAD.WIDE.U32 R82, R33.reuse, c[0x0][0x178], R90 ;  /* 0x00005e0021527a25 */ /* 0x040fe200078e005a */
[----:B------:R-:W-:Y:S02]  /*08d0*/  SHF.R.S32.HI R85, RZ, 0x1f, R84 ;  /* 0x0000001fff557819 */ /* 0x000fe40000011454 */
[----:B------:R-:W-:Y:S01]  /*08e0*/  @P0 LOP3.LUT R0, R0, 0x10, RZ, 0xfc, !PT ;  /* 0x0000001000000812 */ /* 0x000fe200078efcff */
[----:B------:R-:W-:Y:S01]  /*08f0*/  IMAD.WIDE.U32 R66, R33, c[0x0][0x178], R88 ;  /* 0x00005e0021427a25 */ /* 0x000fe200078e0058 */
[----:B------:R-:W-:Y:S02]  /*0900*/  ISETP.NE.AND P0, PT, R3, RZ, PT ;  /* 0x000000ff0300720c */ /* 0x000fe40003f05270 */
[----:B------:R-:W-:Y:S01]  /*0910*/  LOP3.LUT R0, R0, 0xfffffff7, RZ, 0xc0, !PT ;  /* 0xfffffff700007812 */ /* 0x000fe200078ec0ff */
[----:B------:R-:W-:-:S03]  /*0920*/  IMAD.WIDE.U32 R50, R33, c[0x0][0x178], R86 ;  /* 0x00005e0021327a25 */ /* 0x000fc600078e0056 */
[----:B------:R-:W-:Y:S01]  /*0930*/  @P6 LOP3.LUT R0, R0, 0x8, RZ, 0xfc, !PT ;  /* 0x0000000800006812 */ /* 0x000fe200078efcff */
[----:B------:R-:W-:-:S04]  /*0940*/  IMAD.WIDE.U32 R34, R33, c[0x0][0x178], R84 ;  /* 0x00005e0021227a25 */ /* 0x000fc800078e0054 */
        /* <DEDUP_REMOVED lines=28> */
[----:B------:R-:W-:Y:S02]  /*0b10*/  IMAD.IADD R2, R83, 0x1, R7 ;  /* 0x0000000153027824 */ /* 0x000fe400078e0207 */
[C---:B------:R-:W-:Y:S02]  /*0b20*/  IMAD.IADD R4, R7.reuse, 0x1, R67 ;  /* 0x0000000107047824 */ /* 0x040fe400078e0243 */
[C---:B------:R-:W-:Y:S02]  /*0b30*/  IMAD.IADD R5, R7.reuse, 0x1, R51 ;  /* 0x0000000107057824 */ /* 0x040fe400078e0233 */
[----:B------:R-:W-:Y:S02]  /*0b40*/  IMAD.IADD R6, R7, 0x1, R35 ;  /* 0x0000000107067824 */ /* 0x000fe400078e0223 */
[----:B------:R-:W-:Y:S02]  /*0b50*/  IMAD.IADD R3, R81, 0x1, R9 ;  /* 0x0000000151037824 */ /* 0x000fe400078e0209 */
[----:B------:R-:W-:-:S02]  /*0b60*/  IMAD.IADD R7, R9, 0x1, R65 ;  /* 0x0000000109077824 */ /* 0x000fc400078e0241 */
[----:B------:R-:W-:Y:S02]  /*0b70*/  IMAD.IADD R8, R9, 0x1, R49 ;  /* 0x0000000109087824 */ /* 0x000fe400078e0231 */
[----:B------:R-:W-:Y:S02]  /*0b80*/  IMAD.IADD R10, R79, 0x1, R13 ;  /* 0x000000014f0a7824 */ /* 0x000fe400078e020d */
        /* <DEDUP_REMOVED lines=12> */
[----:B------:R-:W-:Y:S02]  /*0c50*/  IMAD.IADD R13, R13, 0x1, R31 ;  /* 0x000000010d0d7824 */ /* 0x000fe400078e021f */
[----:B------:R-:W-:Y:S02]  /*0c60*/  IMAD.IADD R17, R17, 0x1, R29 ;  /* 0x0000000111117824 */ /* 0x000fe400078e021d */
[----:B------:R-:W-:Y:S02]  /*0c70*/  IMAD.IADD R111, R111, 0x1, R27 ;  /* 0x000000016f6f7824 */ /* 0x000fe400078e021b */
[----:B------:R-:W-:-:S02]  /*0c80*/  IMAD.IADD R119, R119, 0x1, R25 ;  /* 0x0000000177777824 */ /* 0x000fc400078e0219 */
[----:B------:R-:W-:Y:S02]  /*0c90*/  IMAD.IADD R121, R71, 0x1, R93 ;  /* 0x0000000147797824 */ /* 0x000fe400078e025d */
[C---:B------:R-:W-:Y:S02]  /*0ca0*/  IMAD.IADD R123, R93.reuse, 0x1, R55 ;  /* 0x000000015d7b7824 */ /* 0x040fe400078e0237 */
[C---:B------:R-:W-:Y:S02]  /*0cb0*/  IMAD.IADD R125, R93.reuse, 0x1, R39 ;  /* 0x000000015d7d7824 */ /* 0x040fe400078e0227 */
[----:B------:R-:W-:Y:S02]  /*0cc0*/  IMAD.IADD R108, R93, 0x1, R23 ;  /* 0x000000015d6c7824 */ /* 0x000fe400078e0217 */
[----:B------:R-:W-:Y:S02]  /*0cd0*/  IMAD.IADD R110, R69, 0x1, R95 ;  /* 0x00000001456e7824 */ /* 0x000fe400078e025f */
[----:B------:R-:W-:-:S02]  /*0ce0*/  IMAD.IADD R112, R95, 0x1, R53 ;  /* 0x000000015f707824 */ /* 0x000fc400078e0235 */
[C---:B------:R-:W-:Y:S02]  /*0cf0*/  IMAD.IADD R114, R95.reuse, 0x1, R37 ;  /* 0x000000015f727824 */ /* 0x040fe400078e0225 */
[----:B------:R-:W-:Y:S02]  /*0d00*/  IMAD.IADD R116, R95, 0x1, R21 ;  /* 0x000000015f747824 */ /* 0x000fe400078e0215 */
.L_x_52:
[----:B------:R-:W-:Y:S01]  /*0d10*/  ISETP.NE.U32.AND P6, PT, RZ, UR20, PT ;  /* 0x00000014ff007c0c */ /* 0x000fe2000bfc5070 */
[----:B------:R-:W-:Y:S03]  /*0d20*/  BSSY B0, `(.L_x_0) ;  /* 0x00002a9000007945 */ /* 0x000fe60003800000 */
[----:B------:R-:W-:-:S13]  /*0d30*/  ISETP.NE.AND.EX P6, PT, RZ, UR21, PT, P6 ;  /* 0x00000015ff007c0c */ /* 0x000fda000bfc5360 */
[----:B0-----:R-:W-:Y:S05]  /*0d40*/  @!P6 BRA `(.L_x_1) ;  /* 0x000014300000e947 */ /* 0x001fea0003800000 */
[C---:B------:R-:W-:Y:S01]  /*0d50*/  LEA R94, P6, R88.reuse, UR22, 0x1 ;  /* 0x00000016585e7c11 */ /* 0x040fe2000f8c08ff */
[----:B------:R-:W-:Y:S03]  /*0d60*/  BSSY B1, `(.L_x_2) ;  /* 0x0000016000017945 */ /* 0x000fe60003800000 */
[----:B------:R-:W-:Y:S02]  /*0d70*/  LEA.HI.X R95, R88, UR23, R89, 0x1, P6 ;  /* 0x00000017585f7c11 */ /* 0x000fe4000b0f0c59 */
[----:B------:R-:W-:-:S13]  /*0d80*/  LOP3.LUT P6, RZ, R0, 0x4, RZ, 0xc0, !PT ;  /* 0x0000000400ff7812 */ /* 0x000fda00078cc0ff */
[----:B------:R-:W-:Y:S05]  /*0d90*/  @!P6 BRA `(.L_x_3) ;  /* 0x000001200000e947 */ /* 0x000fea0003800000 */
[C---:B------:R-:W-:Y:S02]  /*0da0*/  LEA R98, P6, R90.reuse, UR22, 0x1 ;  /* 0x000000165a627c11 */ /* 0x040fe4000f8c08ff */
[----:B------:R-:W-:Y:S02]  /*0db0*/  P2R R92, PR, RZ, 0x1 ;  /* 0x00000001ff5c7803 */ /* 0x000fe40000000000 */
[----:B------:R-:W-:Y:S02]  /*0dc0*/  LEA.HI.X R99, R90, UR23, R91, 0x1, P6 ;  /* 0x000000175a637c11 */ /* 0x000fe4000b0f0c5b */
[C---:B------:R-:W-:Y:S02]  /*0dd0*/  LEA R96, P6, R82.reuse, UR26, 0x1 ;  /* 0x0000001a52607c11 */ /* 0x040fe4000f8c08ff */
[----:B------:R-:W-:Y:S01]  /*0de0*/  PRMT R102, RZ, 0x7610, R102 ;  /* 0x00007610ff667816 */ /* 0x000fe20000000066 */
[----:B------:R-:W2:Y:S01]  /*0df0*/  LDG.E.U16 R98, [R98.64] ;  /* 0x0000001c62627981 */ /* 0x000ea2000c1e1500 */
[----:B------:R-:W-:-:S02]  /*0e00*/  LEA.HI.X R97, R82, UR27, R2, 0x1, P6 ;  /* 0x0000001b52617c11 */ /* 0x000fc4000b0f0c02 */
[----:B------:R-:W-:-:S04]  /*0e10*/  ISETP.NE.U32.AND P6, PT, RZ, UR17, PT ;  /* 0x00000011ff007c0c */ /* 0x000fc8000bfc5070 */
[----:B------:R-:W-:Y:S01]  /*0e20*/  ISETP.NE.AND.EX P6, PT, RZ, UR13, PT, P6 ;  /* 0x0000000dff007c0c */ /* 0x000fe2000bfc5360 */
[----:B------:R-:W2:-:S12]  /*0e30*/  LDG.E.U16 R97, [R96.64] ;  /* 0x0000001c60617981 */ /* 0x000e98000c1e1500 */
[----:B------:R-:W-:-:S04]  /*0e40*/  @P6 LEA R100, P0, R90, UR18, 0x1 ;  /* 0x000000125a646c11 */ /* 0x000fc8000f8008ff */
[----:B------:R-:W-:Y:S02]  /*0e50*/  @P6 LEA.HI.X R101, R90, UR19, R91, 0x1, P0 ;  /* 0x000000135a656c11 */ /* 0x000fe400080f0c5b */
[----:B------:R-:W-:-:S03]  /*0e60*/  ISETP.NE.AND P0, PT, R92, RZ, PT ;  /* 0x000000ff5c00720c */ /* 0x000fc60003f05270 */
[----:B------:R-:W2:Y:S01]  /*0e70*/  @P6 LDG.E.U16 R102, [R100.64] ;  /* 0x0000001c64666981 */ /* 0x000ea2000c1e1500 */
[----:B------:R-:W-:-:S04]  /*0e80*/  LEA R92, P6, R80, UR24, 0x1 ;  /* 0x00000018505c7c11 */ /* 0x000fc8000f8c08ff */
[----:B------:R-:W-:Y:S01]  /*0e90*/  LEA.HI.X R93, R80, UR25, R3, 0x1, P6 ;  /* 0x00000019505d7c11 */ /* 0x000fe2000b0f0c03 */
[----:B--2---:R-:W-:-:S05]  /*0ea0*/  HFMA2 R97, R98.H0_H0, R97.H0_H0, R102.H0_H0 ;  /* 0x2000006162617231 */ /* 0x004fca0000040866 */
[----:B------:R0:W-:Y:S03]  /*0eb0*/  STG.E.U16 [R92.64], R97 ;  /* 0x000000615c007986 */ /* 0x0001e6000c10151c */
.L_x_3:
[----:B------:R-:W-:Y:S05]  /*0ec0*/  BSYNC B1 ;  /* 0x0000000000017941 */ /* 0x000fea0003800000 */
.L_x_2:
[----:B------:R-:W-:Y:S01]  /*0ed0*/  LOP3.LUT P6, RZ, R0, 0x2, RZ, 0xc0, !PT ;  /* 0x0000000200ff7812 */ /* 0x000fe200078cc0ff */
[----:B------:R-:W-:-:S12]  /*0ee0*/  BSSY B1, `(.L_x_4) ;  /* 0x0000014000017945 */ /* 0x000fd80003800000 */
[----:B------:R-:W-:Y:S05]  /*0ef0*/  @!P6 BRA `(.L_x_5) ;  /* 0x000001200000e947 */ /* 0x000fea0003800000 */
[C---:B------:R-:W-:Y:S02]  /*0f00*/  LEA R96, P6, R90.reuse, UR22, 0x1 ;  /* 0x000000165a607c11 */ /* 0x040fe4000f8c08ff */
[----:B------:R-:W-:Y:S02]  /*0f10*/  P2R R100, PR, RZ, 0x1 ;  /* 0x00000001ff647803 */ /* 0x000fe40000000000 */
[----:B0-----:R-:W-:Y:S02]  /*0f20*/  LEA.HI.X R97, R90, UR23, R91, 0x1, P6 ;  /* 0x000000175a617c11 */ /* 0x001fe4000b0f0c5b */
        /* <DEDUP_REMOVED lines=15> */
.L_x_5:
[----:B------:R-:W-:Y:S05]  /*1020*/  BSYNC B1 ;  /* 0x0000000000017941 */ /* 0x000fea0003800000 */
.L_x_4:
[----:B------:R-:W-:Y:S01]  /*1030*/  LOP3.LUT P6, RZ, R0, 0x400, RZ, 0xc0, !PT ;  /* 0x0000040000ff7812 */ /* 0x000fe200078cc0ff */
[----:B------:R-:W-:-:S12]  /*1040*/  BSSY B1, `(.L_x_6) ;  /* 0x0000014000017945 */ /* 0x000fd80003800000 */
[----:B------:R-:W-:Y:S05]  /*1050*/  @!P6 BRA `(.L_x_7) ;  /* 0x000001200000e947 */ /* 0x000fea0003800000 */
[C---:B------:R-:W-:Y:S02]  /*1060*/  LEA R96, P6, R90.reuse, UR22, 0x1 ;  /* 0x000000165a607c11 */ /* 0x040fe4000f8c08ff */
[----:B0-----:R-:W-:Y:S02]  /*1070*/  P2R R100, PR, RZ, 0x1 ;  /* 0x00000001ff647803 */ /* 0x001fe40000000000 */
        /* <DEDUP_REMOVED lines=16> */
.L_x_7:
[----:B------:R-:W-:Y:S05]  /*1180*/  BSYNC B1 ;  /* 0x0000000000017941 */ /* 0x000fea0003800000 */
.L_x_6:
        /* <DEDUP_REMOVED lines=21> */
.L_x_9:
[----:B------:R-:W-:Y:S05]  /*12e0*/  BSYNC B1 ;  /* 0x0000000000017941 */ /* 0x000fea0003800000 */
.L_x_8:
[----:B------:R-:W-:Y:S01]  /*12f0*/  BSSY B1, `(.L_x_10) ;  /* 0x0000012000017945 */ /* 0x000fe20003800000 */
[----:B------:R-:W-:Y:S05]  /*1300*/  @!P0 BRA `(.L_x_11) ;  /* 0x0000010000008947 */ /* 0x000fea0003800000 */
[C---:B------:R-:W-:Y:S01]  /*1310*/  LEA R96, P6, R66.reuse, UR26, 0x1 ;  /* 0x0000001a42607c11 */ /* 0x040fe2000f8c08ff */
[----:B0-----:R-:W2:Y:S01]  /*1320*/  LDG.E.U16 R101, [R94.64] ;  /* 0x0000001c5e657981 */ /* 0x001ea2000c1e1500 */
[----:B------:R-:W-:Y:S02]  /*1330*/  P2R R100, PR, RZ, 0x1 ;  /* 0x00000001ff647803 */ /* 0x000fe40000000000 */
[----:B------:R-:W-:Y:S02]  /*1340*/  LEA.HI.X R97, R66, UR27, R4, 0x1, P6 ;  /* 0x0000001b42617c11 */ /* 0x000fe4000b0f0c04 */
[----:B------:R-:W-:-:S04]  /*1350*/  LEA R92, P6, R64, UR24, 0x1 ;  /* 0x00000018405c7c11 */ /* 0x000fc8000f8c08ff */
[----:B------:R-:W-:Y:S01]  /*1360*/  LEA.HI.X R93, R64, UR25, R7, 0x1, P6 ;  /* 0x00000019405d7c11 */ /* 0x000fe2000b0f0c07 */
[----:B------:R-:W2:Y:S01]  /*1370*/  LDG.E.U16 R97, [R96.64] ;  /* 0x0000001c60617981 */ /* 0x000ea2000c1e1500 */
[----:B------:R-:W-:-:S04]  /*1380*/  ISETP.NE.U32.AND P6, PT, RZ, UR17, PT ;  /* 0x00000011ff007c0c */ /* 0x000fc8000bfc5070 */
[----:B------:R-:W-:-:S13]  /*1390*/  ISETP.NE.AND.EX P6, PT, RZ, UR13, PT, P6 ;  /* 0x0000000dff007c0c */ /* 0x000fda000bfc5360 */
[----:B------:R-:W-:-:S04]  /*13a0*/  @P6 LEA R98, P0, R88, UR18, 0x1 ;  /* 0x0000001258626c11 */ /* 0x000fc8000f8008ff */
[----:B------:R-:W-:Y:S02]  /*13b0*/  @P6 LEA.HI.X R99, R88, UR19, R89, 0x1, P0 ;  /* 0x0000001358636c11 */ /* 0x000fe400080f0c59 */
[----:B------:R-:W-:Y:S02]  /*13c0*/  ISETP.NE.AND P0, PT, R100, RZ, PT ;  /* 0x000000ff6400720c */ /* 0x000fe40003f05270 */
[----:B------:R-:W-:-:S06]  /*13d0*/  PRMT R100, RZ, 0x7610, R100 ;  /* 0x00007610ff647816 */ /* 0x000fcc0000000064 */
[----:B------:R-:W2:Y:S02]  /*13e0*/  @P6 LDG.E.U16 R100, [R98.64] ;  /* 0x0000001c62646981 */ /* 0x000ea4000c1e1500 */
[----:B--2---:R-:W-:-:S05]  /*13f0*/  HFMA2 R97, R101.H0_H0, R97.H0_H0, R100.H0_H0 ;  /* 0x2000006165617231 */ /* 0x004fca0000040864 */
[----:B------:R0:W-:Y:S02]  /*1400*/  STG.E.U16 [R92.64], R97 ;  /* 0x000000615c007986 */ /* 0x0001e4000c10151c */
.L_x_11:
[----:B------:R-:W-:Y:S05]  /*1410*/  BSYNC B1 ;  /* 0x0000000000017941 */ /* 0x000fea0003800000 */
.L_x_10:
        /* <DEDUP_REMOVED lines=18> */
.L_x_13:
[----:B------:R-:W-:Y:S05]  /*1540*/  BSYNC B1 ;  /* 0x0000000000017941 */ /* 0x000fea0003800000 */
.L_x_12:
[----:B------:R-:W-:Y:S01]  /*1550*/  LOP3.LUT P6, RZ, R0, 0x100, RZ, 0xc0, !PT ;  /* 0x0000010000ff7812 */ /* 0x000fe200078cc0ff */
[----:B------:R-:W-:-:S12]  /*1560*/  BSSY B1, `(.L_x_14) ;  /* 0x0000012000017945 */ /* 0x000fd80003800000 */
        /* <DEDUP_REMOVED lines=17> */
.L_x_15:
[----:B------:R-:W-:Y:S05]  /*1680*/  BSYNC B1 ;  /* 0x0000000000017941 */ /* 0x000fea0003800000 */
.L_x_14:
        /* <DEDUP_REMOVED lines=19> */
.L_x_17:
[----:B------:R-:W-:Y:S05]  /*17c0*/  BSYNC B1 ;  /* 0x0000000000017941 */ /* 0x000fea0003800000 */
.L_x_16:
[----:B------:R-:W-:Y:S01]  /*17d0*/  BSSY B1, `(.L_x_18) ;  /* 0x0000012000017945 */ /* 0x000fe20003800000 */
[----:B------:R-:W-:Y:S05]  /*17e0*/  @!P2 BRA `(.L_x_19) ;  /* 0x000001000000a947 */ /* 0x000fea0003800000 */
[C---:B0-----:R-:W-:Y:S01]  /*17f0*/  LEA R96, P6, R50.reuse, UR26, 0x1 ;  /* 0x0000001a32607c11 */ /* 0x041fe2000f8c08ff */
[----:B------:R-:W2:Y:S01]  /*1800*/  LDG.E.U16 R101, [R94.64+0x2] ;  /* 0x0000021c5e657981 */ /* 0x000ea2000c1e1500 */
        /* <DEDUP_REMOVED lines=14> */
.L_x_19:
[----:B------:R-:W-:Y:S05]  /*18f0*/  BSYNC B1 ;  /* 0x0000000000017941 */ /* 0x000fea0003800000 */
.L_x_18:
[----:B------:R-:W-:Y:S01]  /*1900*/  BSSY B1, `(.L_x_20) ;  /* 0x0000012000017945 */ /* 0x000fe20003800000 */
[----:B------:R-:W-:Y:S05]  /*1910*/  @!P3 BRA `(.L_x_21) ;  /* 0x000001000000b947 */ /* 0x000fea0003800000 */
[C---:B------:R-:W-:Y:S01]  /*1920*/  LEA R98, P6, R46.reuse, UR26, 0x1 ;  /* 0x0000001a2e627c11 */ /* 0x040fe2000f8c08ff */
[----:B0-----:R-:W2:Y:S01]  /*1930*/  LDG.E.U16 R101, [R94.64+0x2] ;  /* 0x0000021c5e657981 */ /* 0x001ea2000c1e1500 */
        /* <DEDUP_REMOVED lines=14> */
.L_x_21:
[----:B------:R-:W-:Y:S05]  /*1a20*/  BSYNC B1 ;  /* 0x0000000000017941 */ /* 0x000fea0003800000 */
.L_x_20:
[----:B------:R-:W-:Y:S01]  /*1a30*/  LOP3.LUT P6, RZ, R0, 0x40, RZ, 0xc0, !PT ;  /* 0x0000004000ff7812 */ /* 0x000fe200078cc0ff */
[----:B------:R-:W-:-:S12]  /*1a40*/  BSSY B1, `(.L_x_22) ;  /* 0x0000012000017945 */ /* 0x000fd80003800000 */
        /* <DEDUP_REMOVED lines=17> */
.L_x_23:
[----:B------:R-:W-:Y:S05]  /*1b60*/  BSYNC B1 ;  /* 0x0000000000017941 */ /* 0x000fea0003800000 */
.L_x_22:
        /* <DEDUP_REMOVED lines=19> */
.L_x_25:
[----:B------:R-:W-:Y:S05]  /*1ca0*/  BSYNC B1 ;  /* 0x0000000000017941 */ /* 0x000fea0003800000 */
.L_x_24:
        /* <DEDUP_REMOVED lines=18> */
.L_x_27:
[----:B------:R-:W-:Y:S05]  /*1dd0*/  BSYNC B1 ;  /* 0x0000000000017941 */ /* 0x000fea0003800000 */
.L_x_26:
        /* <DEDUP_REMOVED lines=18> */
.L_x_29:
[----:B------:R-:W-:Y:S05]  /*1f00*/  BSYNC B1 ;  /* 0x0000000000017941 */ /* 0x000fea0003800000 */
.L_x_28:
        /* <DEDUP_REMOVED lines=19> */
.L_x_31:
[----:B------:R-:W-:Y:S05]  /*2040*/  BSYNC B1 ;  /* 0x0000000000017941 */ /* 0x000fea0003800000 */
.L_x_30:
[----:B------:R-:W-:-:S13]  /*2050*/  LOP3.LUT P6, RZ, R0, 0x8, RZ, 0xc0, !PT ;  /* 0x0000000800ff7812 */ /* 0x000fda00078cc0ff */
[----:B------:R-:W-:Y:S05]  /*2060*/  @!P6 BRA `(.L_x_32) ;  /* 0x000017400000e947 */ /* 0x000fea0003800000 */
[C---:B------:R-:W-:Y:S01]  /*2070*/  LEA R98, P6, R22.reuse, UR26, 0x1 ;  /* 0x0000001a16627c11 */ /* 0x040fe2000f8c08ff */
[----:B------:R-:W2:Y:S01]  /*2080*/  LDG.E.U16 R94, [R94.64+0x4] ;  /* 0x0000041c5e5e7981 */ /* 0x000ea2000c1e1500 */
[----:B0-----:R-:W-:Y:S02]  /*2090*/  P2R R100, PR, RZ, 0x1 ;  /* 0x00000001ff647803 */ /* 0x001fe40000000000 */
        /* <DEDUP_REMOVED lines=12> */
[----:B------:R0:W-:Y:S01]  /*2160*/  STG.E.U16 [R96.64], R99 ;  /* 0x0000006360007986 */ /* 0x0001e2000c10151c */
[----:B------:R-:W-:Y:S05]  /*2170*/  BRA `(.L_x_32) ;  /* 0x0000163000007947 */ /* 0x000fea0003800000 */
.L_x_1:
[----:B------:R-:W-:Y:S01]  /*2180*/  ISETP.NE.U32.AND P6, PT, RZ, UR17, PT ;  /* 0x00000011ff007c0c */ /* 0x000fe2000bfc5070 */
[----:B------:R-:W-:Y:S01]  /*2190*/  BSSY B1, `(.L_x_33) ;  /* 0x0000062000017945 */ /* 0x000fe20003800000 */
[----:B------:R-:W-:Y:S02]  /*21a0*/  LOP3.LUT R0, R0, 0xfffffffe, RZ, 0xc0, !PT ;  /* 0xfffffffe00007812 */ /* 0x000fe400078ec0ff */
[----:B------:R-:W-:-:S13]  /*21b0*/  ISETP.NE.AND.EX P6, PT, RZ, UR13, PT, P6 ;  /* 0x0000000dff007c0c */ /* 0x000fda000bfc5360 */
[----:B------:R-:W-:Y:S01]  /*21c0*/  @P6 LOP3.LUT R0, R0, 0x1, RZ, 0xfc, !PT ;  /* 0x0000000100006812 */ /* 0x000fe200078efcff */
[----:B------:R-:W-:Y:S05]  /*21d0*/  @!P6 BRA `(.L_x_34) ;  /* 0x000003500000e947 */ /* 0x000fea0003800000 */
[----:B------:R-:W-:Y:S02]  /*21e0*/  P2R R105, PR, RZ, 0x2 ;  /* 0x00000002ff697803 */ /* 0x000fe40000000000 */
[C---:B------:R-:W-:Y:S02]  /*21f0*/  LOP3.LUT P1, RZ, R0.reuse, 0x4, RZ, 0xc0, !PT ;  /* 0x0000000400ff7812 */ /* 0x040fe4000782c0ff */
[----:B------:R-:W-:Y:S02]  /*2200*/  P2R R104, PR, RZ, 0x1 ;  /* 0x00000001ff687803 */ /* 0x000fe40000000000 */
[----:B------:R-:W-:-:S09]  /*2210*/  LOP3.LUT P0, RZ, R0, 0x2, RZ, 0xc0, !PT ;  /* 0x0000000200ff7812 */ /* 0x000fd2000780c0ff */
[----:B------:R-:W-:-:S04]  /*2220*/  @P1 LEA R102, P6, R90, UR18, 0x1 ;  /* 0x000000125a661c11 */ /* 0x000fc8000f8c08ff */
[----:B------:R-:W-:Y:S02]  /*2230*/  @P1 LEA.HI.X R103, R90, UR19, R91, 0x1, P6 ;  /* 0x000000135a671c11 */ /* 0x000fe4000b0f0c5b */
[----:B------:R-:W-:-:S03]  /*2240*/  @P1 LEA R100, P6, R82, UR26, 0x1 ;  /* 0x0000001a52641c11 */ /* 0x000fc6000f8c08ff */
[----:B------:R-:W2:Y:S01]  /*2250*/  @P1 LDG.E.U16 R102, [R102.64] ;  /* 0x0000001c66661981 */ /* 0x000ea2000c1e1500 */
[----:B------:R-:W-:Y:S02]  /*2260*/  @P1 LEA.HI.X R101, R82, UR27, R2, 0x1, P6 ;  /* 0x0000001b52651c11 */ /* 0x000fe4000b0f0c02 */
[----:B------:R-:W-:-:S04]  /*2270*/  @P1 LEA R98, P6, R80, UR24, 0x1 ;  /* 0x0000001850621c11 */ /* 0x000fc8000f8c08ff */
[----:B------:R-:W2:Y:S01]  /*2280*/  @P1 LDG.E.U16 R101, [R100.64] ;  /* 0x0000001c64651981 */ /* 0x000ea2000c1e1500 */
[----:B------:R-:W-:Y:S02]  /*2290*/  @P1 LEA.HI.X R99, R80, UR25, R3, 0x1, P6 ;  /* 0x0000001950631c11 */ /* 0x000fe4000b0f0c03 */
[----:B------:R-:W-:-:S04]  /*22a0*/  @P0 LEA R96, P6, R90, UR18, 0x1 ;  /* 0x000000125a600c11 */ /* 0x000fc8000f8c08ff */
[----:B------:R-:W-:Y:S02]  /*22b0*/  @P0 LEA.HI.X R97, R90, UR19, R91, 0x1, P6 ;  /* 0x000000135a610c11 */ /* 0x000fe4000b0f0c5b */
[----:B------:R-:W-:-:S04]  /*22c0*/  @P0 LEA R94, P6, R78, UR26, 0x1 ;  /* 0x0000001a4e5e0c11 */ /* 0x000fc8000f8c08ff */
[----:B------:R-:W-:Y:S02]  /*22d0*/  @P0 LEA.HI.X R95, R78, UR27, R10, 0x1, P6 ;  /* 0x0000001b4e5f0c11 */ /* 0x000fe4000b0f0c0a */
[----:B------:R-:W-:-:S04]  /*22e0*/  @P0 LEA R92, P6, R76, UR24, 0x1 ;  /* 0x000000184c5c0c11 */ /* 0x000fc8000f8c08ff */
[----:B------:R-:W-:Y:S02]  /*22f0*/  @P0 LEA.HI.X R93, R76, UR25, R14, 0x1, P6 ;  /* 0x000000194c5d0c11 */ /* 0x000fe4000b0f0c0e */
[----:B------:R-:W-:Y:S01]  /*2300*/  LOP3.LUT P6, RZ, R0, 0x400, RZ, 0xc0, !PT ;  /* 0x0000040000ff7812 */ /* 0x000fe200078cc0ff */
[----:B--2---:R-:W-:-:S05]  /*2310*/  @P1 HFMA2 R101, R101.H0_H0, c[0x0] [0x190].H0_H0, R102.H0_H0 ;  /* 0x2000640065651a31 */ /* 0x004fca0000040866 */
[----:B------:R0:W-:Y:S04]  /*2320*/  @P1 STG.E.U16 [R98.64], R101 ;  /* 0x0000006562001986 */ /* 0x0001e8000c10151c */
[----:B------:R-:W2:Y:S04]  /*2330*/  @P0 LDG.E.U16 R96, [R96.64] ;  /* 0x0000001c60600981 */ /* 0x000ea8000c1e1500 */
[----:B------:R-:W2:Y:S01]  /*2340*/  @P0 LDG.E.U16 R95, [R94.64] ;  /* 0x0000001c5e5f0981 */ /* 0x000ea2000c1e1500 */
[----:B------:R-:W-:Y:S01]  /*2350*/  BSSY B2, `(.L_x_35) ;  /* 0x0000010000027945 */ /* 0x000fe20003800000 */
[----:B------:R-:W-:Y:S01]  /*2360*/  ISETP.NE.AND P1, PT, R105, RZ, PT ;  /* 0x000000ff6900720c */ /* 0x000fe20003f25270 */
[----:B--2---:R-:W-:-:S05]  /*2370*/  @P0 HFMA2 R95, R95.H0_H0, c[0x0] [0x190].H0_H0, R96.H0_H0 ;  /* 0x200064005f5f0a31 */ /* 0x004fca0000040860 */
[----:B------:R0:W-:Y:S01]  /*2380*/  @P0 STG.E.U16 [R92.64], R95 ;  /* 0x0000005f5c000986 */ /* 0x0001e2000c10151c */
[----:B------:R-:W-:Y:S01]  /*2390*/  ISETP.NE.AND P0, PT, R104, RZ, PT ;  /* 0x000000ff6800720c */ /* 0x000fe20003f05270 */
[----:B------:R-:W-:Y:S07]  /*23a0*/  @!P6 BRA `(.L_x_36) ;  /* 0x000000a00000e947 */ /* 0x000fee0003800000 */
[----:B------:R-:W-:-:S04]  /*23b0*/  LEA R96, P6, R90, UR18, 0x1 ;  /* 0x000000125a607c11 */ /* 0x000fc8000f8c08ff */
[----:B------:R-:W-:Y:S02]  /*23c0*/  LEA.HI.X R97, R90, UR19, R91, 0x1, P6 ;  /* 0x000000135a617c11 */ /* 0x000fe4000b0f0c5b */
[----:B------:R-:W-:-:S03]  /*23d0*/  LEA R94, P6, R74, UR26, 0x1 ;  /* 0x0000001a4a5e7c11 */ /* 0x000fc6000f8c08ff */
[----:B------:R-:W2:Y:S01]  /*23e0*/  LDG.E.U16 R96, [R96.64] ;  /* 0x0000001c60607981 */ /* 0x000ea2000c1e1500 */
[----:B0-----:R-:W-:Y:S02]  /*23f0*/  LEA.HI.X R95, R74, UR27, R18, 0x1, P6 ;  /* 0x0000001b4a5f7c11 */ /* 0x001fe4000b0f0c12 */
[----:B------:R-:W-:-:S04]  /*2400*/  LEA R92, P6, R72, UR24, 0x1 ;  /* 0x00000018485c7c11 */ /* 0x000fc8000f8c08ff */
[----:B------:R-:W2:Y:S01]  /*2410*/  LDG.E.U16 R95, [R94.64] ;  /* 0x0000001c5e5f7981 */ /* 0x000ea2000c1e1500 */
[----:B------:R-:W-:Y:S01]  /*2420*/  LEA.HI.X R93, R72, UR25, R113, 0x1, P6 ;  /* 0x00000019485d7c11 */ /* 0x000fe2000b0f0c71 */
[----:B--2---:R-:W-:-:S05]  /*2430*/  HFMA2 R95, R95.H0_H0, c[0x0] [0x190].H0_H0, R96.H0_H0 ;  /* 0x200064005f5f7a31 */ /* 0x004fca0000040860 */
[----:B------:R0:W-:Y:S02]  /*2440*/  STG.E.U16 [R92.64], R95 ;  /* 0x0000005f5c007986 */ /* 0x0001e4000c10151c */
.L_x_36:
[----:B------:R-:W-:Y:S05]  /*2450*/  BSYNC B2 ;  /* 0x0000000000027941 */ /* 0x000fea0003800000 */
.L_x_35:
[----:B------:R-:W-:-:S13]  /*2460*/  LOP3.LUT P6, RZ, R0, 0x200, RZ, 0xc0, !PT ;  /* 0x0000020000ff7812 */ /* 0x000fda00078cc0ff */
[----:B------:R-:W-:Y:S05]  /*2470*/  @!P6 BRA `(.L_x_37) ;  /* 0x000003300000e947 */ /* 0x000fea0003800000 */
        /* <DEDUP_REMOVED lines=9> */
[----:B------:R0:W-:Y:S01]  /*2510*/  STG.E.U16 [R92.64], R95 ;  /* 0x0000005f5c007986 */ /* 0x0001e2000c10151c */
[----:B------:R-:W-:Y:S05]  /*2520*/  BRA `(.L_x_37) ;  /* 0x0000028000007947 */ /* 0x000fea0003800000 */
.L_x_34:
[----:B------:R-:W-:Y:S02]  /*2530*/  P2R R124, PR, RZ, 0x8 ;  /* 0x00000008ff7c7803 */ /* 0x000fe40000000000 */
[C---:B------:R-:W-:Y:S02]  /*2540*/  LOP3.LUT P3, RZ, R0.reuse, 0x4, RZ, 0xc0, !PT ;  /* 0x0000000400ff7812 */ /* 0x040fe4000786c0ff */
[----:B------:R-:W-:Y:S02]  /*2550*/  P2R R122, PR, RZ, 0x4 ;  /* 0x00000004ff7a7803 */ /* 0x000fe40000000000 */
[C---:B------:R-:W-:Y:S02]  /*2560*/  LOP3.LUT P2, RZ, R0.reuse, 0x2, RZ, 0xc0, !PT ;  /* 0x0000000200ff7812 */ /* 0x040fe4000784c0ff */
[----:B------:R-:W-:Y:S02]  /*2570*/  P2R R120, PR, RZ, 0x2 ;  /* 0x00000002ff787803 */ /* 0x000fe40000000000 */
[----:B------:R-:W-:-:S02]  /*2580*/  LOP3.LUT P1, RZ, R0, 0x400, RZ, 0xc0, !PT ;  /* 0x0000040000ff7812 */ /* 0x000fc4000782c0ff */
[----:B------:R-:W-:Y:S02]  /*2590*/  P2R R118, PR, RZ, 0x1 ;  /* 0x00000001ff767803 */ /* 0x000fe40000000000 */
[----:B------:R-:W-:Y:S02]  /*25a0*/  LOP3.LUT P0, RZ, R0, 0x200, RZ, 0xc0, !PT ;  /* 0x0000020000ff7812 */ /* 0x000fe4000780c0ff */
[----:B------:R-:W-:-:S04]  /*25b0*/  @P3 LEA R104, P6, R80, UR24, 0x1 ;  /* 0x0000001850683c11 */ /* 0x000fc8000f8c08ff */
[----:B------:R-:W-:Y:S02]  /*25c0*/  @P3 LEA.HI.X R105, R80, UR25, R3, 0x1, P6 ;  /* 0x0000001950693c11 */ /* 0x000fe4000b0f0c03 */
        /* <DEDUP_REMOVED lines=12> */
[----:B------:R-:W-:-:S03]  /*2690*/  @P0 LEA R92, P6, R68, UR24, 0x1 ;  /* 0x00000018445c0c11 */ /* 0x000fc6000f8c08ff */
[----:B------:R-:W2:Y:S01]  /*26a0*/  @P3 LDG.E.U16 R106, [R106.64] ;  /* 0x0000001c6a6a3981 */ /* 0x000ea2000c1e1500 */
[----:B------:R-:W-:Y:S01]  /*26b0*/  @P0 LEA.HI.X R93, R68, UR25, R110, 0x1, P6 ;  /* 0x00000019445d0c11 */ /* 0x000fe2000b0f0c6e */
[----:B--2---:R-:W-:-:S05]  /*26c0*/  @P3 HFMA2 R107, R106.H0_H0, c[0x0] [0x190].H0_H0, RZ.H0_H0 ;  /* 0x200064006a6b3a31 */ /* 0x004fca00000408ff */
[----:B------:R0:W-:Y:S04]  /*26d0*/  @P3 STG.E.U16 [R104.64], R107 ;  /* 0x0000006b68003986 */ /* 0x0001e8000c10151c */
[----:B------:R-:W2:Y:S02]  /*26e0*/  @P2 LDG.E.U16 R102, [R102.64] ;  /* 0x0000001c66662981 */ /* 0x000ea4000c1e1500 */
[----:B--2---:R-:W-:-:S05]  /*26f0*/  @P2 HFMA2 R103, R102.H0_H0, c[0x0] [0x190].H0_H0, RZ.H0_H0 ;  /* 0x2000640066672a31 */ /* 0x004fca00000408ff */
[----:B------:R0:W-:Y:S04]  /*2700*/  @P2 STG.E.U16 [R100.64], R103 ;  /* 0x0000006764002986 */ /* 0x0001e8000c10151c */
[----:B------:R-:W2:Y:S02]  /*2710*/  @P1 LDG.E.U16 R98, [R98.64] ;  /* 0x0000001c62621981 */ /* 0x000ea4000c1e1500 */
[----:B--2---:R-:W-:-:S05]  /*2720*/  @P1 HFMA2 R99, R98.H0_H0, c[0x0] [0x190].H0_H0, RZ.H0_H0 ;  /* 0x2000640062631a31 */ /* 0x004fca00000408ff */
[----:B------:R0:W-:Y:S04]  /*2730*/  @P1 STG.E.U16 [R96.64], R99 ;  /* 0x0000006360001986 */ /* 0x0001e8000c10151c */
[----:B------:R-:W2:Y:S01]  /*2740*/  @P0 LDG.E.U16 R94, [R94.64] ;  /* 0x0000001c5e5e0981 */ /* 0x000ea2000c1e1500 */
[----:B------:R-:W-:Y:S02]  /*2750*/  ISETP.NE.AND P3, PT, R124, RZ, PT ;  /* 0x000000ff7c00720c */ /* 0x000fe40003f65270 */
[----:B------:R-:W-:Y:S02]  /*2760*/  ISETP.NE.AND P2, PT, R122, RZ, PT ;  /* 0x000000ff7a00720c */ /* 0x000fe40003f45270 */
[----:B------:R-:W-:Y:S01]  /*2770*/  ISETP.NE.AND P1, PT, R120, RZ, PT ;  /* 0x000000ff7800720c */ /* 0x000fe20003f25270 */
[----:B--2---:R-:W-:-:S05]  /*2780*/  @P0 HFMA2 R95, R94.H0_H0, c[0x0] [0x190].H0_H0, RZ.H0_H0 ;  /* 0x200064005e5f0a31 */ /* 0x004fca00000408ff */
[----:B------:R0:W-:Y:S01]  /*2790*/  @P0 STG.E.U16 [R92.64], R95 ;  /* 0x0000005f5c000986 */ /* 0x0001e2000c10151c */
[----:B------:R-:W-:-:S08]  /*27a0*/  ISETP.NE.AND P0, PT, R118, RZ, PT ;  /* 0x000000ff7600720c */ /* 0x000fd00003f05270 */
.L_x_37:
[----:B------:R-:W-:Y:S05]  /*27b0*/  BSYNC B1 ;  /* 0x0000000000017941 */ /* 0x000fea0003800000 */
.L_x_33:
[----:B------:R-:W-:Y:S01]  /*27c0*/  LOP3.LUT P6, RZ, R0, 0x1, RZ, 0xc0, !PT ;  /* 0x0000000100ff7812 */ /* 0x000fe200078cc0ff */
[----:B------:R-:W-:-:S12]  /*27d0*/  BSSY B1, `(.L_x_38) ;  /* 0x0000053000017945 */ /* 0x000fd80003800000 */
[----:B------:R-:W-:Y:S05]  /*27e0*/  @!P6 BRA `(.L_x_39) ;  /* 0x000002f00000e947 */ /* 0x000fea0003800000 */
[----:B------:R-:W-:-:S04]  /*27f0*/  @P0 LEA R102, P6, R88, UR18, 0x1 ;  /* 0x0000001258660c11 */ /* 0x000fc8000f8c08ff */
[----:B0-----:R-:W-:Y:S02]  /*2800*/  @P0 LEA.HI.X R103, R88, UR19, R89, 0x1, P6 ;  /* 0x0000001358670c11 */ /* 0x001fe4000b0f0c59 */
        /* <DEDUP_REMOVED lines=18> */
[----:B--2---:R-:W-:-:S05]  /*2930*/  @P1 HFMA2 R95, R95.H0_H0, c[0x0] [0x190].H0_H0, R96.H0_H0 ;  /* 0x200064005f5f1a31 */ /* 0x004fca0000040860 */
[----:B------:R0:W-:Y:S01]  /*2940*/  @P1 STG.E.U16 [R92.64], R95 ;  /* 0x0000005f5c001986 */ /* 0x0001e2000c10151c */
        /* <DEDUP_REMOVED lines=11> */
.L_x_41:
[----:B------:R-:W-:Y:S05]  /*2a00*/  BSYNC B2 ;  /* 0x0000000000027941 */ /* 0x000fea0003800000 */
.L_x_40:
        /* <DEDUP_REMOVED lines=13> */
.L_x_39:
[----:B0-----:R-:W-:Y:S02]  /*2ae0*/  @P0 LEA R104, P6, R64, UR24, 0x1 ;  /* 0x0000001840680c11 */ /* 0x001fe4000f8c08ff */
[----:B------:R-:W-:Y:S02]  /*2af0*/  P2R R120, PR, RZ, 0x8 ;  /* 0x00000008ff787803 */ /* 0x000fe40000000000 */
[----:B------:R-:W-:Y:S02]  /*2b00*/  LOP3.LUT P3, RZ, R0, 0x100, RZ, 0xc0, !PT ;  /* 0x0000010000ff7812 */ /* 0x000fe4000786c0ff */
[----:B------:R-:W-:Y:S02]  /*2b10*/  @P0 LEA.HI.X R105, R64, UR25, R7, 0x1, P6 ;  /* 0x0000001940690c11 */ /* 0x000fe4000b0f0c07 */
[----:B------:R-:W-:Y:S02]  /*2b20*/  @P1 LEA R102, P6, R62, UR26, 0x1 ;  /* 0x0000001a3e661c11 */ /* 0x000fe4000f8c08ff */
[----:B------:R-:W-:-:S02]  /*2b30*/  P2R R118, PR, RZ, 0x4 ;  /* 0x00000004ff767803 */ /* 0x000fc40000000000 */
[----:B------:R-:W-:Y:S02]  /*2b40*/  @P1 LEA.HI.X R103, R62, UR27, R11, 0x1, P6 ;  /* 0x0000001b3e671c11 */ /* 0x000fe4000b0f0c0b */
[----:B------:R-:W-:Y:S02]  /*2b50*/  @P1 LEA R100, P6, R60, UR24, 0x1 ;  /* 0x000000183c641c11 */ /* 0x000fe4000f8c08ff */
[----:B------:R-:W-:Y:S02]  /*2b60*/  LOP3.LUT P2, RZ, R0, 0x80, RZ, 0xc0, !PT ;  /* 0x0000008000ff7812 */ /* 0x000fe4000784c0ff */
        /* <DEDUP_REMOVED lines=21> */
[----:B------:R-:W-:Y:S01]  /*2cc0*/  ISETP.NE.AND P3, PT, R120, RZ, PT ;  /* 0x000000ff7800720c */ /* 0x000fe20003f65270 */
[----:B--2---:R-:W-:-:S05]  /*2cd0*/  @P2 HFMA2 R95, R94.H0_H0, c[0x0] [0x190].H0_H0, RZ.H0_H0 ;  /* 0x200064005e5f2a31 */ /* 0x004fca00000408ff */
[----:B------:R0:W-:Y:S01]  /*2ce0*/  @P2 STG.E.U16 [R92.64], R95 ;  /* 0x0000005f5c002986 */ /* 0x0001e2000c10151c */
[----:B------:R-:W-:-:S08]  /*2cf0*/  ISETP.NE.AND P2, PT, R118, RZ, PT ;  /* 0x000000ff7600720c */ /* 0x000fd00003f45270 */
.L_x_42:
[----:B------:R-:W-:Y:S05]  /*2d00*/  BSYNC B1 ;  /* 0x0000000000017941 */ /* 0x000fea0003800000 */
.L_x_38:
        /* <DEDUP_REMOVED lines=36> */
.L_x_46:
[----:B------:R-:W-:Y:S05]  /*2f50*/  BSYNC B2 ;  /* 0x0000000000027941 */ /* 0x000fea0003800000 */
.L_x_45:
        /* <DEDUP_REMOVED lines=13> */
.L_x_44:
        /* <DEDUP_REMOVED lines=34> */
.L_x_47:
[----:B------:R-:W-:Y:S05]  /*3250*/  BSYNC B1 ;  /* 0x0000000000017941 */ /* 0x000fea0003800000 */
.L_x_43:
[----:B------:R-:W-:-:S13]  /*3260*/  LOP3.LUT P6, RZ, R0, 0x1, RZ, 0xc0, !PT ;  /* 0x0000000100ff7812 */ /* 0x000fda00078cc0ff */
        /* <DEDUP_REMOVED lines=34> */
.L_x_50:
[----:B------:R-:W-:Y:S05]  /*3490*/  BSYNC B1 ;  /* 0x0000000000017941 */ /* 0x000fea0003800000 */
.L_x_49:
        /* <DEDUP_REMOVED lines=13> */
.L_x_48:
        /* <DEDUP_REMOVED lines=23> */
[----:B------:R-:W0:Y:S02]  /*36e0*/  @P5 LDG.E.U16 R94, [R94.64] ;  /* 0x0000001c5e5e5981 */ /* 0x000e24000c1e1500 */
[----:B0-----:R-:W-:-:S05]  /*36f0*/  @P5 HFMA2 R93, R94.H0_H0, c[0x0] [0x190].H0_H0, RZ.H0_H0 ;  /* 0x200064005e5d5a31 */ /* 0x001fca00000408ff */
[----:B------:R-:W-:-:S05]  /*3700*/  PRMT R95, R93, 0x7610, R95 ;  /* 0x000076105d5f7816 */ /* 0x000fca000000005f */
[----:B------:R0:W-:Y:S04]  /*3710*/  @P5 STG.E.U16 [R96.64], R95 ;  /* 0x0000005f60005986 */ /* 0x0001e8000c10151c */
[----:B------:R-:W2:Y:S02]  /*3720*/  @P1 LDG.E.U16 R98, [R98.64] ;  /* 0x0000001c62621981 */ /* 0x000ea4000c1e1500 */
[----:B--2---:R-:W-:-:S05]  /*3730*/  @P1 HFMA2 R93, R98.H0_H0, c[0x0] [0x190].H0_H0, RZ.H0_H0 ;  /* 0x20006400625d1a31 */ /* 0x004fca00000408ff */
[----:B0-----:R-:W-:-:S05]  /*3740*/  PRMT R97, R93, 0x7610, R97 ;  /* 0x000076105d617816 */ /* 0x001fca0000000061 */
[----:B------:R0:W-:Y:S04]  /*3750*/  @P1 STG.E.U16 [R100.64], R97 ;  /* 0x0000006164001986 */ /* 0x0001e8000c10151c */
[----:B------:R-:W2:Y:S01]  /*3760*/  @P0 LDG.E.U16 R102, [R102.64] ;  /* 0x0000001c66660981 */ /* 0x000ea2000c1e1500 */
[----:B------:R-:W-:Y:S01]  /*3770*/  ISETP.NE.AND P1, PT, R120, RZ, PT ;  /* 0x000000ff7800720c */ /* 0x000fe20003f25270 */
[----:B--2---:R-:W-:-:S05]  /*3780*/  @P0 HFMA2 R93, R102.H0_H0, c[0x0] [0x190].H0_H0, RZ.H0_H0 ;  /* 0x20006400665d0a31 */ /* 0x004fca00000408ff */
[----:B------:R0:W-:Y:S01]  /*3790*/  @P0 STG.E.U16 [R106.64], R93 ;  /* 0x0000005d6a000986 */ /* 0x0001e2000c10151c */
[----:B------:R-:W-:-:S08]  /*37a0*/  ISETP.NE.AND P0, PT, R118, RZ, PT ;  /* 0x000000ff7600720c */ /* 0x000fd00003f05270 */
.L_x_32:
[----:B------:R-:W-:Y:S05]  /*37b0*/  BSYNC B0 ;  /* 0x0000000000007941 */ /* 0x000fea0003800000 */
.L_x_0:
[----:B------:R-:W-:Y:S02]  /*37c0*/  ULDC UR14, c[0x0][0x14] ;  /* 0x00000500000e7ab9 */ /* 0x000fe40000000800 */
[----:B------:R-:W-:Y:S02]  /*37d0*/  ULEA UR26, UP4, UR4, UR26, 0x1 ;  /* 0x0000001a041a7291 */ /* 0x000fe4000f88083f */
[----:B------:R-:W-:Y:S02]  /*37e0*/  UIADD3 UR12, UR12, UR14, URZ ;  /* 0x0000000e0c0c7290 */ /* 0x000fe4000fffe03f */
[----:B------:R-:W-:Y:S02]  /*37f0*/  ULDC UR15, c[0x0][0x1b8] ;  /* 0x00006e00000f7ab9 */ /* 0x000fe40000000800 */
[----:B------:R-:W-:Y:S02]  /*3800*/  UIADD3.X UR27, UR27, UR11, URZ, UP4, !UPT ;  /* 0x0000000b1b1b7290 */ /* 0x000fe4000a7fe43f */
[----:B------:R-:W-:-:S02]  /*3810*/  UISETP.GE.AND UP4, UPT, UR12, UR15, UPT ;  /* 0x0000000f0c00728c */ /* 0x000fc4000bf86270 */
[----:B------:R-:W-:Y:S02]  /*3820*/  ULEA UR24, UP5, UR6, UR24, 0x1 ;  /* 0x0000001806187291 */ /* 0x000fe4000f8a083f */
[----:B------:R-:W-:Y:S02]  /*3830*/  UIADD3 UR22, UP0, UR22, UR31, URZ ;  /* 0x0000001f16167290 */ /* 0x000fe4000ff1e03f */
[----:B------:R-:W-:Y:S01]  /*3840*/  PLOP3.LUT P6, PT, PT, PT, UP4, 0x40, 0x0 ;  /* 0x000000000000781c */ /* 0x000fe20003fce848 */
[----:B------:R-:W-:Y:S02]  /*3850*/  UIADD3 UR20, UP1, UR20, UR31, URZ ;  /* 0x0000001f14147290 */ /* 0x000fe4000ff3e03f */
[----:B------:R-:W-:Y:S02]  /*3860*/  UIADD3 UR18, UP2, UR18, UR30, URZ ;  /* 0x0000001e12127290 */ /* 0x000fe4000ff5e03f */
[----:B------:R-:W-:Y:S02]  /*3870*/  UIADD3 UR17, UP3, UR17, UR30, URZ ;  /* 0x0000001e11117290 */ /* 0x000fe4000ff7e03f */
[----:B------:R-:W-:-:S02]  /*3880*/  UIADD3.X UR25, UR25, UR9, URZ, UP5, !UPT ;  /* 0x0000000919197290 */ /* 0x000fc4000affe43f */
[----:B------:R-:W-:Y:S02]  /*3890*/  UIADD3.X UR23, UR23, UR10, URZ, UP0, !UPT ;  /* 0x0000000a17177290 */ /* 0x000fe400087fe43f */
[----:B------:R-:W-:Y:S02]  /*38a0*/  UIADD3.X UR21, UR21, UR10, URZ, UP1, !UPT ;  /* 0x0000000a15157290 */ /* 0x000fe40008ffe43f */
[----:B------:R-:W-:Y:S02]  /*38b0*/  UIADD3.X UR19, UR19, UR8, URZ, UP2, !UPT ;  /* 0x0000000813137290 */ /* 0x000fe400097fe43f */
[----:B------:R-:W-:Y:S01]  /*38c0*/  UIADD3.X UR13, UR13, UR8, URZ, UP3, !UPT ;  /* 0x000000080d0d7290 */ /* 0x000fe20009ffe43f */
[----:B------:R-:W-:Y:S01]  /*38d0*/  @!P6 CALL.REL.NOINC `(.L_x_51) ;  /* 0x000000100000e944 */ /* 0x000fe20003c00000 */
[----:B------:R-:W-:Y:S05]  /*38e0*/  BRA `(.L_x_52) ;  /* 0xffffd42000007947 */ /* 0x000fea000383ffff */
.L_x_51:
[----:B------:R-:W-:-:S01]  /*38f0*/  NOP ;  /* 0x0000000000007918 */ /* 0x000fc20000000000 */
[----:B------:R-:W-:Y:S05]  /*3900*/  EXIT ;  /* 0x000000000000794d */ /* 0x000fea0003800000 */
.L_x_53:
[----:B------:R-:W-:-:S00]  /*3910*/  BRA `(.L_x_53) ;  /* 0xfffffff000007947 */ /* 0x000fc0000383ffff */
[----:B------:R-:W-:-:S00]  /*3920*/  NOP ;  /* 0x0000000000007918 */ /* 0x000fc00000000000 */
        /* <DEDUP_REMOVED lines=13> */
.L_x_247:


//--------------------- .text._ZN7cutlass9reference6device6kernel11GemmComplexINS_6half_tENS_6layout8RowMajorES4_NS5_11ColumnMajorES4_S6_S4_S4_S4_NS_16NumericConverterIS4_S4_LNS_15FloatRoundStyleE2EEENS_12multiply_addIS4_S4_S4_EELi4ELi16EEEvNS_4gemm9GemmCoordET5_NS_9TensorRefIT_T0_EENS_16ComplexTransformENSG_IT1_T2_EESK_SF_NSG_IT3_T4_EENSG_IT7_SP_EET6_illll --------------------------
	.section	.text._ZN7cutlass9reference6device6kernel11GemmComplexINS_6half_tENS_6layout8RowMajorES4_NS5_11ColumnMajorES4_S6_S4_S4_S4_NS_16NumericConverterIS4_S4_LNS_15FloatRoundStyleE2EEENS_12multiply_addIS4_S4_S4_EELi4ELi16EEEvNS_4gemm9GemmCoordET5_NS_9TensorRefIT_T0_EENS_16ComplexTransformENSG_IT1_T2_EESK_SF_NSG_IT3_T4_EENSG_IT7_SP_EET6_illll,"ax",@progbits
	.sectioninfo	@"SHI_REGISTERS=255"
	.align	128
        .global         _ZN7cutlass9reference6device6kernel11GemmComplexINS_6half_tENS_6layout8RowMajorES4_NS5_11ColumnMajorES4_S6_S4_S4_S4_NS_16NumericConverterIS4_S4_LNS_15FloatRoundStyleE2EEENS_12multiply_addIS4_S4_S4_EELi4ELi16EEEvNS_4gemm9GemmCoordET5_NS_9TensorRefIT_T0_EENS_16ComplexTransformENSG_IT1_T2_EESK_SF_NSG_IT3_T4_EENSG_IT7_SP_EET6_illll
        .type           _ZN7cutlass9reference6device6kernel11GemmComplexINS_6half_tENS_6layout8RowMajorES4_NS5_11ColumnMajorES4_S6_S4_S4_S4_NS_16NumericConverterIS4_S4_LNS_15FloatRoundStyleE2EEENS_12multiply_addIS4_S4_S4_EELi4ELi16EEEvNS_4gemm9GemmCoordET5_NS_9TensorRefIT_T0_EENS_16ComplexTransformENSG_IT1_T2_EESK_SF_NSG_IT3_T4_EENSG_IT7_SP_EET6_illll,@function
        .size           _ZN7cutlass9reference6device6kernel11GemmComplexINS_6half_tENS_6layout8RowMajorES4_NS5_11ColumnMajorES4_S6_S4_S4_S4_NS_16NumericConverterIS4_S4_LNS_15FloatRoundStyleE2EEENS_12multiply_addIS4_S4_S4_EELi4ELi16EEEvNS_4gemm9GemmCoordET5_NS_9TensorRefIT_T0_EENS_16ComplexTransformENSG_IT1_T2_EESK_SF_NSG_IT3_T4_EENSG_IT7_SP_EET6_illll,(.L_x_248 - _ZN7cutlass9reference6device6kernel11GemmComplexINS_6half_tENS_6layout8RowMajorES4_NS5_11ColumnMajorES4_S6_S4_S4_S4_NS_16NumericConverterIS4_S4_LNS_15FloatRoundStyleE2EEENS_12multiply_addIS4_S4_S4_EELi4ELi16EEEvNS_4gemm9GemmCoordET5_NS_9TensorRefIT_T0_EENS_16ComplexTransformENSG_IT1_T2_EESK_SF_NSG_IT3_T4_EENSG_IT7_SP_EET6_illll)
        .other          _ZN7cutlass9reference6device6kernel11GemmComplexINS_6half_tENS_6layout8RowMajorES4_NS5_11ColumnMajorES4_S6_S4_S4_S4_NS_16NumericConverterIS4_S4_LNS_15FloatRoundStyleE2EEENS_12multiply_addIS4_S4_S4_EELi4ELi16EEEvNS_4gemm9GemmCoordET5_NS_9TensorRefIT_T0_EENS_16ComplexTransformENSG_IT1_T2_EESK_SF_NSG_IT3_T4_EENSG_IT7_SP_EET6_illll,@"STO_CUDA_ENTRY STV_DEFAULT"
_ZN7cutlass9reference6device6kernel11GemmComplexINS_6half_tENS_6layout8RowMajorES4_NS5_11ColumnMajorES4_S6_S4_S4_S4_NS_16NumericConverterIS4_S4_LNS_15FloatRoundStyleE2EEENS_12multiply_addIS4_S4_S4_EELi4ELi16EEEvNS_4gemm9GemmCoordET5_NS_9TensorRefIT_T0_EENS_16ComplexTransformENSG_IT1_T2_EESK_SF_NSG_IT3_T4_EENSG_IT7_SP_EET6_illll:
.text._ZN7cutlass9reference6device6kernel11GemmComplexINS_6half_tENS_6layout8RowMajorES4_NS5_11ColumnMajorES4_S6_S4_S4_S4_NS_16NumericConverterIS4_S4_LNS_15FloatRoundStyleE2EEENS_12multiply_addIS4_S4_S4_EELi4ELi16EEEvNS_4gemm9GemmCoordET5_NS_9TensorRefIT_T0_EENS_16ComplexTransformENSG_IT1_T2_EESK_SF_NSG_IT3_T4_EENSG_IT7_SP_EET6_illll:
[----:B------:R-:W-:-:S04]  /*0000*/  IMAD.MOV.U32 R1, RZ, RZ, c[0x0][0x28] ;  /* 0x00000a00ff017624 */ /* 0x000fc800078e00ff */
[----:B------:R-:W0:Y:S01]  /*0010*/  S2R R181, SR_CTAID.Z ;  /* 0x0000000000b57919 */ /* 0x000e220000002700 */
[----:B------:R-:W-:Y:S02]  /*0020*/  IADD3 R1, R1, -0x78, RZ ;  /* 0xffffff8801017810 */ /* 0x000fe40007ffe0ff */
[----:B0-----:R-:W-:-:S13]  /*0030*/  ISETP.GE.AND P0, PT, R181, c[0x0][0x1c4], PT ;  /* 0x00007100b5007a0c */ /* 0x001fda0003f06270 */
[----:B------:R-:W-:Y:S05]  /*0040*/  @P0 EXIT ;  /* 0x000000000000094d */ /* 0x000fea0003800000 */
[----:B------:R-:W0:Y:S01]  /*0050*/  S2R R6, SR_TID.X ;  /* 0x0000000000067919 */ /* 0x000e220000002100 */
[----:B------:R-:W-:Y:S01]  /*0060*/  SHF.R.S32.HI R10, RZ, 0x1f, R181 ;  /* 0x0000001fff0a7819 */ /* 0x000fe200000114b5 */
[C---:B------:R-:W-:Y:S01]  /*0070*/  IMAD.WIDE.U32 R2, R181.reuse, c[0x0][0x1d0], RZ ;  /* 0x00007400b5027a25 */ /* 0x040fe200078e00ff */
[----:B------:R-:W-:Y:S01]  /*0080*/  LOP3.LUT R174, R174, 0xfdffffff, RZ, 0xc0, !PT ;  /* 0xfdffffffaeae7812 */ /* 0x000fe200078ec0ff */
[----:B------:R-:W0:Y:S01]  /*0090*/  S2R R5, SR_CTAID.X ;  /* 0x0000000000057919 */ /* 0x000e220000002500 */
[----:B------:R-:W-:Y:S01]  /*00a0*/  ISETP.NE.U32.AND P2, PT, RZ, c[0x0][0x1a0], PT ;  /* 0x00006800ff007a0c */ /* 0x000fe20003f45070 */
[----:B------:R-:W-:Y:S01]  /*00b0*/  IMAD R0, R10, c[0x0][0x1d0], RZ ;  /* 0x000074000a007a24 */ /* 0x000fe200078e02ff */
[----:B------:R-:W-:Y:S01]  /*00c0*/  LOP3.LUT R24, R24, 0xfffffffd, RZ, 0xc0, !PT ;  /* 0xfffffffd18187812 */ /* 0x000fe200078ec0ff */
[----:B------:R-:W1:Y:S01]  /*00d0*/  S2R R92, SR_CTAID.Y ;  /* 0x00000000005c7919 */ /* 0x000e620000002600 */
[----:B------:R-:W-:Y:S01]  /*00e0*/  IMAD R8, R10, c[0x0][0x1c8], RZ ;  /* 0x000072000a087a24 */ /* 0x000fe200078e02ff */
[----:B------:R-:W-:Y:S01]  /*00f0*/  ISETP.NE.AND.EX P2, PT, RZ, c[0x0][0x1a4], PT, P2 ;  /* 0x00006900ff007a0c */ /* 0x000fe20003f45320 */
[----:B------:R-:W-:Y:S01]  /*0100*/  IMAD R9, R181, c[0x0][0x1d4], R0 ;  /* 0x00007500b5097a24 */ /* 0x000fe200078e0200 */
[----:B------:R-:W1:Y:S01]  /*0110*/  S2R R7, SR_TID.Y ;  /* 0x0000000000077919 */ /* 0x000e620000002200 */
[----:B------:R-:W-:Y:S01]  /*0120*/  LEA R0, P0, R2, c[0x0][0x188], 0x1 ;  /* 0x0000620002007a11 */ /* 0x000fe200078008ff */
[C---:B------:R-:W-:Y:S01]  /*0130*/  IMAD R14, R10.reuse, c[0x0][0x1e0], RZ ;  /* 0x000078000a0e7a24 */ /* 0x040fe200078e02ff */
[----:B------:R-:W-:Y:S01]  /*0140*/  UMOV UR4, URZ ;  /* 0x0000003f00047c82 */ /* 0x000fe20008000000 */
[----:B------:R-:W-:Y:S01]  /*0150*/  IMAD.IADD R3, R3, 0x1, R9 ;  /* 0x0000000103037824 */ /* 0x000fe200078e0209 */
[----:B------:R-:W-:Y:S01]  /*0160*/  UMOV UR5, URZ ;  /* 0x0000003f00057c82 */ /* 0x000fe20008000000 */
[----:B------:R-:W-:Y:S01]  /*0170*/  IMAD R12, R10, c[0x0][0x1d8], RZ ;  /* 0x000076000a0c7a24 */ /* 0x000fe200078e02ff */
[----:B------:R-:W-:Y:S01]  /*0180*/  ULDC.64 UR6, c[0x0][0x118] ;  /* 0x0000460000067ab9 */ /* 0x000fe20000000a00 */
[----:B------:R-:W-:Y:S01]  /*0190*/  IMAD.WIDE.U32 R10, R181, c[0x0][0x1e0], RZ ;  /* 0x00007800b50a7a25 */ /* 0x000fe200078e00ff */
[----:B------:R-:W-:-:S03]  /*01a0*/  LEA.HI.X R2, R2, c[0x0][0x18c], R3, 0x1, P0 ;  /* 0x0000630002027a11 */ /* 0x000fc600000f0c03 */
[C---:B------:R-:W-:Y:S02]  /*01b0*/  IMAD R13, R181.reuse, c[0x0][0x1e4], R14 ;  /* 0x00007900b50d7a24 */ /* 0x040fe400078e020e */
[----:B------:R-:W-:Y:S02]  /*01c0*/  IMAD R25, R181, c[0x0][0x1dc], R12 ;  /* 0x00007700b5197a24 */ /* 0x000fe400078e020c */
[----:B0-----:R-:W-:Y:S02]  /*01d0*/  IMAD R6, R5, c[0x0][0x0], R6 ;  /* 0x0000000005067a24 */ /* 0x001fe400078e0206 */
[----:B------:R-:W-:-:S04]  /*01e0*/  IMAD.WIDE.U32 R4, R181, c[0x0][0x1c8], RZ ;  /* 0x00007200b5047a25 */ /* 0x000fc800078e00ff */
[----:B------:R-:W-:Y:S01]  /*01f0*/  IMAD.IADD R13, R11, 0x1, R13 ;  /* 0x000000010b0d7824 */ /* 0x000fe200078e020d */
[----:B------:R-:W-:Y:S01]  /*0200*/  LEA R3, P0, R4, c[0x0][0x170], 0x1 ;  /* 0x00005c0004037a11 */ /* 0x000fe200078008ff */
[----:B-1----:R-:W-:Y:S02]  /*0210*/  IMAD R92, R92, c[0x0][0x4], R7 ;  /* 0x000001005c5c7a24 */ /* 0x002fe400078e0207 */
[----:B------:R-:W-:Y:S02]  /*0220*/  IMAD R7, R181, c[0x0][0x1cc], R8 ;  /* 0x00007300b5077a24 */ /* 0x000fe400078e0208 */
[----:B------:R-:W-:Y:S02]  /*0230*/  IMAD.MOV.U32 R12, RZ, RZ, R10 ;  /* 0x000000ffff0c7224 */ /* 0x000fe400078e000a */
[----:B------:R-:W-:Y:S02]  /*0240*/  IMAD.IADD R5, R5, 0x1, R7 ;  /* 0x0000000105057824 */ /* 0x000fe400078e0207 */
[----:B------:R-:W-:-:S02]  /*0250*/  IMAD.SHL.U32 R92, R92, 0x10, RZ ;  /* 0x000000105c5c7824 */ /* 0x000fc400078e00ff */
[----:B------:R-:W-:Y:S01]  /*0260*/  IMAD.WIDE.U32 R8, R181, c[0x0][0x1d8], RZ ;  /* 0x00007600b5087a25 */ /* 0x000fe200078e00ff */
[----:B------:R-:W-:Y:S02]  /*0270*/  LEA.HI.X R4, R4, c[0x0][0x174], R5, 0x1, P0 ;  /* 0x00005d0004047a11 */ /* 0x000fe400000f0c05 */
[--C-:B------:R-:W-:Y:S01]  /*0280*/  SHF.R.S32.HI R93, RZ, 0x1f, R92.reuse ;  /* 0x0000001fff5d7819 */ /* 0x100fe2000001145c */
[----:B------:R-:W-:Y:S01]  /*0290*/  IMAD.SHL.U32 R5, R6, 0x4, RZ ;  /* 0x0000000406057824 */ /* 0x000fe200078e00ff */
[----:B------:R-:W-:Y:S01]  /*02a0*/  LEA R6, P0, R10, c[0x0][0x1b0], 0x1 ;  /* 0x00006c000a067a11 */ /* 0x000fe200078008ff */
[----:B------:R-:W-:Y:S01]  /*02b0*/  IMAD.IADD R25, R9, 0x1, R25 ;  /* 0x0000000109197824 */ /* 0x000fe200078e0219 */
[----:B------:R-:W-:Y:S01]  /*02c0*/  LEA R9, P5, R8, c[0x0][0x1a0], 0x1 ;  /* 0x0000680008097a11 */ /* 0x000fe200078a08ff */
[C---:B------:R-:W-:Y:S01]  /*02d0*/  IMAD.WIDE.U32 R192, R5.reuse, c[0x0][0x1a8], R92 ;  /* 0x00006a0005c07a25 */ /* 0x040fe200078e005c */
[----:B------:R-:W-:Y:S02]  /*02e0*/  SHF.R.S32.HI R180, RZ, 0x1f, R5 ;  /* 0x0000001fffb47819 */ /* 0x000fe40000011405 */
[C---:B------:R-:W-:Y:S01]  /*02f0*/  IADD3 R176, R5.reuse, 0x1, RZ ;  /* 0x0000000105b07810 */ /* 0x040fe20007ffe0ff */
[----:B------:R-:W-:Y:S01]  /*0300*/  IMAD.WIDE.U32 R98, R5, c[0x0][0x1b8], R92 ;  /* 0x00006e0005627a25 */ /* 0x000fe200078e005c */
[----:B------:R-:W-:-:S02]  /*0310*/  LEA.HI.X R7, R10, c[0x0][0x1b4], R13, 0x1, P0 ;  /* 0x00006d000a077a11 */ /* 0x000fc400000f0c0d */
[----:B------:R-:W-:Y:S01]  /*0320*/  SHF.R.S32.HI R179, RZ, 0x1f, R176 ;  /* 0x0000001fffb37819 */ /* 0x000fe200000114b0 */
[C---:B------:R-:W-:Y:S01]  /*0330*/  IMAD R10, R180.reuse, c[0x0][0x1b8], RZ ;  /* 0x00006e00b40a7a24 */ /* 0x040fe200078e02ff */
[C---:B------:R-:W-:Y:S01]  /*0340*/  IADD3 R175, R5.reuse, 0x2, RZ ;  /* 0x0000000205af7810 */ /* 0x040fe20007ffe0ff */
[----:B------:R-:W-:Y:S01]  /*0350*/  IMAD R40, R180, c[0x0][0x1a8], RZ ;  /* 0x00006a00b4287a24 */ /* 0x000fe200078e02ff */
[----:B------:R-:W-:Y:S01]  /*0360*/  SHF.L.U64.HI R25, R8, 0x1, R25 ;  /* 0x0000000108197819 */ /* 0x000fe20000010219 */
[C---:B------:R-:W-:Y:S01]  /*0370*/  IMAD R45, R5.reuse, c[0x0][0x1bc], R10 ;  /* 0x00006f00052d7a24 */ /* 0x040fe200078e020a */
[----:B------:R-:W-:Y:S01]  /*0380*/  SHF.R.S32.HI R178, RZ, 0x1f, R175 ;  /* 0x0000001fffb27819 */ /* 0x000fe200000114af */
[C---:B------:R-:W-:Y:S01]  /*0390*/  IMAD.WIDE.U32 R10, R5.reuse, c[0x0][0x1b8], R12 ;  /* 0x00006e00050a7a25 */ /* 0x040fe200078e000c */
[----:B------:R-:W-:Y:S02]  /*03a0*/  IADD3 R8, R5, 0x3, RZ ;  /* 0x0000000305087810 */ /* 0x000fe40007ffe0ff */
[----:B------:R-:W-:Y:S01]  /*03b0*/  IADD3.X R25, R25, c[0x0][0x1a4], RZ, P5, !PT ;  /* 0x0000690019197a10 */ /* 0x000fe20002ffe4ff */
[----:B------:R-:W-:Y:S01]  /*03c0*/  IMAD R15, R179, c[0x0][0x1b8], RZ ;  /* 0x00006e00b30f7a24 */ /* 0x000fe200078e02ff */
[----:B------:R-:W-:Y:S01]  /*03d0*/  IADD3 R22, P0, P4, R10, 0xf, R92 ;  /* 0x0000000f0a167810 */ /* 0x000fe20007c1e05c */
[----:B------:R-:W-:Y:S01]  /*03e0*/  IMAD R10, R178, c[0x0][0x1b8], RZ ;  /* 0x00006e00b20a7a24 */ /* 0x000fe200078e02ff */
[----:B------:R-:W-:Y:S01]  /*03f0*/  SHF.R.S32.HI R177, RZ, 0x1f, R8 ;  /* 0x0000001fffb17819 */ /* 0x000fe20000011408 */
[C---:B------:R-:W-:Y:S01]  /*0400*/  IMAD R189, R176.reuse, c[0x0][0x1bc], R15 ;  /* 0x00006f00b0bd7a24 */ /* 0x040fe200078e020f */
[----:B------:R-:W-:Y:S01]  /*0410*/  SEL R182, R9, RZ, P2 ;  /* 0x000000ff09b67207 */ /* 0x000fe20001000000 */
[----:B------:R-:W-:Y:S01]  /*0420*/  IMAD.WIDE.U32 R14, R176, c[0x0][0x1b8], R12 ;  /* 0x00006e00b00e7a25 */ /* 0x000fe200078e000c */
[----:B------:R-:W-:-:S02]  /*0430*/  SEL R183, R25, RZ, P2 ;  /* 0x000000ff19b77207 */ /* 0x000fc40001000000 */
[----:B------:R-:W-:Y:S01]  /*0440*/  SEL R9, R9, c[0x0][0x1a0], P2 ;  /* 0x0000680009097a07 */ /* 0x000fe20001000000 */
[----:B------:R-:W-:Y:S01]  /*0450*/  IMAD.IADD R17, R45, 0x1, R11 ;  /* 0x000000012d117824 */ /* 0x000fe200078e020b */
[----:B------:R-:W-:Y:S01]  /*0460*/  IADD3 R20, P1, P3, R14, 0xf, R92 ;  /* 0x0000000f0e147810 */ /* 0x000fe20007b3e05c */
[----:B------:R-:W-:Y:S01]  /*0470*/  IMAD R47, R175, c[0x0][0x1bc], R10 ;  /* 0x00006f00af2f7a24 */ /* 0x000fe200078e020a */
[----:B------:R-:W-:Y:S01]  /*0480*/  SEL R25, R25, c[0x0][0x1a4], P2 ;  /* 0x0000690019197a07 */ /* 0x000fe20001000000 */
[----:B------:R-:W-:Y:S01]  /*0490*/  IMAD.IADD R15, R189, 0x1, R15 ;  /* 0x00000001bd0f7824 */ /* 0x000fe200078e020f */
[----:B------:R-:W-:Y:S01]  /*04a0*/  IADD3.X R23, R17, RZ, R93, P0, P4 ;  /* 0x000000ff11177210 */ /* 0x000fe200007e845d */
[----:B------:R-:W-:Y:S01]  /*04b0*/  IMAD.WIDE.U32 R10, R175, c[0x0][0x1b8], R12 ;  /* 0x00006e00af0a7a25 */ /* 0x000fe200078e000c */
[----:B------:R-:W-:Y:S02]  /*04c0*/  IADD3 R14, R92, 0x6, RZ ;  /* 0x000000065c0e7810 */ /* 0x000fe40007ffe0ff */
[----:B------:R-:W-:Y:S01]  /*04d0*/  IADD3.X R21, R15, RZ, R93, P1, P3 ;  /* 0x000000ff0f157210 */ /* 0x000fe20000fe645d */
[----:B------:R-:W-:Y:S01]  /*04e0*/  IMAD.IADD R29, R47, 0x1, R11 ;  /* 0x000000012f1d7824 */ /* 0x000fe200078e020b */
[----:B------:R-:W-:Y:S01]  /*04f0*/  IADD3 R32, P0, P6, R10, 0xf, R92 ;  /* 0x0000000f0a207810 */ /* 0x000fe20007e1e05c */
[----:B------:R-:W-:Y:S01]  /*0500*/  IMAD R19, R177, c[0x0][0x1b8], RZ ;  /* 0x00006e00b1137a24 */ /* 0x000fe200078e02ff */
[----:B------:R-:W-:Y:S01]  /*0510*/  ISETP.GE.AND P1, PT, R5, c[0x0][0x160], PT ;  /* 0x0000580005007a0c */ /* 0x000fe20003f26270 */
[----:B------:R-:W-:Y:S01]  /*0520*/  IMAD.WIDE.U32 R12, R8, c[0x0][0x1b8], R12 ;  /* 0x00006e00080c7a25 */ /* 0x000fe200078e000c */
[----:B------:R-:W-:Y:S01]  /*0530*/  IADD3.X R33, R29, RZ, R93, P0, P6 ;  /* 0x000000ff1d217210 */ /* 0x000fe200007ec45d */
[----:B------:R-:W-:Y:S01]  /*0540*/  STL.64 [R1+0x50], R22 ;  /* 0x0000501601007387 */ /* 0x000fe20000100a00 */
[----:B------:R-:W-:Y:S01]  /*0550*/  ISETP.LT.AND P0, PT, R92, c[0x0][0x164], !P1 ;  /* 0x000059005c007a0c */ /* 0x000fe20004f01270 */
[----:B------:R-:W-:Y:S01]  /*0560*/  IMAD R191, R8, c[0x0][0x1bc], R19 ;  /* 0x00006f0008bf7a24 */ /* 0x000fe200078e0213 */
[----:B------:R-:W-:Y:S01]  /*0570*/  IADD3 R10, R92, 0x2, RZ ;  /* 0x000000025c0a7810 */ /* 0x000fe20007ffe0ff */
[----:B------:R0:W-:Y:S01]  /*0580*/  STL.64 [R1+0x48], R20 ;  /* 0x0000481401007387 */ /* 0x0001e20000100a00 */
[----:B------:R-:W-:Y:S01]  /*0590*/  P2R R41, PR, RZ, 0x1 ;  /* 0x00000001ff297803 */ /* 0x000fe20000000000 */
[----:B------:R-:W-:Y:S01]  /*05a0*/  IMAD.IADD R27, R191, 0x1, R13 ;  /* 0x00000001bf1b7824 */ /* 0x000fe200078e020d */
[----:B------:R-:W-:Y:S01]  /*05b0*/  ISETP.LT.AND P0, PT, R10, c[0x0][0x164], !P1 ;  /* 0x000059000a007a0c */ /* 0x000fe20004f01270 */
[----:B------:R-:W-:Y:S01]  /*05c0*/  IMAD R43, R5, c[0x0][0x1ac], R40 ;  /* 0x00006b00052b7a24 */ /* 0x000fe200078e0228 */
[--C-:B------:R-:W-:Y:S01]  /*05d0*/  IADD3 R30, P3, P4, R12, 0xf, R92.reuse ;  /* 0x0000000f0c1e7810 */ /* 0x100fe20007c7e05c */
[--C-:B------:R-:W-:Y:S01]  /*05e0*/  IMAD.WIDE.U32 R60, R176, c[0x0][0x1a8], R92.reuse ;  /* 0x00006a00b03c7a25 */ /* 0x100fe200078e005c */
[----:B------:R-:W-:Y:S01]  /*05f0*/  IADD3 R11, R92, 0x3, RZ ;  /* 0x000000035c0b7810 */ /* 0x000fe20007ffe0ff */
[----:B------:R-:W-:Y:S01]  /*0600*/  STL.64 [R1+0x40], R32 ;  /* 0x0000402001007387 */ /* 0x000fe20000100a00 */
[--C-:B------:R-:W-:Y:S01]  /*0610*/  IADD3.X R31, R27, RZ, R93.reuse, P3, P4 ;  /* 0x000000ff1b1f7210 */ /* 0x100fe20001fe845d */
[----:B------:R-:W-:Y:S01]  /*0620*/  IMAD R40, R178, c[0x0][0x1a8], RZ ;  /* 0x00006a00b2287a24 */ /* 0x000fe200078e02ff */
[----:B------:R-:W-:Y:S01]  /*0630*/  ISETP.LT.AND P3, PT, R11, c[0x0][0x164], !P1 ;  /* 0x000059000b007a0c */ /* 0x000fe20004f61270 */
[--C-:B------:R-:W-:Y:S01]  /*0640*/  IMAD.WIDE.U32 R56, R175, c[0x0][0x1a8], R92.reuse ;  /* 0x00006a00af387a25 */ /* 0x100fe200078e005c */
[C---:B------:R-:W-:Y:S01]  /*0650*/  IADD3 R12, R92.reuse, 0x4, RZ ;  /* 0x000000045c0c7810 */ /* 0x040fe20007ffe0ff */
[----:B------:R1:W-:Y:S01]  /*0660*/  STL.64 [R1+0x38], R30 ;  /* 0x0000381e01007387 */ /* 0x0003e20000100a00 */
[----:B------:R-:W-:Y:S01]  /*0670*/  IADD3 R13, R92, 0x5, RZ ;  /* 0x000000055c0d7810 */ /* 0x000fe20007ffe0ff */
[----:B------:R-:W-:Y:S01]  /*0680*/  IMAD R49, R177, c[0x0][0x1a8], RZ ;  /* 0x00006a00b1317a24 */ /* 0x000fe200078e02ff */
[----:B------:R-:W-:Y:S01]  /*0690*/  @P0 LOP3.LUT R174, R174, 0x2000000, RZ, 0xfc, !PT ;  /* 0x02000000aeae0812 */ /* 0x000fe200078efcff */
[----:B------:R-:W-:Y:S01]  /*06a0*/  IMAD.WIDE.U32 R54, R8, c[0x0][0x1a8], R92 ;  /* 0x00006a0008367a25 */ /* 0x000fe200078e005c */
[----:B------:R-:W-:Y:S01]  /*06b0*/  ISETP.LT.AND P0, PT, R12, c[0x0][0x164], !P1 ;  /* 0x000059000c007a0c */ /* 0x000fe20004f01270 */
[----:B------:R-:W-:Y:S01]  /*06c0*/  STL.64 [R1+0x30], R60 ;  /* 0x0000303c01007387 */ /* 0x000fe20000100a00 */
[----:B------:R-:W-:Y:S01]  /*06d0*/  LOP3.LUT R174, R174, 0xffdfffff, RZ, 0xc0, !PT ;  /* 0xffdfffffaeae7812 */ /* 0x000fe200078ec0ff */
[----:B------:R-:W-:Y:S01]  /*06e0*/  IMAD R40, R175, c[0x0][0x1ac], R40 ;  /* 0x00006b00af287a24 */ /* 0x000fe200078e0228 */
[----:B------:R-:W-:Y:S01]  /*06f0*/  ISETP.LT.AND P2, PT, R13, c[0x0][0x164], !P1 ;  /* 0x000059000d007a0c */ /* 0x000fe20004f41270 */
[----:B------:R-:W-:Y:S01]  /*0700*/  IMAD R49, R8, c[0x0][0x1ac], R49 ;  /* 0x00006b0008317a24 */ /* 0x000fe200078e0231 */
[----:B------:R-:W-:Y:S01]  /*0710*/  @P3 LOP3.LUT R174, R174, 0x200000, RZ, 0xfc, !PT ;  /* 0x00200000aeae3812 */ /* 0x000fe200078efcff */
[----:B------:R-:W-:Y:S01]  /*0720*/  IMAD.WIDE.U32 R102, R175, c[0x0][0x1b8], R92 ;  /* 0x00006e00af667a25 */ /* 0x000fe200078e005c */
[----:B------:R-:W-:Y:S01]  /*0730*/  IADD3 R94, R92, 0x1, RZ ;  /* 0x000000015c5e7810 */ /* 0x000fe20007ffe0ff */
[----:B------:R-:W-:Y:S01]  /*0740*/  STL.64 [R1+0x28], R56 ;  /* 0x0000283801007387 */ /* 0x000fe20000100a00 */
[----:B------:R-:W-:Y:S01]  /*0750*/  LOP3.LUT R174, R174, 0xfffdffff, RZ, 0xc0, !PT ;  /* 0xfffdffffaeae7812 */ /* 0x000fe200078ec0ff */
[----:B------:R-:W-:Y:S01]  /*0760*/  IMAD.IADD R184, R99, 0x1, R45 ;  /* 0x0000000163b87824 */ /* 0x000fe200078e022d */
[----:B------:R-:W-:Y:S01]  /*0770*/  IADD3 R15, R92, 0x7, RZ ;  /* 0x000000075c0f7810 */ /* 0x000fe20007ffe0ff */
[----:B------:R-:W-:Y:S01]  /*0780*/  STL.64 [R1+0x20], R54 ;  /* 0x0000203601007387 */ /* 0x000fe20000100a00 */
[----:B------:R-:W-:Y:S01]  /*0790*/  @P0 LOP3.LUT R174, R174, 0x20000, RZ, 0xfc, !PT ;  /* 0x00020000aeae0812 */ /* 0x000fe200078efcff */
[----:B------:R-:W-:Y:S01]  /*07a0*/  IMAD.IADD R44, R55, 0x1, R49 ;  /* 0x00000001372c7824 */ /* 0x000fe200078e0231 */
[----:B------:R-:W-:Y:S01]  /*07b0*/  ISETP.LT.AND P0, PT, R14, c[0x0][0x164], !P1 ;  /* 0x000059000e007a0c */ /* 0x000fe20004f01270 */
[----:B------:R-:W-:Y:S01]  /*07c0*/  IMAD.IADD R186, R103, 0x1, R47 ;  /* 0x0000000167ba7824 */ /* 0x000fe200078e022f */
[----:B------:R-:W-:Y:S01]  /*07d0*/  LOP3.LUT R174, R174, 0xffffdfff, RZ, 0xc0, !PT ;  /* 0xffffdfffaeae7812 */ /* 0x000fe200078ec0ff */
[----:B------:R-:W-:Y:S01]  /*07e0*/  IMAD.WIDE.U32 R100, R176, c[0x0][0x1b8], R92 ;  /* 0x00006e00b0647a25 */ /* 0x000fe200078e005c */
[----:B------:R-:W-:-:S02]  /*07f0*/  ISETP.LT.AND P6, PT, R94, c[0x0][0x164], !P1 ;  /* 0x000059005e007a0c */ /* 0x000fc40004fc1270 */
[----:B------:R-:W-:Y:S01]  /*0800*/  @P2 LOP3.LUT R174, R174, 0x2000, RZ, 0xfc, !PT ;  /* 0x00002000aeae2812 */ /* 0x000fe200078efcff */
[----:B------:R-:W-:Y:S01]  /*0810*/  IMAD.WIDE.U32 R104, R8, c[0x0][0x1b8], R92 ;  /* 0x00006e0008687a25 */ /* 0x000fe200078e005c */
[----:B------:R-:W-:Y:S02]  /*0820*/  ISETP.LT.AND P3, PT, R15, c[0x0][0x164], !P1 ;  /* 0x000059000f007a0c */ /* 0x000fe40004f61270 */
[----:B------:R-:W-:Y:S01]  /*0830*/  LOP3.LUT R174, R174, 0xfffffdff, RZ, 0xc0, !PT ;  /* 0xfffffdffaeae7812 */ /* 0x000fe200078ec0ff */
[----:B------:R-:W-:Y:S01]  /*0840*/  IMAD.IADD R185, R101, 0x1, R189 ;  /* 0x0000000165b97824 */ /* 0x000fe200078e02bd */
[C---:B------:R-:W-:Y:S01]  /*0850*/  IADD3 R17, R92.reuse, 0x9, RZ ;  /* 0x000000095c117810 */ /* 0x040fe20007ffe0ff */
[----:B------:R-:W-:Y:S01]  /*0860*/  IMAD.IADD R187, R105, 0x1, R191 ;  /* 0x0000000169bb7824 */ /* 0x000fe200078e02bf */
[----:B------:R-:W-:Y:S02]  /*0870*/  IADD3 R16, R92, 0x8, RZ ;  /* 0x000000085c107810 */ /* 0x000fe40007ffe0ff */
[----:B------:R-:W-:-:S02]  /*0880*/  @P0 LOP3.LUT R174, R174, 0x200, RZ, 0xfc, !PT ;  /* 0x00000200aeae0812 */ /* 0x000fc400078efcff */
[----:B------:R-:W-:Y:S02]  /*0890*/  ISETP.LT.AND P0, PT, R17, c[0x0][0x164], !P1 ;  /* 0x0000590011007a0c */ /* 0x000fe40004f01270 */
[----:B------:R-:W-:Y:S02]  /*08a0*/  ISETP.LT.AND P2, PT, R16, c[0x0][0x164], !P1 ;  /* 0x0000590010007a0c */ /* 0x000fe40004f41270 */
[----:B------:R-:W-:Y:S02]  /*08b0*/  LOP3.LUT R174, R174, 0xffffffdf, RZ, 0xc0, !PT ;  /* 0xffffffdfaeae7812 */ /* 0x000fe400078ec0ff */
[----:B------:R-:W-:Y:S02]  /*08c0*/  IADD3 R18, R92, 0xa, RZ ;  /* 0x0000000a5c127810 */ /* 0x000fe40007ffe0ff */
[----:B------:R-:W-:Y:S02]  /*08d0*/  @P6 LOP3.LUT R24, R24, 0x2, RZ, 0xfc, !PT ;  /* 0x0000000218186812 */ /* 0x000fe400078efcff */
[----:B------:R-:W-:-:S02]  /*08e0*/  @P3 LOP3.LUT R174, R174, 0x20, RZ, 0xfc, !PT ;  /* 0x00000020aeae3812 */ /* 0x000fc400078efcff */
[----:B------:R-:W-:Y:S02]  /*08f0*/  ISETP.LT.AND P3, PT, R18, c[0x0][0x164], !P1 ;  /* 0x0000590012007a0c */ /* 0x000fe40004f61270 */
[----:B------:R-:W-:Y:S02]  /*0900*/  LOP3.LUT R24, R24, 0xdfffffff, RZ, 0xc0, !PT ;  /* 0xdfffffff18187812 */ /* 0x000fe400078ec0ff */
[----:B------:R-:W-:Y:S02]  /*0910*/  LOP3.LUT R174, R174, 0xfffffffd, RZ, 0xc0, !PT ;  /* 0xfffffffdaeae7812 */ /* 0x000fe400078ec0ff */
[----:B------:R-:W-:Y:S02]  /*0920*/  IADD3 R19, R92, 0xb, RZ ;  /* 0x0000000b5c137810 */ /* 0x000fe40007ffe0ff */
[----:B------:R-:W-:Y:S02]  /*0930*/  @P0 LOP3.LUT R24, R24, 0x20000000, RZ, 0xfc, !PT ;  /* 0x2000000018180812 */ /* 0x000fe400078efcff */
[----:B------:R-:W-:-:S02]  /*0940*/  @P2 LOP3.LUT R174, R174, 0x2, RZ, 0xfc, !PT ;  /* 0x00000002aeae2812 */ /* 0x000fc400078efcff */
[----:B------:R-:W-:Y:S02]  /*0950*/  ISETP.LT.AND P2, PT, R19, c[0x0][0x164], !P1 ;  /* 0x0000590013007a0c */ /* 0x000fe40004f41270 */
[----:B------:R-:W-:Y:S02]  /*0960*/  LOP3.LUT R24, R24, 0xfdffffff, RZ, 0xc0, !PT ;  /* 0xfdffffff18187812 */ /* 0x000fe400078ec0ff */
[----:B0-----:R-:W-:Y:S02]  /*0970*/  IADD3 R20, R92, 0xc, RZ ;  /* 0x0000000c5c147810 */ /* 0x001fe40007ffe0ff */
[----:B------:R-:W-:Y:S02]  /*0980*/  @P3 LOP3.LUT R24, R24, 0x2000000, RZ, 0xfc, !PT ;  /* 0x0200000018183812 */ /* 0x000fe400078efcff */
[----:B------:R-:W-:Y:S02]  /*0990*/  ISETP.LT.AND P0, PT, R20, c[0x0][0x164], !P1 ;  /* 0x0000590014007a0c */ /* 0x000fe40004f01270 */
[----:B------:R-:W-:-:S02]  /*09a0*/  LOP3.LUT R24, R24, 0xffdfffff, RZ, 0xc0, !PT ;  /* 0xffdfffff18187812 */ /* 0x000fc400078ec0ff */
[----:B------:R-:W-:Y:S02]  /*09b0*/  IADD3 R21, R92, 0xd, RZ ;  /* 0x0000000d5c157810 */ /* 0x000fe40007ffe0ff */
[----:B------:R-:W-:Y:S02]  /*09c0*/  @P2 LOP3.LUT R24, R24, 0x200000, RZ, 0xfc, !PT ;  /* 0x0020000018182812 */ /* 0x000fe400078efcff */
[----:B------:R-:W-:Y:S02]  /*09d0*/  ISETP.LT.AND P3, PT, R21, c[0x0][0x164], !P1 ;  /* 0x0000590015007a0c */ /* 0x000fe40004f61270 */
[----:B------:R-:W-:Y:S02]  /*09e0*/  LOP3.LUT R24, R24, 0xfffdffff, RZ, 0xc0, !PT ;  /* 0xfffdffff18187812 */ /* 0x000fe400078ec0ff */
[----:B------:R-:W-:Y:S02]  /*09f0*/  IADD3 R22, R92, 0xe, RZ ;  /* 0x0000000e5c167810 */ /* 0x000fe40007ffe0ff */
[----:B------:R-:W-:-:S02]  /*0a00*/  @P0 LOP3.LUT R24, R24, 0x20000, RZ, 0xfc, !PT ;  /* 0x0002000018180812 */ /* 0x000fc400078efcff */
[----:B------:R-:W-:Y:S02]  /*0a10*/  ISETP.LT.AND P2, PT, R22, c[0x0][0x164], !P1 ;  /* 0x0000590016007a0c */ /* 0x000fe40004f41270 */
[----:B------:R-:W-:Y:S02]  /*0a20*/  LOP3.LUT R24, R24, 0xffffdfff, RZ, 0xc0, !PT ;  /* 0xffffdfff18187812 */ /* 0x000fe400078ec0ff */
[----:B------:R-:W-:Y:S02]  /*0a30*/  IADD3 R23, R92, 0xf, RZ ;  /* 0x0000000f5c177810 */ /* 0x000fe40007ffe0ff */
[----:B------:R-:W-:Y:S02]  /*0a40*/  @P3 LOP3.LUT R24, R24, 0x2000, RZ, 0xfc, !PT ;  /* 0x0000200018183812 */ /* 0x000fe400078efcff */
[----:B------:R-:W-:Y:S02]  /*0a50*/  ISETP.LT.AND P0, PT, R23, c[0x0][0x164], !P1 ;  /* 0x0000590017007a0c */ /* 0x000fe40004f01270 */
[----:B------:R-:W-:-:S02]  /*0a60*/  LOP3.LUT R24, R24, 0xfffffdff, RZ, 0xc0, !PT ;  /* 0xfffffdff18187812 */ /* 0x000fc400078ec0ff */
[----:B------:R-:W-:Y:S02]  /*0a70*/  LOP3.LUT R174, R174, 0xfeffffff, RZ, 0xc0, !PT ;  /* 0xfeffffffaeae7812 */ /* 0x000fe400078ec0ff */
[----:B------:R-:W-:Y:S02]  /*0a80*/  @P2 LOP3.LUT R24, R24, 0x200, RZ, 0xfc, !PT ;  /* 0x0000020018182812 */ /* 0x000fe400078efcff */
[----:B------:R-:W-:Y:S02]  /*0a90*/  ISETP.GE.AND P2, PT, R176, c[0x0][0x160], PT ;  /* 0x00005800b0007a0c */ /* 0x000fe40003f46270 */
[----:B------:R-:W-:Y:S02]  /*0aa0*/  LOP3.LUT R24, R24, 0xffffffdf, RZ, 0xc0, !PT ;  /* 0xffffffdf18187812 */ /* 0x000fe400078ec0ff */
[----:B------:R-:W-:Y:S02]  /*0ab0*/  ISETP.LT.AND P3, PT, R10, c[0x0][0x164], !P2 ;  /* 0x000059000a007a0c */ /* 0x000fe40005761270 */
[----:B------:R-:W-:-:S02]  /*0ac0*/  ISETP.LT.AND P4, PT, R94, c[0x0][0x164], !P2 ;  /* 0x000059005e007a0c */ /* 0x000fc40005781270 */
[----:B------:R-:W-:Y:S02]  /*0ad0*/  @P0 LOP3.LUT R24, R24, 0x20, RZ, 0xfc, !PT ;  /* 0x0000002018180812 */ /* 0x000fe400078efcff */
[----:B------:R-:W-:Y:S02]  /*0ae0*/  ISETP.LT.AND P0, PT, R11, c[0x0][0x164], !P2 ;  /* 0x000059000b007a0c */ /* 0x000fe40005701270 */
[----:B------:R-:W-:Y:S02]  /*0af0*/  LOP3.LUT R24, R24, 0xfffffffe, RZ, 0xc0, !PT ;  /* 0xfffffffe18187812 */ /* 0x000fe400078ec0ff */
[--C-:B------:R-:W-:Y:S02]  /*0b00*/  SHF.R.S32.HI R95, RZ, 0x1f, R94.reuse ;  /* 0x0000001fff5f7819 */ /* 0x100fe4000001145e */
[----:B------:R-:W-:Y:S02]  /*0b10*/  ISETP.LT.AND P1, PT, R92, c[0x0][0x164], !P2 ;  /* 0x000059005c007a0c */ /* 0x000fe40005721270 */
[----:B------:R-:W-:Y:S01]  /*0b20*/  @P3 LOP3.LUT R174, R174, 0x1000000, RZ, 0xfc, !PT ;  /* 0x01000000aeae3812 */ /* 0x000fe200078efcff */
[----:B------:R-:W-:Y:S01]  /*0b30*/  IMAD.WIDE.U32 R62, R5, c[0x0][0x1a8], R94 ;  /* 0x00006a00053e7a25 */ /* 0x000fe200078e005e */
[----:B------:R-:W-:-:S02]  /*0b40*/  @P4 LOP3.LUT R24, R24, 0x1, RZ, 0xfc, !PT ;  /* 0x0000000118184812 */ /* 0x000fc400078efcff */
[----:B------:R-:W-:Y:S01]  /*0b50*/  ISETP.LT.AND P4, PT, R12, c[0x0][0x164], !P2 ;  /* 0x000059000c007a0c */ /* 0x000fe20005781270 */
[--C-:B------:R-:W-:Y:S01]  /*0b60*/  IMAD.WIDE.U32 R58, R176, c[0x0][0x1a8], R94.reuse ;  /* 0x00006a00b03a7a25 */ /* 0x100fe200078e005e */
[----:B------:R-:W-:Y:S01]  /*0b70*/  LOP3.LUT R174, R174, 0xffefffff, RZ, 0xc0, !PT ;  /* 0xffefffffaeae7812 */ /* 0x000fe200078ec0ff */
[----:B------:R-:W-:Y:S01]  /*0b80*/  STL.64 [R1+0x18], R62 ;  /* 0x0000183e01007387 */ /* 0x000fe20000100a00 */
[----:B------:R-:W-:Y:S01]  /*0b90*/  ISETP.LT.AND P3, PT, R13, c[0x0][0x164], !P2 ;  /* 0x000059000d007a0c */ /* 0x000fe20005761270 */
[--C-:B------:R-:W-:Y:S01]  /*0ba0*/  IMAD.WIDE.U32 R106, R5, c[0x0][0x1b8], R94.reuse ;  /* 0x00006e00056a7a25 */ /* 0x100fe200078e005e */
[----:B------:R-:W-:Y:S01]  /*0bb0*/  @P0 LOP3.LUT R174, R174, 0x100000, RZ, 0xfc, !PT ;  /* 0x00100000aeae0812 */ /* 0x000fe200078efcff */
[----:B------:R-:W-:Y:S01]  /*0bc0*/  STL.64 [R1+0x10], R58 ;  /* 0x0000103a01007387 */ /* 0x000fe20000100a00 */
[----:B------:R-:W-:Y:S01]  /*0bd0*/  ISETP.LT.AND P0, PT, R14, c[0x0][0x164], !P2 ;  /* 0x000059000e007a0c */ /* 0x000fe20005701270 */
[----:B------:R-:W-:Y:S01]  /*0be0*/  IMAD.WIDE.U32 R52, R175, c[0x0][0x1a8], R94 ;  /* 0x00006a00af347a25 */ /* 0x000fe200078e005e */
[----:B------:R-:W-:-:S02]  /*0bf0*/  LOP3.LUT R174, R174, 0xfffeffff, RZ, 0xc0, !PT ;  /* 0xfffeffffaeae7812 */ /* 0x000fc400078ec0ff */
[----:B------:R-:W-:Y:S01]  /*0c00*/  LOP3.LUT R24, R24, 0xefffffff, RZ, 0xc0, !PT ;  /* 0xefffffff18187812 */ /* 0x000fe200078ec0ff */
[--C-:B------:R-:W-:Y:S01]  /*0c10*/  IMAD.WIDE.U32 R110, R175, c[0x0][0x1b8], R94.reuse ;  /* 0x00006e00af6e7a25 */ /* 0x100fe200078e005e */
[----:B------:R-:W-:Y:S01]  /*0c20*/  @P4 LOP3.LUT R174, R174, 0x10000, RZ, 0xfc, !PT ;  /* 0x00010000aeae4812 */ /* 0x000fe200078efcff */
[----:B------:R-:W-:Y:S01]  /*0c30*/  STL.64 [R1+0x8], R52 ;  /* 0x0000083401007387 */ /* 0x000fe20000100a00 */
[----:B------:R-:W-:Y:S01]  /*0c40*/  ISETP.LT.AND P4, PT, R15, c[0x0][0x164], !P2 ;  /* 0x000059000f007a0c */ /* 0x000fe20005781270 */
[----:B------:R-:W-:Y:S01]  /*0c50*/  IMAD.WIDE.U32 R50, R8, c[0x0][0x1a8], R94 ;  /* 0x00006a0008327a25 */ /* 0x000fe200078e005e */
[----:B------:R-:W-:Y:S02]  /*0c60*/  LOP3.LUT R174, R174, 0xffffefff, RZ, 0xc0, !PT ;  /* 0xffffefffaeae7812 */ /* 0x000fe400078ec0ff */
[----:B------:R-:W-:Y:S01]  /*0c70*/  SHF.R.S32.HI R26, RZ, 0x1f, R10 ;  /* 0x0000001fff1a7819 */ /* 0x000fe2000001140a */
[----:B------:R-:W-:Y:S01]  /*0c80*/  IMAD.IADD R188, R45, 0x1, R107 ;  /* 0x000000012dbc7824 */ /* 0x000fe200078e026b */
[----:B------:R-:W-:Y:S01]  /*0c90*/  @P3 LOP3.LUT R174, R174, 0x1000, RZ, 0xfc, !PT ;  /* 0x00001000aeae3812 */ /* 0x000fe200078efcff */
[----:B------:R-:W-:Y:S01]  /*0ca0*/  IMAD.IADD R45, R57, 0x1, R40 ;  /* 0x00000001392d7824 */ /* 0x000fe200078e0228 */
[----:B------:R-:W-:Y:S01]  /*0cb0*/  ISETP.LT.AND P3, PT, R16, c[0x0][0x164], !P2 ;  /* 0x0000590010007a0c */ /* 0x000fe20005761270 */
[----:B------:R-:W-:Y:S01]  /*0cc0*/  IMAD.IADD R190, R47, 0x1, R111 ;  /* 0x000000012fbe7824 */ /* 0x000fe200078e026f */
[----:B------:R-:W-:Y:S01]  /*0cd0*/  LOP3.LUT R174, R174, 0xfffffeff, RZ, 0xc0, !PT ;  /* 0xfffffeffaeae7812 */ /* 0x000fe200078ec0ff */
[----:B------:R-:W-:Y:S01]  /*0ce0*/  STL.64 [R1], R50 ;  /* 0x0000003201007387 */ /* 0x000fe20000100a00 */
[----:B------:R-:W-:Y:S01]  /*0cf0*/  IMAD.WIDE.U32 R108, R176, c[0x0][0x1b8], R94 ;  /* 0x00006e00b06c7a25 */ /* 0x000fe200078e005e */
[----:B------:R-:W-:-:S02]  /*0d00*/  SHF.R.S32.HI R27, RZ, 0x1f, R11 ;  /* 0x0000001fff1b7819 */ /* 0x000fc4000001140b */
[----:B------:R-:W-:Y:S01]  /*0d10*/  @P0 LOP3.LUT R174, R174, 0x100, RZ, 0xfc, !PT ;  /* 0x00000100aeae0812 */ /* 0x000fe200078efcff */
[----:B------:R-:W-:Y:S01]  /*0d20*/  IMAD.WIDE.U32 R112, R8, c[0x0][0x1b8], R94 ;  /* 0x00006e0008707a25 */ /* 0x000fe200078e005e */
[----:B------:R-:W-:Y:S02]  /*0d30*/  ISETP.LT.AND P0, PT, R17, c[0x0][0x164], !P2 ;  /* 0x0000590011007a0c */ /* 0x000fe40005701270 */
[----:B------:R-:W-:Y:S01]  /*0d40*/  LOP3.LUT R174, R174, 0xffffffef, RZ, 0xc0, !PT ;  /* 0xffffffefaeae7812 */ /* 0x000fe200078ec0ff */
[----:B------:R-:W-:Y:S01]  /*0d50*/  IMAD.IADD R189, R189, 0x1, R109 ;  /* 0x00000001bdbd7824 */ /* 0x000fe200078e026d */
[----:B------:R-:W-:Y:S01]  /*0d60*/  SHF.R.S32.HI R28, RZ, 0x1f, R12 ;  /* 0x0000001fff1c7819 */ /* 0x000fe2000001140c */
[----:B------:R-:W-:Y:S01]  /*0d70*/  IMAD.IADD R191, R191, 0x1, R113 ;  /* 0x00000001bfbf7824 */ /* 0x000fe200078e0271 */
[----:B------:R-:W-:Y:S02]  /*0d80*/  @P4 LOP3.LUT R174, R174, 0x10, RZ, 0xfc, !PT ;  /* 0x00000010aeae4812 */ /* 0x000fe400078efcff */
[----:B------:R-:W-:-:S02]  /*0d90*/  ISETP.LT.AND P4, PT, R18, c[0x0][0x164], !P2 ;  /* 0x0000590012007a0c */ /* 0x000fc40005781270 */
[----:B------:R-:W-:Y:S02]  /*0da0*/  LOP3.LUT R174, R174, 0xfffffffe, RZ, 0xc0, !PT ;  /* 0xfffffffeaeae7812 */ /* 0x000fe400078ec0ff */
[----:B------:R-:W-:Y:S02]  /*0db0*/  SHF.R.S32.HI R29, RZ, 0x1f, R13 ;  /* 0x0000001fff1d7819 */ /* 0x000fe4000001140d */
[----:B------:R-:W-:Y:S02]  /*0dc0*/  @P0 LOP3.LUT R24, R24, 0x10000000, RZ, 0xfc, !PT ;  /* 0x1000000018180812 */ /* 0x000fe400078efcff */
[----:B------:R-:W-:Y:S02]  /*0dd0*/  @P3 LOP3.LUT R174, R174, 0x1, RZ, 0xfc, !PT ;  /* 0x00000001aeae3812 */ /* 0x000fe400078efcff */
[----:B------:R-:W-:Y:S02]  /*0de0*/  ISETP.LT.AND P3, PT, R19, c[0x0][0x164], !P2 ;  /* 0x0000590013007a0c */ /* 0x000fe40005761270 */
[----:B------:R-:W-:-:S02]  /*0df0*/  LOP3.LUT R24, R24, 0xfeffffff, RZ, 0xc0, !PT ;  /* 0xfeffffff18187812 */ /* 0x000fc400078ec0ff */
[----:B------:R-:W-:Y:S02]  /*0e00*/  ISETP.LT.AND P0, PT, R20, c[0x0][0x164], !P2 ;  /* 0x0000590014007a0c */ /* 0x000fe40005701270 */
[----:B------:R-:W-:Y:S02]  /*0e10*/  @P4 LOP3.LUT R24, R24, 0x1000000, RZ, 0xfc, !PT ;  /* 0x0100000018184812 */ /* 0x000fe400078efcff */
[----:B------:R-:W-:Y:S02]  /*0e20*/  ISETP.LT.AND P4, PT, R21, c[0x0][0x164], !P2 ;  /* 0x0000590015007a0c */ /* 0x000fe40005781270 */
[----:B------:R-:W-:Y:S02]  /*0e30*/  LOP3.LUT R24, R24, 0xffefffff, RZ, 0xc0, !PT ;  /* 0xffefffff18187812 */ /* 0x000fe400078ec0ff */
[----:B------:R-:W-:Y:S02]  /*0e40*/  LOP3.LUT R174, R174, 0xff7fffff, RZ, 0xc0, !PT ;  /* 0xff7fffffaeae7812 */ /* 0x000fe400078ec0ff */
[----:B------:R-:W-:-:S02]  /*0e50*/  @P3 LOP3.LUT R24, R24, 0x100000, RZ, 0xfc, !PT ;  /* 0x0010000018183812 */ /* 0x000fc400078efcff */
[----:B------:R-:W-:Y:S02]  /*0e60*/  ISETP.LT.AND P3, PT, R22, c[0x0][0x164], !P2 ;  /* 0x0000590016007a0c */ /* 0x000fe40005761270 */
[----:B------:R-:W-:Y:S02]  /*0e70*/  LOP3.LUT R24, R24, 0xfffeffff, RZ, 0xc0, !PT ;  /* 0xfffeffff18187812 */ /* 0x000fe400078ec0ff */
[----:B-1----:R-:W-:Y:S02]  /*0e80*/  SHF.R.S32.HI R30, RZ, 0x1f, R14 ;  /* 0x0000001fff1e7819 */ /* 0x002fe4000001140e */
[----:B------:R-:W-:Y:S02]  /*0e90*/  @P0 LOP3.LUT R24, R24, 0x10000, RZ, 0xfc, !PT ;  /* 0x0001000018180812 */ /* 0x000fe400078efcff */
[----:B------:R-:W-:Y:S02]  /*0ea0*/  ISETP.LT.AND P0, PT, R23, c[0x0][0x164], !P2 ;  /* 0x0000590017007a0c */ /* 0x000fe40005701270 */
[----:B------:R-:W-:-:S02]  /*0eb0*/  LOP3.LUT R24, R24, 0xffffefff, RZ, 0xc0, !PT ;  /* 0xffffefff18187812 */ /* 0x000fc400078ec0ff */
[----:B------:R-:W-:Y:S02]  /*0ec0*/  SHF.R.S32.HI R31, RZ, 0x1f, R15 ;  /* 0x0000001fff1f7819 */ /* 0x000fe4000001140f */
[----:B------:R-:W-:Y:S02]  /*0ed0*/  @P4 LOP3.LUT R24, R24, 0x1000, RZ, 0xfc, !PT ;  /* 0x0000100018184812 */ /* 0x000fe400078efcff */
[----:B------:R-:W-:Y:S02]  /*0ee0*/  ISETP.GE.AND P4, PT, R175, c[0x0][0x160], PT ;  /* 0x00005800af007a0c */ /* 0x000fe40003f86270 */
[----:B------:R-:W-:Y:S02]  /*0ef0*/  LOP3.LUT R24, R24, 0xfffffeff, RZ, 0xc0, !PT ;  /* 0xfffffeff18187812 */ /* 0x000fe400078ec0ff */
[----:B------:R-:W-:Y:S02]  /*0f00*/  ISETP.LT.AND P5, PT, R10, c[0x0][0x164], !P4 ;  /* 0x000059000a007a0c */ /* 0x000fe400067a1270 */
[----:B------:R-:W-:-:S02]  /*0f10*/  @P3 LOP3.LUT R24, R24, 0x100, RZ, 0xfc, !PT ;  /* 0x0000010018183812 */ /* 0x000fc400078efcff */
[----:B------:R-:W-:Y:S02]  /*0f20*/  ISETP.LT.AND P6, PT, R12, c[0x0][0x164], !P4 ;  /* 0x000059000c007a0c */ /* 0x000fe400067c1270 */
[----:B------:R-:W-:Y:S02]  /*0f30*/  LOP3.LUT R24, R24, 0xffffffef, RZ, 0xc0, !PT ;  /* 0xffffffef18187812 */ /* 0x000fe400078ec0ff */
[----:B------:R-:W-:Y:S02]  /*0f40*/  ISETP.LT.AND P2, PT, R92, c[0x0][0x164], !P4 ;  /* 0x000059005c007a0c */ /* 0x000fe40006741270 */
[----:B------:R-:W-:Y:S02]  /*0f50*/  @P0 LOP3.LUT R24, R24, 0x10, RZ, 0xfc, !PT ;  /* 0x0000001018180812 */ /* 0x000fe400078efcff */
[----:B------:R-:W-:Y:S02]  /*0f60*/  ISETP.LT.AND P0, PT, R11, c[0x0][0x164], !P4 ;  /* 0x000059000b007a0c */ /* 0x000fe40006701270 */
[----:B------:R-:W-:-:S02]  /*0f70*/  @P5 LOP3.LUT R174, R174, 0x800000, RZ, 0xfc, !PT ;  /* 0x00800000aeae5812 */ /* 0x000fc400078efcff */
[----:B------:R-:W-:Y:S02]  /*0f80*/  ISETP.LT.AND P5, PT, R13, c[0x0][0x164], !P4 ;  /* 0x000059000d007a0c */ /* 0x000fe400067a1270 */
[----:B------:R-:W-:Y:S02]  /*0f90*/  LOP3.LUT R174, R174, 0xfff7ffff, RZ, 0xc0, !PT ;  /* 0xfff7ffffaeae7812 */ /* 0x000fe400078ec0ff */
[----:B------:R-:W-:Y:S02]  /*0fa0*/  LOP3.LUT R24, R24, 0x7fffffff, RZ, 0xc0, !PT ;  /* 0x7fffffff18187812 */ /* 0x000fe400078ec0ff */
[----:B------:R-:W-:Y:S02]  /*0fb0*/  ISETP.LT.AND P3, PT, R94, c[0x0][0x164], !P4 ;  /* 0x000059005e007a0c */ /* 0x000fe40006761270 */
[----:B------:R-:W-:Y:S02]  /*0fc0*/  SHF.R.S32.HI R32, RZ, 0x1f, R16 ;  /* 0x0000001fff207819 */ /* 0x000fe40000011410 */
[----:B------:R-:W-:-:S02]  /*0fd0*/  @P0 LOP3.LUT R174, R174, 0x80000, RZ, 0xfc, !PT ;  /* 0x00080000aeae0812 */ /* 0x000fc400078efcff */
[----:B------:R-:W-:Y:S02]  /*0fe0*/  ISETP.LT.AND P0, PT, R14, c[0x0][0x164], !P4 ;  /* 0x000059000e007a0c */ /* 0x000fe40006701270 */
[----:B------:R-:W-:Y:S02]  /*0ff0*/  LOP3.LUT R174, R174, 0xffff7fff, RZ, 0xc0, !PT ;  /* 0xffff7fffaeae7812 */ /* 0x000fe400078ec0ff */
[----:B------:R-:W-:Y:S02]  /*1000*/  SHF.R.S32.HI R33, RZ, 0x1f, R17 ;  /* 0x0000001fff217819 */ /* 0x000fe40000011411 */
[----:B------:R-:W-:Y:S02]  /*1010*/  @P6 LOP3.LUT R174, R174, 0x8000, RZ, 0xfc, !PT ;  /* 0x00008000aeae6812 */ /* 0x000fe400078efcff */
[----:B------:R-:W-:Y:S02]  /*1020*/  ISETP.LT.AND P6, PT, R15, c[0x0][0x164], !P4 ;  /* 0x000059000f007a0c */ /* 0x000fe400067c1270 */
[----:B------:R-:W-:-:S02]  /*1030*/  LOP3.LUT R174, R174, 0xfffff7ff, RZ, 0xc0, !PT ;  /* 0xfffff7ffaeae7812 */ /* 0x000fc400078ec0ff */
[----:B------:R-:W-:Y:S02]  /*1040*/  SHF.R.S32.HI R34, RZ, 0x1f, R18 ;  /* 0x0000001fff227819 */ /* 0x000fe40000011412 */
[----:B------:R-:W-:Y:S02]  /*1050*/  @P5 LOP3.LUT R174, R174, 0x800, RZ, 0xfc, !PT ;  /* 0x00000800aeae5812 */ /* 0x000fe400078efcff */
[----:B------:R-:W-:Y:S02]  /*1060*/  ISETP.LT.AND P5, PT, R16, c[0x0][0x164], !P4 ;  /* 0x0000590010007a0c */ /* 0x000fe400067a1270 */
[----:B------:R-:W-:Y:S02]  /*1070*/  LOP3.LUT R174, R174, 0xffffff7f, RZ, 0xc0, !PT ;  /* 0xffffff7faeae7812 */ /* 0x000fe400078ec0ff */
[----:B------:R-:W-:Y:S02]  /*1080*/  SHF.R.S32.HI R35, RZ, 0x1f, R19 ;  /* 0x0000001fff237819 */ /* 0x000fe40000011413 */
[----:B------:R-:W-:-:S02]  /*1090*/  @P0 LOP3.LUT R174, R174, 0x80, RZ, 0xfc, !PT ;  /* 0x00000080aeae0812 */ /* 0x000fc400078efcff */
[----:B------:R-:W-:Y:S02]  /*10a0*/  ISETP.LT.AND P0, PT, R17, c[0x0][0x164], !P4 ;  /* 0x0000590011007a0c */ /* 0x000fe40006701270 */
[----:B------:R-:W-:Y:S02]  /*10b0*/  LOP3.LUT R174, R174, 0xfffffff7, RZ, 0xc0, !PT ;  /* 0xfffffff7aeae7812 */ /* 0x000fe400078ec0ff */
[----:B------:R-:W-:Y:S02]  /*10c0*/  SHF.R.S32.HI R36, RZ, 0x1f, R20 ;  /* 0x0000001fff247819 */ /* 0x000fe40000011414 */
[----:B------:R-:W-:Y:S02]  /*10d0*/  @P5 LOP3.LUT R24, R24, 0x80000000, RZ, 0xfc, !PT ;  /* 0x8000000018185812 */ /* 0x000fe400078efcff */
[----:B------:R-:W-:Y:S02]  /*10e0*/  @P6 LOP3.LUT R174, R174, 0x8, RZ, 0xfc, !PT ;  /* 0x00000008aeae6812 */ /* 0x000fe400078efcff */
[----:B------:R-:W-:-:S02]  /*10f0*/  ISETP.LT.AND P6, PT, R18, c[0x0][0x164], !P4 ;  /* 0x0000590012007a0c */ /* 0x000fc400067c1270 */
[----:B------:R-:W-:Y:S02]  /*1100*/  LOP3.LUT R24, R24, 0xf7ffffff, RZ, 0xc0, !PT ;  /* 0xf7ffffff18187812 */ /* 0x000fe400078ec0ff */
[----:B------:R-:W-:Y:S02]  /*1110*/  ISETP.LT.AND P5, PT, R19, c[0x0][0x164], !P4 ;  /* 0x0000590013007a0c */ /* 0x000fe400067a1270 */
[----:B------:R-:W-:Y:S02]  /*1120*/  @P0 LOP3.LUT R24, R24, 0x8000000, RZ, 0xfc, !PT ;  /* 0x0800000018180812 */ /* 0x000fe400078efcff */
[----:B------:R-:W-:Y:S02]  /*1130*/  ISETP.LT.AND P0, PT, R20, c[0x0][0x164], !P4 ;  /* 0x0000590014007a0c */ /* 0x000fe40006701270 */
[----:B------:R-:W-:Y:S02]  /*1140*/  LOP3.LUT R24, R24, 0xff7fffff, RZ, 0xc0, !PT ;  /* 0xff7fffff18187812 */ /* 0x000fe400078ec0ff */
[----:B------:R-:W-:-:S02]  /*1150*/  LOP3.LUT R174, R174, 0xffbfffff, RZ, 0xc0, !PT ;  /* 0xffbfffffaeae7812 */ /* 0x000fc400078ec0ff */
[----:B------:R-:W-:Y:S02]  /*1160*/  @P6 LOP3.LUT R24, R24, 0x800000, RZ, 0xfc, !PT ;  /* 0x0080000018186812 */ /* 0x000fe400078efcff */
[----:B------:R-:W-:Y:S02]  /*1170*/  ISETP.LT.AND P6, PT, R21, c[0x0][0x164], !P4 ;  /* 0x0000590015007a0c */ /* 0x000fe400067c1270 */
[----:B------:R-:W-:Y:S02]  /*1180*/  LOP3.LUT R24, R24, 0xfff7ffff, RZ, 0xc0, !PT ;  /* 0xfff7ffff18187812 */ /* 0x000fe400078ec0ff */
[----:B------:R-:W-:Y:S02]  /*1190*/  SHF.R.S32.HI R37, RZ, 0x1f, R21 ;  /* 0x0000001fff257819 */ /* 0x000fe40000011415 */
[----:B------:R-:W-:Y:S02]  /*11a0*/  @P5 LOP3.LUT R24, R24, 0x80000, RZ, 0xfc, !PT ;  /* 0x0008000018185812 */ /* 0x000fe400078efcff */
[----:B------:R-:W-:-:S02]  /*11b0*/  ISETP.LT.AND P5, PT, R22, c[0x0][0x164], !P4 ;  /* 0x0000590016007a0c */ /* 0x000fc400067a1270 */
[----:B------:R-:W-:Y:S02]  /*11c0*/  LOP3.LUT R24, R24, 0xffff7fff, RZ, 0xc0, !PT ;  /* 0xffff7fff18187812 */ /* 0x000fe400078ec0ff */
[----:B------:R-:W-:Y:S02]  /*11d0*/  SHF.R.S32.HI R38, RZ, 0x1f, R22 ;  /* 0x0000001fff267819 */ /* 0x000fe40000011416 */
[----:B------:R-:W-:Y:S02]  /*11e0*/  @P0 LOP3.LUT R24, R24, 0x8000, RZ, 0xfc, !PT ;  /* 0x0000800018180812 */ /* 0x000fe400078efcff */
[----:B------:R-:W-:Y:S02]  /*11f0*/  ISETP.LT.AND P0, PT, R23, c[0x0][0x164], !P4 ;  /* 0x0000590017007a0c */ /* 0x000fe40006701270 */
[----:B------:R-:W-:Y:S02]  /*1200*/  LOP3.LUT R24, R24, 0xfffff7ff, RZ, 0xc0, !PT ;  /* 0xfffff7ff18187812 */ /* 0x000fe400078ec0ff */
[----:B------:R-:W-:-:S02]  /*1210*/  SHF.R.S32.HI R39, RZ, 0x1f, R23 ;  /* 0x0000001fff277819 */ /* 0x000fc40000011417 */
[----:B------:R-:W-:Y:S02]  /*1220*/  @P6 LOP3.LUT R24, R24, 0x800, RZ, 0xfc, !PT ;  /* 0x0000080018186812 */ /* 0x000fe400078efcff */
[----:B------:R-:W-:Y:S02]  /*1230*/  ISETP.GE.AND P6, PT, R8, c[0x0][0x160], PT ;  /* 0x0000580008007a0c */ /* 0x000fe40003fc6270 */
[----:B------:R-:W-:Y:S02]  /*1240*/  LOP3.LUT R24, R24, 0xffffff7f, RZ, 0xc0, !PT ;  /* 0xffffff7f18187812 */ /* 0x000fe400078ec0ff */
[----:B------:R-:W-:Y:S02]  /*1250*/  ISETP.LT.AND P4, PT, R92, c[0x0][0x164], !P6 ;  /* 0x000059005c007a0c */ /* 0x000fe40007781270 */
[----:B------:R-:W-:Y:S02]  /*1260*/  @P5 LOP3.LUT R24, R24, 0x80, RZ, 0xfc, !PT ;  /* 0x0000008018185812 */ /* 0x000fe400078efcff */
[----:B------:R-:W-:-:S02]  /*1270*/  ISETP.LT.AND P5, PT, R94, c[0x0][0x164], !P6 ;  /* 0x000059005e007a0c */ /* 0x000fc400077a1270 */
[----:B------:R-:W-:-:S04]  /*1280*/  LOP3.LUT R24, R24, 0xfffffff7, RZ, 0xc0, !PT ;  /* 0xfffffff718187812 */ /* 0x000fc800078ec0ff */
[----:B------:R-:W-:Y:S02]  /*1290*/  @P0 LOP3.LUT R24, R24, 0x8, RZ, 0xfc, !PT ;  /* 0x0000000818180812 */ /* 0x000fe400078efcff */
[----:B------:R-:W-:Y:S02]  /*12a0*/  ISETP.LT.AND P0, PT, R10, c[0x0][0x164], !P6 ;  /* 0x000059000a007a0c */ /* 0x000fe40007701270 */
[----:B------:R-:W-:-:S11]  /*12b0*/  LOP3.LUT R24, R24, 0xbfffffff, RZ, 0xc0, !PT ;  /* 0xbfffffff18187812 */ /* 0x000fd600078ec0ff */
        /* <DEDUP_REMOVED lines=16> */
[----:B------:R-:W-:-:S13]  /*13c0*/  ISETP.LT.AND P0, PT, R16, c[0x0][0x164], !P6 ;  /* 0x0000590010007a0c */ /* 0x000fda0007701270 */
        /* <DEDUP_REMOVED lines=17> */
[----:B------:R-:W-:Y:S02]  /*14e0*/  LOP3.LUT R24, R24, 0xffffffbf, RZ, 0xc0, !PT ;  /* 0xffffffbf18187812 */ /* 0x000fe400078ec0ff */
[----:B------:R-:W-:-:S09]  /*14f0*/  ISETP.LT.AND P6, PT, R23, c[0x0][0x164], !P6 ;  /* 0x0000590017007a0c */ /* 0x000fd200077c1270 */
[----:B------:R-:W-:Y:S02]  /*1500*/  @P0 LOP3.LUT R24, R24, 0x40, RZ, 0xfc, !PT ;  /* 0x0000004018180812 */ /* 0x000fe400078efcff */
[----:B------:R-:W-:Y:S01]  /*1510*/  ISETP.NE.AND P0, PT, R41, RZ, PT ;  /* 0x000000ff2900720c */ /* 0x000fe20003f05270 */
[----:B------:R-:W-:Y:S01]  /*1520*/  IMAD R41, R179, c[0x0][0x1a8], RZ ;  /* 0x00006a00b3297a24 */ /* 0x000fe200078e02ff */
[----:B------:R-:W-:-:S03]  /*1530*/  LOP3.LUT R24, R24, 0xfffffffb, RZ, 0xc0, !PT ;  /* 0xfffffffb18187812 */ /* 0x000fc600078ec0ff */
[----:B------:R-:W-:Y:S01]  /*1540*/  IMAD R42, R176, c[0x0][0x1ac], R41 ;  /* 0x00006b00b02a7a24 */ /* 0x000fe200078e0229 */
[----:B------:R-:W-:Y:S01]  /*1550*/  @P6 LOP3.LUT R24, R24, 0x4, RZ, 0xfc, !PT ;  /* 0x0000000418186812 */ /* 0x000fe200078efcff */
[----:B------:R-:W-:Y:S02]  /*1560*/  IMAD.IADD R41, R193, 0x1, R43 ;  /* 0x00000001c1297824 */ /* 0x000fe400078e022b */
[----:B------:R-:W-:Y:S02]  /*1570*/  IMAD.IADD R43, R43, 0x1, R63 ;  /* 0x000000012b2b7824 */ /* 0x000fe400078e023f */
[----:B------:R-:W-:Y:S01]  /*1580*/  IMAD.IADD R46, R61, 0x1, R42 ;  /* 0x000000013d2e7824 */ /* 0x000fe200078e022a */
[----:B------:R-:W-:Y:S01]  /*1590*/  SHF.L.U64.HI R252, R192, 0x1, R41 ;  /* 0x00000001c0fc7819 */ /* 0x000fe20000010229 */
[----:B------:R-:W-:Y:S01]  /*15a0*/  IMAD.IADD R42, R42, 0x1, R59 ;  /* 0x000000012a2a7824 */ /* 0x000fe200078e023b */
[----:B------:R-:W-:Y:S01]  /*15b0*/  SHF.L.U64.HI R43, R62, 0x1, R43 ;  /* 0x000000013e2b7819 */ /* 0x000fe2000001022b */
[----:B------:R-:W-:Y:S01]  /*15c0*/  IMAD.IADD R41, R40, 0x1, R53 ;  /* 0x0000000128297824 */ /* 0x000fe200078e0235 */
[----:B------:R-:W-:Y:S01]  /*15d0*/  SHF.L.U64.HI R47, R60, 0x1, R46 ;  /* 0x000000013c2f7819 */ /* 0x000fe2000001022e */
[----:B------:R-:W-:Y:S01]  /*15e0*/  IMAD.IADD R40, R49, 0x1, R51 ;  /* 0x0000000131287824 */ /* 0x000fe200078e0233 */
[----:B------:R-:W-:Y:S01]  /*15f0*/  SHF.L.U64.HI R46, R58, 0x1, R42 ;  /* 0x000000013a2e7819 */ /* 0x000fe2000001022a */
[----:B------:R0:W-:Y:S01]  /*1600*/  STL [R1+0x64], R43 ;  /* 0x0000642b01007387 */ /* 0x0001e20000100800 */
[----:B------:R-:W-:-:S02]  /*1610*/  SHF.L.U64.HI R42, R54, 0x1, R44 ;  /* 0x00000001362a7819 */ /* 0x000fc4000001022c */
[----:B------:R-:W-:Y:S01]  /*1620*/  SHF.L.U64.HI R41, R52, 0x1, R41 ;  /* 0x0000000134297819 */ /* 0x000fe20000010229 */
[----:B------:R1:W-:Y:S01]  /*1630*/  STL [R1+0x58], R47 ;  /* 0x0000582f01007387 */ /* 0x0003e20000100800 */
[----:B------:R-:W-:-:S03]  /*1640*/  SHF.L.U64.HI R40, R50, 0x1, R40 ;  /* 0x0000000132287819 */ /* 0x000fc60000010228 */
[----:B------:R1:W-:Y:S01]  /*1650*/  STL [R1+0x68], R46 ;  /* 0x0000682e01007387 */ /* 0x0003e20000100800 */
[----:B0-----:R-:W-:-:S05]  /*1660*/  SHF.L.U64.HI R43, R56, 0x1, R45 ;  /* 0x00000001382b7819 */ /* 0x001fca000001022d */
[----:B------:R1:W-:Y:S04]  /*1670*/  STL [R1+0x5c], R43 ;  /* 0x00005c2b01007387 */ /* 0x0003e80000100800 */
[----:B------:R1:W-:Y:S04]  /*1680*/  STL [R1+0x60], R42 ;  /* 0x0000602a01007387 */ /* 0x0003e80000100800 */
[----:B------:R1:W-:Y:S04]  /*1690*/  STL [R1+0x6c], R41 ;  /* 0x00006c2901007387 */ /* 0x0003e80000100800 */
[----:B------:R1:W-:Y:S02]  /*16a0*/  STL [R1+0x70], R40 ;  /* 0x0000702801007387 */ /* 0x0003e40000100800 */
.L_x_170:
[----:B--2---:R-:W2:Y:S04]  /*16b0*/  LDL.64 R44, [R1+0x50] ;  /* 0x00005000012c7983 */ /* 0x004ea80000100a00 */
[----:B---3--:R-:W3:Y:S04]  /*16c0*/  LDL.64 R50, [R1+0x48] ;  /* 0x0000480001327983 */ /* 0x008ee80000100a00 */
[----:B----4-:R-:W4:Y:S04]  /*16d0*/  LDL.64 R48, [R1+0x40] ;  /* 0x0000400001307983 */ /* 0x010f280000100a00 */
[----:B-1----:R-:W5:Y:S01]  /*16e0*/  LDL.64 R46, [R1+0x38] ;  /* 0x00003800012e7983 */ /* 0x002f620000100a00 */
[----:B------:R-:W-:Y:S01]  /*16f0*/  IMAD.MOV.U32 R43, RZ, RZ, c[0x0][0x14] ;  /* 0x00000500ff2b7624 */ /* 0x000fe200078e00ff */
[----:B------:R-:W-:Y:S01]  /*1700*/  ULDC.U16 UR8, c[0x0][0x1c0] ;  /* 0x0000700000087ab9 */ /* 0x000fe20000000400 */
[----:B------:R-:W-:-:S02]  /*1710*/  IMAD.MOV.U32 R96, RZ, RZ, c[0x0][0x168] ;  /* 0x00005a00ff607624 */ /* 0x000fc400078e00ff */
[----:B------:R-:W-:-:S04]  /*1720*/  IMAD.WIDE.U32 R40, R43, c[0x0][0x1e0], RZ ;  /* 0x000078002b287a25 */ /* 0x000fc800078e00ff */
[----:B------:R-:W-:Y:S02]  /*1730*/  IMAD R41, R43, c[0x0][0x1e4], R41 ;  /* 0x000079002b297a24 */ /* 0x000fe400078e0229 */
[----:B------:R-:W-:Y:S02]  /*1740*/  IMAD.U32 R52, RZ, RZ, UR8 ;  /* 0x00000008ff347e24 */ /* 0x000fe4000f8e00ff */
[----:B------:R-:W-:Y:S02]  /*1750*/  IMAD R41, R41, UR4, RZ ;  /* 0x0000000429297c24 */ /* 0x000fe4000f8e02ff */
[----:B------:R-:W-:Y:S02]  /*1760*/  IMAD.U32 R53, RZ, RZ, UR8 ;  /* 0x00000008ff357e24 */ /* 0x000fe4000f8e00ff */
[----:B------:R-:W-:Y:S02]  /*1770*/  IMAD.U32 R54, RZ, RZ, UR8 ;  /* 0x00000008ff367e24 */ /* 0x000fe4000f8e00ff */
[----:B------:R-:W-:-:S02]  /*1780*/  IMAD.U32 R55, RZ, RZ, UR8 ;  /* 0x00000008ff377e24 */ /* 0x000fc4000f8e00ff */
[----:B------:R-:W-:Y:S02]  /*1790*/  IMAD.U32 R56, RZ, RZ, UR8 ;  /* 0x00000008ff387e24 */ /* 0x000fe4000f8e00ff */
[----:B------:R-:W-:Y:S02]  /*17a0*/  IMAD.U32 R57, RZ, RZ, UR8 ;  /* 0x00000008ff397e24 */ /* 0x000fe4000f8e00ff */
[----:B------:R-:W-:Y:S02]  /*17b0*/  IMAD.U32 R58, RZ, RZ, UR8 ;  /* 0x00000008ff3a7e24 */ /* 0x000fe4000f8e00ff */
        /* <DEDUP_REMOVED lines=45> */
[----:B--2---:R-:W-:-:S04]  /*1a90*/  IMAD.WIDE.U32 R42, R40, UR4, R44 ;  /* 0x00000004282a7c25 */ /* 0x004fc8000f8e002c */
[----:B------:R-:W-:Y:S01]  /*1aa0*/  IMAD R45, R40, UR5, R41 ;  /* 0x00000005282d7c24 */ /* 0x000fe2000f8e0229 */
[----:B------:R-:W-:Y:S01]  /*1ab0*/  LEA R114, P6, R42, c[0x0][0x1b0], 0x1 ;  /* 0x00006c002a727a11 */ /* 0x000fe200078c08ff */
[----:B------:R-:W-:Y:S02]  /*1ac0*/  IMAD.U32 R44, RZ, RZ, UR8 ;  /* 0x00000008ff2c7e24 */ /* 0x000fe4000f8e00ff */
[----:B------:R-:W-:-:S05]  /*1ad0*/  IMAD.IADD R41, R43, 0x1, R45 ;  /* 0x000000012b297824 */ /* 0x000fca00078e022d */
[----:B------:R-:W-:Y:S01]  /*1ae0*/  LEA.HI.X R115, R42, c[0x0][0x1b4], R41, 0x1, P6 ;  /* 0x00006d002a737a11 */ /* 0x000fe200030f0c29 */
[----:B---3--:R-:W-:-:S04]  /*1af0*/  IMAD.WIDE.U32 R42, R40, UR4, R50 ;  /* 0x00000004282a7c25 */ /* 0x008fc8000f8e0032 */
[----:B------:R-:W-:Y:S01]  /*1b00*/  IMAD.IADD R41, R45, 0x1, R43 ;  /* 0x000000012d297824 */ /* 0x000fe200078e022b */
[C---:B------:R-:W-:Y:S01]  /*1b10*/  LEA R116, P6, R42.reuse, c[0x0][0x1b0], 0x1 ;  /* 0x00006c002a747a11 */ /* 0x040fe200078c08ff */
[----:B------:R-:W-:Y:S02]  /*1b20*/  IMAD.U32 R50, RZ, RZ, UR8 ;  /* 0x00000008ff327e24 */ /* 0x000fe4000f8e00ff */
[----:B------:R-:W-:Y:S01]  /*1b30*/  IMAD.U32 R51, RZ, RZ, UR8 ;  /* 0x00000008ff337e24 */ /* 0x000fe2000f8e00ff */
[----:B------:R-:W-:Y:S01]  /*1b40*/  LEA.HI.X R117, R42, c[0x0][0x1b4], R41, 0x1, P6 ;  /* 0x00006d002a757a11 */ /* 0x000fe200030f0c29 */
[----:B----4-:R-:W-:-:S04]  /*1b50*/  IMAD.WIDE.U32 R42, R40, UR4, R48 ;  /* 0x00000004282a7c25 */ /* 0x010fc8000f8e0030 */
[----:B------:R-:W-:Y:S01]  /*1b60*/  IMAD.IADD R41, R45, 0x1, R43 ;  /* 0x000000012d297824 */ /* 0x000fe200078e022b */
[C---:B------:R-:W-:Y:S01]  /*1b70*/  LEA R118, P6, R42.reuse, c[0x0][0x1b0], 0x1 ;  /* 0x00006c002a767a11 */ /* 0x040fe200078c08ff */
[----:B------:R-:W-:Y:S02]  /*1b80*/  IMAD.U32 R43, RZ, RZ, UR8 ;  /* 0x00000008ff2b7e24 */ /* 0x000fe4000f8e00ff */
[----:B------:R-:W-:Y:S01]  /*1b90*/  IMAD.U32 R48, RZ, RZ, UR8 ;  /* 0x00000008ff307e24 */ /* 0x000fe2000f8e00ff */
[----:B------:R-:W-:Y:S01]  /*1ba0*/  LEA.HI.X R119, R42, c[0x0][0x1b4], R41, 0x1, P6 ;  /* 0x00006d002a777a11 */ /* 0x000fe200030f0c29 */
[----:B-----5:R-:W-:-:S04]  /*1bb0*/  IMAD.WIDE.U32 R40, R40, UR4, R46 ;  /* 0x0000000428287c25 */ /* 0x020fc8000f8e002e */
[----:B------:R-:W-:Y:S01]  /*1bc0*/  IMAD.IADD R41, R45, 0x1, R41 ;  /* 0x000000012d297824 */ /* 0x000fe200078e0229 */
[C---:B------:R-:W-:Y:S01]  /*1bd0*/  LEA R120, P6, R40.reuse, c[0x0][0x1b0], 0x1 ;  /* 0x00006c0028787a11 */ /* 0x040fe200078c08ff */
[----:B------:R-:W-:Y:S02]  /*1be0*/  IMAD.U32 R42, RZ, RZ, UR8 ;  /* 0x00000008ff2a7e24 */ /* 0x000fe4000f8e00ff */
[----:B------:R-:W-:Y:S01]  /*1bf0*/  IMAD.U32 R45, RZ, RZ, UR8 ;  /* 0x00000008ff2d7e24 */ /* 0x000fe2000f8e00ff */
[----:B------:R-:W-:Y:S01]  /*1c00*/  LEA.HI.X R121, R40, c[0x0][0x1b4], R41, 0x1, P6 ;  /* 0x00006d0028797a11 */ /* 0x000fe200030f0c29 */
[----:B------:R-:W-:Y:S01]  /*1c10*/  IMAD.U32 R40, RZ, RZ, UR8 ;  /* 0x00000008ff287e24 */ /* 0x000fe2000f8e00ff */
[----:B------:R-:W-:Y:S01]  /*1c20*/  ISETP.GE.AND P6, PT, R96, 0x1, PT ;  /* 0x000000016000780c */ /* 0x000fe20003fc6270 */
[----:B------:R-:W-:Y:S02]  /*1c30*/  IMAD.U32 R41, RZ, RZ, UR8 ;  /* 0x00000008ff297e24 */ /* 0x000fe4000f8e00ff */
[----:B------:R-:W-:-:S02]  /*1c40*/  IMAD.U32 R46, RZ, RZ, UR8 ;  /* 0x00000008ff2e7e24 */ /* 0x000fc4000f8e00ff */
[----:B------:R-:W-:Y:S02]  /*1c50*/  IMAD.U32 R47, RZ, RZ, UR8 ;  /* 0x00000008ff2f7e24 */ /* 0x000fe4000f8e00ff */
[----:B------:R-:W-:-:S06]  /*1c60*/  IMAD.U32 R49, RZ, RZ, UR8 ;  /* 0x00000008ff317e24 */ /* 0x000fcc000f8e00ff */
[----:B------:R-:W-:Y:S05]  /*1c70*/  @!P6 BRA `(.L_x_54) ;  /* 0x000032700000e947 */ /* 0x000fea0003800000 */
[----:B------:R-:W-:Y:S02]  /*1c80*/  IMAD.MOV.U32 R195, RZ, RZ, RZ ;  /* 0x000000ffffc37224 */ /* 0x000fe400078e00ff */
        /* <DEDUP_REMOVED lines=64> */
.L_x_55:
[--C-:B------:R-:W-:Y:S01]  /*2090*/  SHF.R.S32.HI R159, RZ, 0x1f, R195.reuse ;  /* 0x0000001fff9f7819 */ /* 0x100fe200000114c3 */
[----:B------:R-:W-:Y:S01]  /*20a0*/  IMAD R96, R180, c[0x0][0x178], RZ ;  /* 0x00005e00b4607a24 */ /* 0x000fe200078e02ff */
[----:B------:R-:W-:Y:S01]  /*20b0*/  P2R R199, PR, RZ, 0x8 ;  /* 0x00000008ffc77803 */ /* 0x000fe20000000000 */
[----:B------:R-:W-:Y:S01]  /*20c0*/  IMAD.MOV.U32 R158, RZ, RZ, R195 ;  /* 0x000000ffff9e7224 */ /* 0x000fe200078e00c3 */
[----:B------:R-:W-:Y:S01]  /*20d0*/  LOP3.LUT P3, RZ, R24, 0x1, RZ, 0xc0, !PT ;  /* 0x0000000118ff7812 */ /* 0x000fe2000786c0ff */
[C---:B------:R-:W-:Y:S01]  /*20e0*/  IMAD R123, R5.reuse, c[0x0][0x17c], R96 ;  /* 0x00005f00057b7a24 */ /* 0x040fe200078e0260 */
[----:B------:R-:W-:Y:S01]  /*20f0*/  P2R R198, PR, RZ, 0x10 ;  /* 0x00000010ffc67803 */ /* 0x000fe20000000000 */
[----:B------:R-:W-:Y:S01]  /*2100*/  IMAD.WIDE.U32 R96, R5, c[0x0][0x178], R158 ;  /* 0x00005e0005607a25 */ /* 0x000fe200078e009e */
[----:B------:R-:W-:-:S02]  /*2110*/  P2R R200, PR, RZ, 0x8 ;  /* 0x00000008ffc87803 */ /* 0x000fc40000000000 */
[----:B------:R-:W-:Y:S01]  /*2120*/  LOP3.LUT P3, RZ, R24, 0x2, RZ, 0xc0, !PT ;  /* 0x0000000218ff7812 */ /* 0x000fe2000786c0ff */
[----:B------:R-:W-:Y:S01]  /*2130*/  IMAD.IADD R97, R97, 0x1, R123 ;  /* 0x0000000161617824 */ /* 0x000fe200078e027b */
[----:B------:R-:W-:Y:S01]  /*2140*/  LEA R134, P6, R96, R3, 0x1 ;  /* 0x0000000360867211 */ /* 0x000fe200078c08ff */
[----:B------:R-:W-:Y:S01]  /*2150*/  IMAD.WIDE.U32 R160, R22, c[0x0][0x190], R158 ;  /* 0x0000640016a07a25 */ /* 0x000fe200078e009e */
[----:B------:R-:W-:Y:S02]  /*2160*/  LOP3.LUT P4, RZ, R174, 0x2000000, RZ, 0xc0, !PT ;  /* 0x02000000aeff7812 */ /* 0x000fe4000788c0ff */
[----:B------:R-:W-:Y:S01]  /*2170*/  LEA.HI.X R135, R96, R4, R97, 0x1, P6 ;  /* 0x0000000460877211 */ /* 0x000fe200030f0c61 */
[----:B------:R-:W-:Y:S01]  /*2180*/  IMAD R97, R93, c[0x0][0x190], RZ ;  /* 0x000064005d617a24 */ /* 0x000fe200078e02ff */
[----:B------:R-:W-:Y:S02]  /*2190*/  P2R R197, PR, RZ, 0x20 ;  /* 0x00000020ffc57803 */ /* 0x000fe40000000000 */
[----:B------:R-:W-:Y:S01]  /*21a0*/  LOP3.LUT P5, RZ, R174, 0x1000000, RZ, 0xc0, !PT ;  /* 0x01000000aeff7812 */ /* 0x000fe200078ac0ff */
[----:B------:R-:W-:-:S02]  /*21b0*/  IMAD R123, R92, c[0x0][0x194], R97 ;  /* 0x000065005c7b7a24 */ /* 0x000fc400078e0261 */
[----:B------:R-:W-:Y:S01]  /*21c0*/  IMAD.WIDE.U32 R96, R92, c[0x0][0x190], R158 ;  /* 0x000064005c607a25 */ /* 0x000fe200078e009e */
[----:B------:R-:W2:Y:S03]  /*21d0*/  @P3 LDG.E.U16 R201, [R134.64] ;  /* 0x0000000686c93981 */ /* 0x000ea6000c1e1500 */
[----:B------:R-:W-:Y:S01]  /*21e0*/  IMAD.IADD R97, R97, 0x1, R123 ;  /* 0x0000000161617824 */ /* 0x000fe200078e027b */
[C---:B------:R-:W-:Y:S01]  /*21f0*/  LEA R150, P6, R96.reuse, R0, 0x1 ;  /* 0x0000000060967211 */ /* 0x040fe200078c08ff */
[----:B------:R-:W3:Y:S03]  /*2200*/  @P4 LDG.E.U16 R217, [R134.64] ;  /* 0x0000000686d94981 */ /* 0x000ee6000c1e1500 */
[----:B------:R-:W-:Y:S01]  /*2210*/  LEA.HI.X R151, R96, R2, R97, 0x1, P6 ;  /* 0x0000000260977211 */ /* 0x000fe200030f0c61 */
[----:B------:R-:W-:-:S04]  /*2220*/  IMAD R97, R179, c[0x0][0x178], RZ ;  /* 0x00005e00b3617a24 */ /* 0x000fc800078e02ff */
[C---:B------:R-:W-:Y:S01]  /*2230*/  IMAD R123, R176.reuse, c[0x0][0x17c], R97 ;  /* 0x00005f00b07b7a24 */ /* 0x040fe200078e0261 */
[----:B------:R-:W4:Y:S01]  /*2240*/  @P1 LDG.E.U16 R205, [R150.64] ;  /* 0x0000000696cd1981 */ /* 0x000f22000c1e1500 */
[----:B------:R-:W-:-:S03]  /*2250*/  IMAD.WIDE.U32 R96, R176, c[0x0][0x178], R158 ;  /* 0x00005e00b0607a25 */ /* 0x000fc600078e009e */
[----:B------:R-:W5:Y:S01]  /*2260*/  @P2 LDG.E.U16 R210, [R150.64] ;  /* 0x0000000696d22981 */ /* 0x000f62000c1e1500 */
[----:B------:R-:W-:Y:S01]  /*2270*/  IMAD.IADD R97, R97, 0x1, R123 ;  /* 0x0000000161617824 */ /* 0x000fe200078e027b */
[----:B------:R-:W-:-:S04]  /*2280*/  LEA R140, P6, R96, R3, 0x1 ;  /* 0x00000003608c7211 */ /* 0x000fc800078c08ff */
[----:B------:R-:W-:Y:S01]  /*2290*/  LEA.HI.X R141, R96, R4, R97, 0x1, P6 ;  /* 0x00000004608d7211 */ /* 0x000fe200030f0c61 */
[----:B------:R-:W-:-:S04]  /*22a0*/  IMAD R96, R178, c[0x0][0x178], RZ ;  /* 0x00005e00b2607a24 */ /* 0x000fc800078e02ff */
[C---:B------:R-:W-:Y:S01]  /*22b0*/  IMAD R123, R175.reuse, c[0x0][0x17c], R96 ;  /* 0x00005f00af7b7a24 */ /* 0x040fe200078e0260 */
[----:B------:R-:W4:Y:S01]  /*22c0*/  @P1 LDG.E.U16 R212, [R140.64] ;  /* 0x000000068cd41981 */ /* 0x000f22000c1e1500 */
[----:B------:R-:W-:-:S03]  /*22d0*/  IMAD.WIDE.U32 R96, R175, c[0x0][0x178], R158 ;  /* 0x00005e00af607a25 */ /* 0x000fc600078e009e */
[----:B------:R-:W2:Y:S01]  /*22e0*/  @P5 LDG.E.U16 R202, [R140.64] ;  /* 0x000000068cca5981 */ /* 0x000ea2000c1e1500 */
[----:B------:R-:W-:Y:S01]  /*22f0*/  IMAD.IADD R97, R97, 0x1, R123 ;  /* 0x0000000161617824 */ /* 0x000fe200078e027b */
[----:B------:R-:W-:-:S04]  /*2300*/  LEA R130, P6, R96, R3, 0x1 ;  /* 0x0000000360827211 */ /* 0x000fc800078c08ff */
[----:B------:R-:W-:Y:S01]  /*2310*/  LEA.HI.X R131, R96, R4, R97, 0x1, P6 ;  /* 0x0000000460837211 */ /* 0x000fe200030f0c61 */
[----:B------:R-:W-:-:S04]  /*2320*/  IMAD R97, R95, c[0x0][0x190], RZ ;  /* 0x000064005f617a24 */ /* 0x000fc800078e02ff */
[C---:B------:R-:W-:Y:S01]  /*2330*/  IMAD R123, R94.reuse, c[0x0][0x194], R97 ;  /* 0x000065005e7b7a24 */ /* 0x040fe200078e0261 */
[----:B------:R-:W5:Y:S01]  /*2340*/  @P2 LDG.E.U16 R206, [R130.64] ;  /* 0x0000000682ce2981 */ /* 0x000f62000c1e1500 */
[----:B------:R-:W-:-:S04]  /*2350*/  IMAD.WIDE.U32 R96, R94, c[0x0][0x190], R158 ;  /* 0x000064005e607a25 */ /* 0x000fc800078e009e */
[----:B------:R-:W-:Y:S01]  /*2360*/  IMAD.IADD R97, R97, 0x1, R123 ;  /* 0x0000000161617824 */ /* 0x000fe200078e027b */
[----:B------:R-:W-:-:S04]  /*2370*/  LEA R154, P6, R96, R0, 0x1 ;  /* 0x00000000609a7211 */ /* 0x000fc800078c08ff */
[----:B------:R-:W-:Y:S01]  /*2380*/  LEA.HI.X R155, R96, R2, R97, 0x1, P6 ;  /* 0x00000002609b7211 */ /* 0x000fe200030f0c61 */
[----:B------:R-:W-:-:S04]  /*2390*/  IMAD R97, R26, c[0x0][0x190], RZ ;  /* 0x000064001a617a24 */ /* 0x000fc800078e02ff */
[C---:B------:R-:W-:Y:S01]  /*23a0*/  IMAD R123, R10.reuse, c[0x0][0x194], R97 ;  /* 0x000065000a7b7a24 */ /* 0x040fe200078e0261 */
[----:B------:R0:W2:Y:S01]  /*23b0*/  @P3 LDG.E.U16 R204, [R154.64] ;  /* 0x000000069acc3981 */ /* 0x0000a2000c1e1500 */
[----:B------:R-:W-:-:S04]  /*23c0*/  IMAD.WIDE.U32 R96, R10, c[0x0][0x190], R158 ;  /* 0x000064000a607a25 */ /* 0x000fc800078e009e */
[----:B------:R-:W-:Y:S01]  /*23d0*/  IMAD.IADD R97, R97, 0x1, R123 ;  /* 0x0000000161617824 */ /* 0x000fe200078e027b */
[----:B------:R-:W-:-:S04]  /*23e0*/  LEA R122, P6, R96, R0, 0x1 ;  /* 0x00000000607a7211 */ /* 0x000fc800078c08ff */
[----:B------:R-:W-:Y:S01]  /*23f0*/  LEA.HI.X R123, R96, R2, R97, 0x1, P6 ;  /* 0x00000002607b7211 */ /* 0x000fe200030f0c61 */
[----:B------:R-:W-:-:S04]  /*2400*/  IMAD R96, R27, c[0x0][0x190], RZ ;  /* 0x000064001b607a24 */ /* 0x000fc800078e02ff */
[C---:B------:R-:W-:Y:S01]  /*2410*/  IMAD R125, R11.reuse, c[0x0][0x194], R96 ;  /* 0x000065000b7d7a24 */ /* 0x040fe200078e0260 */
[----:B------:R-:W-:Y:S01]  /*2420*/  ISETP.NE.AND P3, PT, R200, RZ, PT ;  /* 0x000000ffc800720c */ /* 0x000fe20003f65270 */
[----:B------:R-:W-:Y:S01]  /*2430*/  IMAD.WIDE.U32 R96, R11, c[0x0][0x190], R158 ;  /* 0x000064000b607a25 */ /* 0x000fe200078e009e */
[----:B------:R1:W3:Y:S03]  /*2440*/  @P4 LDG.E.U16 R218, [R122.64] ;  /* 0x000000067ada4981 */ /* 0x0002e6000c1e1500 */
[----:B------:R-:W-:Y:S01]  /*2450*/  IMAD.IADD R97, R97, 0x1, R125 ;  /* 0x0000000161617824 */ /* 0x000fe200078e027d */
[C---:B------:R-:W-:Y:S01]  /*2460*/  LEA R156, P6, R96.reuse, R0, 0x1 ;  /* 0x00000000609c7211 */ /* 0x040fe200078c08ff */
[----:B------:R1:W2:Y:S03]  /*2470*/  @P5 LDG.E.U16 R203, [R122.64] ;  /* 0x000000067acb5981 */ /* 0x0002a6000c1e1500 */
[----:B------:R-:W-:Y:S01]  /*2480*/  LEA.HI.X R157, R96, R2, R97, 0x1, P6 ;  /* 0x00000002609d7211 */ /* 0x000fe200030f0c61 */
[----:B------:R-:W-:-:S02]  /*2490*/  IMAD R97, R177, c[0x0][0x178], RZ ;  /* 0x00005e00b1617a24 */ /* 0x000fc400078e02ff */
[----:B------:R-:W2:Y:S02]  /*24a0*/  @P3 LDG.E.U16 R209, [R140.64] ;  /* 0x000000068cd13981 */ /* 0x000ea4000c1e1500 */
[C---:B------:R-:W-:Y:S02]  /*24b0*/  IMAD R125, R8.reuse, c[0x0][0x17c], R97 ;  /* 0x00005f00087d7a24 */ /* 0x040fe400078e0261 */
[----:B------:R-:W-:Y:S01]  /*24c0*/  IMAD.WIDE.U32 R96, R8, c[0x0][0x178], R158 ;  /* 0x00005e0008607a25 */ /* 0x000fe200078e009e */
[----:B------:R-:W2:Y:S03]  /*24d0*/  @P3 LDG.E.U16 R200, [R154.64] ;  /* 0x000000069ac83981 */ /* 0x000ea6000c1e1500 */
[----:B------:R-:W-:Y:S01]  /*24e0*/  IMAD.IADD R97, R97, 0x1, R125 ;  /* 0x0000000161617824 */ /* 0x000fe200078e027d */
[----:B------:R-:W-:-:S04]  /*24f0*/  LEA R128, P6, R96, R3, 0x1 ;  /* 0x0000000360807211 */ /* 0x000fc800078c08ff */
[----:B------:R-:W-:Y:S01]  /*2500*/  LEA.HI.X R129, R96, R4, R97, 0x1, P6 ;  /* 0x0000000460817211 */ /* 0x000fe200030f0c61 */
[----:B------:R-:W-:-:S04]  /*2510*/  IMAD R97, R28, c[0x0][0x190], RZ ;  /* 0x000064001c617a24 */ /* 0x000fc800078e02ff */
[C---:B------:R-:W-:Y:S02]  /*2520*/  IMAD R125, R12.reuse, c[0x0][0x194], R97 ;  /* 0x000065000c7d7a24 */ /* 0x040fe400078e0261 */
[----:B------:R-:W-:-:S04]  /*2530*/  IMAD.WIDE.U32 R96, R12, c[0x0][0x190], R158 ;  /* 0x000064000c607a25 */ /* 0x000fc800078e009e */
        /* <DEDUP_REMOVED lines=13> */
[----:B------:R-:W-:Y:S01]  /*2610*/  LEA R136, P6, R96, R0, 0x1 ;  /* 0x0000000060887211 */ /* 0x000fe200078c08ff */
[----:B------:R-:W-:-:S03]  /*2620*/  IMAD.WIDE.U32 R124, R15, c[0x0][0x190], R158 ;  /* 0x000064000f7c7a25 */ /* 0x000fc600078e009e */
[----:B------:R-:W-:Y:S01]  /*2630*/  LEA.HI.X R137, R96, R2, R97, 0x1, P6 ;  /* 0x0000000260897211 */ /* 0x000fe200030f0c61 */
[----:B------:R-:W-:-:S04]  /*2640*/  IMAD R96, R31, c[0x0][0x190], RZ ;  /* 0x000064001f607a24 */ /* 0x000fc800078e02ff */
[----:B------:R-:W-:Y:S01]  /*2650*/  IMAD R97, R15, c[0x0][0x194], R96 ;  /* 0x000065000f617a24 */ /* 0x000fe200078e0260 */
[----:B------:R-:W-:-:S03]  /*2660*/  LEA R96, P6, R124, R0, 0x1 ;  /* 0x000000007c607211 */ /* 0x000fc600078c08ff */
[----:B------:R-:W-:Y:S02]  /*2670*/  IMAD.IADD R97, R125, 0x1, R97 ;  /* 0x000000017d617824 */ /* 0x000fe400078e0261 */
[----:B------:R-:W-:-:S03]  /*2680*/  IMAD R125, R32, c[0x0][0x190], RZ ;  /* 0x00006400207d7a24 */ /* 0x000fc600078e02ff */
[----:B------:R-:W-:Y:S01]  /*2690*/  LEA.HI.X R97, R124, R2, R97, 0x1, P6 ;  /* 0x000000027c617211 */ /* 0x000fe200030f0c61 */
        /* <DEDUP_REMOVED lines=12> */
[----:B------:R-:W-:Y:S01]  /*2760*/  IMAD R125, R34, c[0x0][0x190], RZ ;  /* 0x00006400227d7a24 */ /* 0x000fe200078e02ff */
[----:B------:R-:W-:-:S03]  /*2770*/  LEA R124, P6, R126, R0, 0x1 ;  /* 0x000000007e7c7211 */ /* 0x000fc600078c08ff */
[----:B------:R-:W-:-:S04]  /*2780*/  IMAD R125, R18, c[0x0][0x194], R125 ;  /* 0x00006500127d7a24 */ /* 0x000fc800078e027d */
[----:B------:R-:W-:-:S05]  /*2790*/  IMAD.IADD R125, R127, 0x1, R125 ;  /* 0x000000017f7d7824 */ /* 0x000fca00078e027d */
        /* <DEDUP_REMOVED lines=14> */
[----:B------:R-:W-:Y:S02]  /*2880*/  IMAD R126, R37, c[0x0][0x190], RZ ;  /* 0x00006400257e7a24 */ /* 0x000fe400078e02ff */
[----:B------:R-:W-:-:S04]  /*2890*/  IMAD.WIDE.U32 R158, R23, c[0x0][0x190], R158 ;  /* 0x00006400179e7a25 */ /* 0x000fc800078e009e */
[----:B------:R-:W-:Y:S01]  /*28a0*/  IMAD R127, R21, c[0x0][0x194], R126 ;  /* 0x00006500157f7a24 */ /* 0x000fe200078e027e */
[----:B------:R-:W-:-:S03]  /*28b0*/  LEA R126, P6, R138, R0, 0x1 ;  /* 0x000000008a7e7211 */ /* 0x000fc600078c08ff */
[----:B------:R-:W-:Y:S02]  /*28c0*/  IMAD.IADD R127, R139, 0x1, R127 ;  /* 0x000000018b7f7824 */ /* 0x000fe400078e027f */
[----:B------:R-:W-:-:S03]  /*28d0*/  IMAD R139, R38, c[0x0][0x190], RZ ;  /* 0x00006400268b7a24 */ /* 0x000fc600078e02ff */
[----:B------:R-:W-:Y:S01]  /*28e0*/  LEA.HI.X R127, R138, R2, R127, 0x1, P6 ;  /* 0x000000028a7f7211 */ /* 0x000fe200030f0c7f */
[----:B------:R-:W-:Y:S01]  /*28f0*/  IMAD R139, R22, c[0x0][0x194], R139 ;  /* 0x00006500168b7a24 */ /* 0x000fe200078e028b */
[----:B------:R-:W-:-:S03]  /*2900*/  LEA R138, P6, R160, R0, 0x1 ;  /* 0x00000000a08a7211 */ /* 0x000fc600078c08ff */
[----:B------:R-:W-:-:S05]  /*2910*/  IMAD.IADD R139, R161, 0x1, R139 ;  /* 0x00000001a18b7824 */ /* 0x000fca00078e028b */
[----:B------:R-:W-:Y:S01]  /*2920*/  LEA.HI.X R139, R160, R2, R139, 0x1, P6 ;  /* 0x00000002a08b7211 */ /* 0x000fe200030f0c8b */
[----:B------:R-:W-:-:S04]  /*2930*/  IMAD R160, R39, c[0x0][0x190], RZ ;  /* 0x0000640027a07a24 */ /* 0x000fc800078e02ff */
[----:B------:R-:W-:Y:S01]  /*2940*/  IMAD R161, R23, c[0x0][0x194], R160 ;  /* 0x0000650017a17a24 */ /* 0x000fe200078e02a0 */
[----:B------:R-:W-:-:S03]  /*2950*/  LEA R160, P6, R158, R0, 0x1 ;  /* 0x000000009ea07211 */ /* 0x000fc600078c08ff */
[----:B------:R-:W-:-:S05]  /*2960*/  IMAD.IADD R159, R159, 0x1, R161 ;  /* 0x000000019f9f7824 */ /* 0x000fca00078e02a1 */
[----:B------:R-:W-:Y:S02]  /*2970*/  LEA.HI.X R161, R158, R2, R159, 0x1, P6 ;  /* 0x000000029ea17211 */ /* 0x000fe400030f0c9f */
[----:B------:R-:W3:Y:S01]  /*2980*/  @P0 LDG.E.U16 R158, [R134.64] ;  /* 0x00000006869e0981 */ /* 0x000ee2000c1e1500 */
[----:B------:R-:W-:Y:S02]  /*2990*/  ISETP.NE.AND P3, PT, R199, RZ, PT ;  /* 0x000000ffc700720c */ /* 0x000fe40003f65270 */
[----:B------:R-:W-:Y:S01]  /*29a0*/  LOP3.LUT P6, RZ, R24, 0x4, RZ, 0xc0, !PT ;  /* 0x0000000418ff7812 */ /* 0x000fe200078cc0ff */
[----:B------:R-:W3:Y:S03]  /*29b0*/  @P0 LDG.E.U16 R159, [R150.64] ;  /* 0x00000006969f0981 */ /* 0x000ee6000c1e1500 */
[----:B------:R-:W-:Y:S02]  /*29c0*/  P2R R196, PR, RZ, 0x40 ;  /* 0x00000040ffc47803 */ /* 0x000fe40000000000 */
[----:B------:R-:W-:-:S05]  /*29d0*/  LOP3.LUT P6, RZ, R174, 0x800000, RZ, 0xc0, !PT ;  /* 0x00800000aeff7812 */ /* 0x000fca00078cc0ff */
[----:B------:R-:W5:Y:S04]  /*29e0*/  @P3 LDG.E.U16 R207, [R130.64] ;  /* 0x0000000682cf3981 */ /* 0x000f68000c1e1500 */
[----:B------:R0:W5:Y:S04]  /*29f0*/  @P3 LDG.E.U16 R220, [R154.64] ;  /* 0x000000069adc3981 */ /* 0x000168000c1e1500 */
[----:B------:R-:W5:Y:S04]  /*2a00*/  @P6 LDG.E.U16 R215, [R130.64] ;  /* 0x0000000682d76981 */ /* 0x000f68000c1e1500 */
[----:B------:R1:W5:Y:S01]  /*2a10*/  @P6 LDG.E.U16 R216, [R122.64] ;  /* 0x000000067ad86981 */ /* 0x000362000c1e1500 */
[----:B------:R-:W-:-:S02]  /*2a20*/  P2R R208, PR, RZ, 0x8 ;  /* 0x00000008ffd07803 */ /* 0x000fc40000000000 */
[----:B------:R-:W-:Y:S02]  /*2a30*/  LOP3.LUT P3, RZ, R174, 0x400000, RZ, 0xc0, !PT ;  /* 0x00400000aeff7812 */ /* 0x000fe4000786c0ff */
[----:B------:R-:W-:Y:S02]  /*2a40*/  P2R R219, PR, RZ, 0x40 ;  /* 0x00000040ffdb7803 */ /* 0x000fe40000000000 */
[----:B------:R-:W-:Y:S02]  /*2a50*/  LOP3.LUT P6, RZ, R24, 0x1, RZ, 0xc0, !PT ;  /* 0x0000000118ff7812 */ /* 0x000fe400078cc0ff */
[----:B------:R-:W-:Y:S02]  /*2a60*/  ISETP.NE.AND P5, PT, R197, RZ, PT ;  /* 0x000000ffc500720c */ /* 0x000fe40003fa5270 */
[----:B------:R-:W-:Y:S02]  /*2a70*/  ISETP.NE.AND P4, PT, R198, RZ, PT ;  /* 0x000000ffc600720c */ /* 0x000fe40003f85270 */
[----:B------:R-:W-:-:S03]  /*2a80*/  P2R R197, PR, RZ, 0x1 ;  /* 0x00000001ffc57803 */ /* 0x000fc60000000000 */
[----:B------:R1:W5:Y:S01]  /*2a90*/  @P3 LDG.E.U16 R221, [R122.64] ;  /* 0x000000067add3981 */ /* 0x000362000c1e1500 */
[----:B------:R-:W-:-:S05]  /*2aa0*/  P2R R198, PR, RZ, 0x2 ;  /* 0x00000002ffc67803 */ /* 0x000fca0000000000 */
[----:B------:R0:W5:Y:S01]  /*2ab0*/  @P5 LDG.E.U16 R199, [R154.64] ;  /* 0x000000069ac75981 */ /* 0x000162000c1e1500 */
[----:B-1----:R-:W-:-:S03]  /*2ac0*/  P2R R123, PR, RZ, 0x8 ;  /* 0x00000008ff7b7803 */ /* 0x002fc60000000000 */
[----:B------:R-:W5:Y:S01]  /*2ad0*/  @P4 LDG.E.U16 R222, [R128.64] ;  /* 0x0000000680de4981 */ /* 0x000f62000c1e1500 */
[C---:B------:R-:W-:Y:S01]  /*2ae0*/  LOP3.LUT P3, RZ, R174.reuse, 0x100000, RZ, 0xc0, !PT ;  /* 0x00100000aeff7812 */ /* 0x040fe2000786c0ff */
[----:B--2---:R-:W-:Y:S01]  /*2af0*/  @P6 HFMA2 R122, R209.H0_H0, R200.H0_H0, R86.H0_H0 ;  /* 0x200000c8d17a6231 */ /* 0x004fe20000040856 */
[----:B------:R-:W-:-:S11]  /*2b00*/  LOP3.LUT P6, RZ, R174, 0x10000, RZ, 0xc0, !PT ;  /* 0x00010000aeff7812 */ /* 0x000fd600078cc0ff */
[----:B------:R-:W2:Y:S01]  /*2b10*/  @P3 LDG.E.U16 R229, [R140.64] ;  /* 0x000000068ce53981 */ /* 0x000ea2000c1e1500 */
[----:B0-----:R-:W-:-:S03]  /*2b20*/  P2R R154, PR, RZ, 0x4 ;  /* 0x00000004ff9a7803 */ /* 0x001fc60000000000 */
[----:B------:R0:W2:Y:S01]  /*2b30*/  @P3 LDG.E.U16 R232, [R156.64] ;  /* 0x000000069ce83981 */ /* 0x0000a2000c1e1500 */
[----:B------:R-:W-:-:S13]  /*2b40*/  LOP3.LUT P3, RZ, R174, 0x8000, RZ, 0xc0, !PT ;  /* 0x00008000aeff7812 */ /* 0x000fda000786c0ff */
[----:B------:R-:W2:Y:S04]  /*2b50*/  @P3 LDG.E.U16 R224, [R130.64] ;  /* 0x0000000682e03981 */ /* 0x000ea8000c1e1500 */
[----:B------:R1:W2:Y:S01]  /*2b60*/  @P3 LDG.E.U16 R225, [R146.64] ;  /* 0x0000000692e13981 */ /* 0x0002a2000c1e1500 */
[----:B------:R-:W-:-:S13]  /*2b70*/  ISETP.NE.AND P3, PT, R123, RZ, PT ;  /* 0x000000ff7b00720c */ /* 0x000fda0003f65270 */
[----:B------:R-:W2:Y:S01]  /*2b80*/  @P3 LDG.E.U16 R223, [R128.64] ;  /* 0x0000000680df3981 */ /* 0x000ea2000c1e1500 */
[----:B------:R-:W-:Y:S01]  /*2b90*/  ISETP.NE.AND P3, PT, R208, RZ, PT ;  /* 0x000000ffd000720c */ /* 0x000fe20003f65270 */
[----:B---3--:R-:W-:Y:S01]  /*2ba0*/  @P0 HFMA2 R159, R158.H0_H0, R159.H0_H0, R173.H0_H0 ;  /* 0x2000009f9e9f0231 */ /* 0x008fe200000408ad */
[----:B------:R-:W-:Y:S01]  /*2bb0*/  LOP3.LUT P0, RZ, R24, 0x2, RZ, 0xc0, !PT ;  /* 0x0000000218ff7812 */ /* 0x000fe2000780c0ff */
[----:B----4-:R-:W-:Y:S01]  /*2bc0*/  @P1 HFMA2 R158, R212.H0_H0, R205.H0_H0, R87.H0_H0 ;  /* 0x200000cdd49e1231 */ /* 0x010fe20000040857 */
[----:B------:R-:W-:Y:S01]  /*2bd0*/  LOP3.LUT P1, RZ, R174, 0x80000, RZ, 0xc0, !PT ;  /* 0x00080000aeff7812 */ /* 0x000fe2000782c0ff */
[----:B------:R5:W3:Y:S02]  /*2be0*/  @P4 LDG.E.U16 R205, [R150.64] ;  /* 0x0000000696cd4981 */ /* 0x000ae4000c1e1500 */
[----:B-----5:R-:W-:-:S08]  /*2bf0*/  @P2 HFMA2 R151, R206.H0_H0, R210.H0_H0, R71.H0_H0 ;  /* 0x200000d2ce972231 */ /* 0x020fd00000040847 */
[----:B------:R-:W-:Y:S01]  /*2c00*/  @P0 HFMA2 R150, R201.H0_H0, R204.H0_H0, R172.H0_H0 ;  /* 0x200000ccc9960231 */ /* 0x000fe200000408ac */
[----:B------:R-:W4:Y:S04]  /*2c10*/  @P6 LDG.E.U16 R210, [R146.64] ;  /* 0x0000000692d26981 */ /* 0x000f28000c1e1500 */
[----:B------:R-:W4:Y:S04]  /*2c20*/  @P6 LDG.E.U16 R204, [R140.64] ;  /* 0x000000068ccc6981 */ /* 0x000f28000c1e1500 */
[----:B------:R-:W5:Y:S04]  /*2c30*/  @P1 LDG.E.U16 R201, [R130.64] ;  /* 0x0000000682c91981 */ /* 0x000f68000c1e1500 */
[----:B------:R0:W5:Y:S01]  /*2c40*/  @P1 LDG.E.U16 R227, [R156.64] ;  /* 0x000000069ce31981 */ /* 0x000162000c1e1500 */
[----:B------:R-:W-:-:S03]  /*2c50*/  LOP3.LUT P1, RZ, R174, 0x1000000, RZ, 0xc0, !PT ;  /* 0x01000000aeff7812 */ /* 0x000fc6000782c0ff */
[----:B------:R-:W2:Y:S01]  /*2c60*/  @P5 LDG.E.U16 R206, [R128.64] ;  /* 0x0000000680ce5981 */ /* 0x000ea2000c1e1500 */
[----:B------:R-:W-:Y:S02]  /*2c70*/  P2R R155, PR, RZ, 0x2 ;  /* 0x00000002ff9b7803 */ /* 0x000fe40000000000 */
[----:B------:R-:W-:-:S13]  /*2c80*/  LOP3.LUT P1, RZ, R174, 0x20000, RZ, 0xc0, !PT ;  /* 0x00020000aeff7812 */ /* 0x000fda000782c0ff */
[----:B------:R-:W2:Y:S04]  /*2c90*/  @P1 LDG.E.U16 R200, [R134.64] ;  /* 0x0000000686c81981 */ /* 0x000ea8000c1e1500 */
[----:B------:R-:W2:Y:S01]  /*2ca0*/  @P1 LDG.E.U16 R214, [R146.64] ;  /* 0x0000000692d61981 */ /* 0x000ea2000c1e1500 */
[C---:B------:R-:W-:Y:S02]  /*2cb0*/  LOP3.LUT P2, RZ, R174.reuse, 0x100, RZ, 0xc0, !PT ;  /* 0x00000100aeff7812 */ /* 0x040fe4000784c0ff */
[C---:B------:R-:W-:Y:S02]  /*2cc0*/  LOP3.LUT P0, RZ, R174.reuse, 0x1000, RZ, 0xc0, !PT ;  /* 0x00001000aeff7812 */ /* 0x040fe4000780c0ff */
[----:B------:R-:W-:Y:S02]  /*2cd0*/  P2R R236, PR, RZ, 0x4 ;  /* 0x00000004ffec7803 */ /* 0x000fe40000000000 */
[----:B------:R-:W-:-:S09]  /*2ce0*/  LOP3.LUT P2, RZ, R174, 0x200000, RZ, 0xc0, !PT ;  /* 0x00200000aeff7812 */ /* 0x000fd2000784c0ff */
[----:B------:R-:W3:Y:S04]  /*2cf0*/  @P0 LDG.E.U16 R209, [R140.64] ;  /* 0x000000068cd10981 */ /* 0x000ee8000c1e1500 */
[----:B------:R-:W3:Y:S04]  /*2d00*/  @P0 LDG.E.U16 R211, [R152.64] ;  /* 0x0000000698d30981 */ /* 0x000ee8000c1e1500 */
[----:B------:R-:W3:Y:S04]  /*2d10*/  @P2 LDG.E.U16 R234, [R134.64] ;  /* 0x0000000686ea2981 */ /* 0x000ee8000c1e1500 */
[----:B------:R0:W3:Y:S01]  /*2d20*/  @P2 LDG.E.U16 R235, [R156.64] ;  /* 0x000000069ceb2981 */ /* 0x0000e2000c1e1500 */
[----:B------:R-:W-:-:S02]  /*2d30*/  LOP3.LUT P2, RZ, R174, 0x2000, RZ, 0xc0, !PT ;  /* 0x00002000aeff7812 */ /* 0x000fc4000784c0ff */
[----:B------:R-:W-:-:S11]  /*2d40*/  LOP3.LUT P6, RZ, R174, 0x40000, RZ, 0xc0, !PT ;  /* 0x00040000aeff7812 */ /* 0x000fd600078cc0ff */
[----:B------:R-:W3:Y:S04]  /*2d50*/  @P2 LDG.E.U16 R208, [R134.64] ;  /* 0x0000000686d02981 */ /* 0x000ee8000c1e1500 */
[----:B------:R3:W3:Y:S01]  /*2d60*/  @P2 LDG.E.U16 R212, [R152.64] ;  /* 0x0000000698d42981 */ /* 0x0006e2000c1e1500 */
[----:B------:R-:W-:-:S03]  /*2d70*/  @P3 HFMA2 R123, R207.H0_H0, R220.H0_H0, R70.H0_H0 ;  /* 0x200000dccf7b3231 */ /* 0x000fc60000040846 */
[----:B------:R0:W3:Y:S04]  /*2d80*/  @P6 LDG.E.U16 R220, [R156.64] ;  /* 0x000000069cdc6981 */ /* 0x0000e8000c1e1500 */
[----:B------:R-:W3:Y:S01]  /*2d90*/  @P6 LDG.E.U16 R230, [R128.64] ;  /* 0x0000000680e66981 */ /* 0x000ee2000c1e1500 */
[----:B------:R-:W-:Y:S02]  /*2da0*/  LOP3.LUT R194, R194, 0xfffffffb, RZ, 0xc0, !PT ;  /* 0xfffffffbc2c27812 */ /* 0x000fe400078ec0ff */
[----:B------:R-:W-:Y:S02]  /*2db0*/  LOP3.LUT P1, RZ, R174, 0x800, RZ, 0xc0, !PT ;  /* 0x00000800aeff7812 */ /* 0x000fe4000782c0ff */
[----:B------:R-:W-:Y:S02]  /*2dc0*/  @P3 LOP3.LUT R194, R194, 0x4, RZ, 0xfc, !PT ;  /* 0x00000004c2c23812 */ /* 0x000fe400078efcff */
[----:B------:R-:W-:-:S02]  /*2dd0*/  LOP3.LUT P3, RZ, R174, 0x2000000, RZ, 0xc0, !PT ;  /* 0x02000000aeff7812 */ /* 0x000fc4000786c0ff */
[----:B------:R-:W-:Y:S02]  /*2de0*/  LOP3.LUT P2, RZ, R174, 0x200, RZ, 0xc0, !PT ;  /* 0x00000200aeff7812 */ /* 0x000fe4000784c0ff */
[----:B------:R-:W-:-:S05]  /*2df0*/  ISETP.NE.AND P6, PT, R219, RZ, PT ;  /* 0x000000ffdb00720c */ /* 0x000fca0003fc5270 */
[----:B------:R-:W3:Y:S04]  /*2e00*/  @P1 LDG.E.U16 R207, [R130.64] ;  /* 0x0000000682cf1981 */ /* 0x000ee8000c1e1500 */
[----:B------:R3:W3:Y:S01]  /*2e10*/  @P1 LDG.E.U16 R231, [R152.64] ;  /* 0x0000000698e71981 */ /* 0x0006e2000c1e1500 */
[----:B------:R-:W-:Y:S01]  /*2e20*/  ISETP.NE.AND P1, PT, R155, RZ, PT ;  /* 0x000000ff9b00720c */ /* 0x000fe20003f25270 */
[----:B0-----:R-:W-:Y:S02]  /*2e30*/  @P3 HFMA2 R157, R217.H0_H0, R218.H0_H0, R171.H0_H0 ;  /* 0x200000dad99d3231 */ /* 0x001fe400000408ab */
[----:B------:R-:W3:Y:S04]  /*2e40*/  @P2 LDG.E.U16 R218, [R134.64] ;  /* 0x0000000686da2981 */ /* 0x000ee8000c1e1500 */
[----:B------:R0:W3:Y:S01]  /*2e50*/  @P2 LDG.E.U16 R219, [R136.64] ;  /* 0x0000000688db2981 */ /* 0x0000e2000c1e1500 */
[----:B------:R-:W-:-:S05]  /*2e60*/  ISETP.NE.AND P2, PT, R236, RZ, PT ;  /* 0x000000ffec00720c */ /* 0x000fca0003f45270 */
[----:B------:R-:W-:Y:S02]  /*2e70*/  @P1 HFMA2 R155, R202.H0_H0, R203.H0_H0, R85.H0_H0 ;  /* 0x200000cbca9b1231 */ /* 0x000fe40000040855 */
[----:B------:R-:W-:-:S06]  /*2e80*/  @P6 HFMA2 R202, R215.H0_H0, R216.H0_H0, R69.H0_H0 ;  /* 0x200000d8d7ca6231 */ /* 0x000fcc0000040845 */
[----:B------:R-:W3:Y:S04]  /*2e90*/  @P2 LDG.E.U16 R215, [R140.64] ;  /* 0x000000068cd72981 */ /* 0x000ee8000c1e1500 */
[----:B------:R0:W3:Y:S01]  /*2ea0*/  @P2 LDG.E.U16 R216, [R136.64] ;  /* 0x0000000688d82981 */ /* 0x0000e2000c1e1500 */
[----:B------:R-:W-:Y:S02]  /*2eb0*/  P2R R217, PR, RZ, 0x4 ;  /* 0x00000004ffd97803 */ /* 0x000fe40000000000 */
[C---:B------:R-:W-:Y:S02]  /*2ec0*/  LOP3.LUT P2, RZ, R174.reuse, 0x10000, RZ, 0xc0, !PT ;  /* 0x00010000aeff7812 */ /* 0x040fe4000784c0ff */
[----:B------:R-:W-:Y:S02]  /*2ed0*/  P2R R226, PR, RZ, 0x10 ;  /* 0x00000010ffe27803 */ /* 0x000fe40000000000 */
[----:B------:R-:W-:-:S02]  /*2ee0*/  LOP3.LUT P4, RZ, R174, 0x80000, RZ, 0xc0, !PT ;  /* 0x00080000aeff7812 */ /* 0x000fc4000788c0ff */
[----:B------:R-:W-:Y:S02]  /*2ef0*/  P2R R213, PR, RZ, 0x1 ;  /* 0x00000001ffd57803 */ /* 0x000fe40000000000 */
[C---:B------:R-:W-:Y:S02]  /*2f00*/  LOP3.LUT P0, RZ, R174.reuse, 0x20000, RZ, 0xc0, !PT ;  /* 0x00020000aeff7812 */ /* 0x040fe4000780c0ff */
[----:B------:R-:W-:Y:S02]  /*2f10*/  P2R R228, PR, RZ, 0x20 ;  /* 0x00000020ffe47803 */ /* 0x000fe40000000000 */
[C---:B------:R-:W-:Y:S02]  /*2f20*/  LOP3.LUT P5, RZ, R174.reuse, 0x100000, RZ, 0xc0, !PT ;  /* 0x00100000aeff7812 */ /* 0x040fe400078ac0ff */
[----:B------:R-:W-:Y:S02]  /*2f30*/  LOP3.LUT P1, RZ, R174, 0x400, RZ, 0xc0, !PT ;  /* 0x00000400aeff7812 */ /* 0x000fe4000782c0ff */
[----:B------:R-:W-:-:S02]  /*2f40*/  P2R R233, PR, RZ, 0x20 ;  /* 0x00000020ffe97803 */ /* 0x000fc40000000000 */
[C---:B------:R-:W-:Y:S02]  /*2f50*/  LOP3.LUT P5, RZ, R174.reuse, 0x200000, RZ, 0xc0, !PT ;  /* 0x00200000aeff7812 */ /* 0x040fe400078ac0ff */
[C---:B------:R-:W-:Y:S02]  /*2f60*/  LOP3.LUT P6, RZ, R174.reuse, 0x40, RZ, 0xc0, !PT ;  /* 0x00000040aeff7812 */ /* 0x040fe400078cc0ff */
[----:B------:R-:W-:Y:S02]  /*2f70*/  LOP3.LUT P3, RZ, R174, 0x400000, RZ, 0xc0, !PT ;  /* 0x00400000aeff7812 */ /* 0x000fe4000786c0ff */
[----:B------:R-:W-:Y:S01]  /*2f80*/  LOP3.LUT R194, R194, 0xfffffff7, RZ, 0xc0, !PT ;  /* 0xfffffff7c2c27812 */ /* 0x000fe200078ec0ff */
[----:B----4-:R-:W-:Y:S01]  /*2f90*/  @P2 HFMA2 R204, R204.H0_H0, R210.H0_H0, R83.H0_H0 ;  /* 0x200000d2cccc2231 */ /* 0x010fe20000040853 */
[----:B------:R-:W-:Y:S01]  /*2fa0*/  LOP3.LUT P2, RZ, R174, 0x10, RZ, 0xc0, !PT ;  /* 0x00000010aeff7812 */ /* 0x000fe2000784c0ff */
[----:B------:R3:W4:Y:S01]  /*2fb0*/  @P1 LDG.E.U16 R210, [R152.64] ;  /* 0x0000000698d21981 */ /* 0x000722000c1e1500 */
[----:B-----5:R-:W-:Y:S01]  /*2fc0*/  @P4 HFMA2 R201, R201.H0_H0, R227.H0_H0, R68.H0_H0 ;  /* 0x200000e3c9c94231 */ /* 0x020fe20000040844 */
[----:B------:R-:W-:-:S02]  /*2fd0*/  ISETP.NE.AND P4, PT, R226, RZ, PT ;  /* 0x000000ffe200720c */ /* 0x000fc40003f85270 */
[----:B------:R-:W-:Y:S02]  /*2fe0*/  P2R R226, PR, RZ, 0x4 ;  /* 0x00000004ffe27803 */ /* 0x000fe40000000000 */
[----:B------:R-:W-:-:S04]  /*2ff0*/  LOP3.LUT P2, RZ, R174, 0x20, RZ, 0xc0, !PT ;  /* 0x00000020aeff7812 */ /* 0x000fc8000784c0ff */
[----:B------:R-:W-:Y:S02]  /*3000*/  P2R R227, PR, RZ, 0x4 ;  /* 0x00000004ffe37803 */ /* 0x000fe40000000000 */
[----:B------:R-:W-:Y:S01]  /*3010*/  LOP3.LUT P2, RZ, R174, 0x4000, RZ, 0xc0, !PT ;  /* 0x00004000aeff7812 */ /* 0x000fe2000784c0ff */
[----:B--2---:R-:W-:-:S12]  /*3020*/  @P0 HFMA2 R200, R200.H0_H0, R214.H0_H0, R169.H0_H0 ;  /* 0x200000d6c8c80231 */ /* 0x004fd800000408a9 */
[----:B------:R1:W2:Y:S02]  /*3030*/  @P2 LDG.E.U16 R214, [R146.64] ;  /* 0x0000000692d62981 */ /* 0x0002a4000c1e1500 */
[----:B-1----:R-:W-:Y:S02]  /*3040*/  P2R R146, PR, RZ, 0x4 ;  /* 0x00000004ff927803 */ /* 0x002fe40000000000 */
[----:B------:R-:W-:Y:S02]  /*3050*/  LOP3.LUT P2, RZ, R174, 0x80, RZ, 0xc0, !PT ;  /* 0x00000080aeff7812 */ /* 0x000fe4000784c0ff */
[----:B------:R-:W-:-:S11]  /*3060*/  ISETP.NE.AND P0, PT, R213, RZ, PT ;  /* 0x000000ffd500720c */ /* 0x000fd60003f05270 */
[----:B------:R0:W5:Y:S04]  /*3070*/  @P2 LDG.E.U16 R213, [R136.64] ;  /* 0x0000000688d52981 */ /* 0x000168000c1e1500 */
[----:B------:R-:W5:Y:S01]  /*3080*/  @P2 LDG.E.U16 R245, [R130.64] ;  /* 0x0000000682f52981 */ /* 0x000f62000c1e1500 */
[----:B------:R-:W-:-:S13]  /*3090*/  ISETP.NE.AND P2, PT, R146, RZ, PT ;  /* 0x000000ff9200720c */ /* 0x000fda0003f45270 */
[----:B------:R-:W2:Y:S01]  /*30a0*/  @P2 LDG.E.U16 R243, [R128.64] ;  /* 0x0000000680f32981 */ /* 0x000ea2000c1e1500 */
[----:B------:R-:W-:Y:S01]  /*30b0*/  ISETP.NE.AND P2, PT, R227, RZ, PT ;  /* 0x000000ffe300720c */ /* 0x000fe20003f45270 */
[----:B---3--:R-:W-:Y:S01]  /*30c0*/  @P0 HFMA2 R152, R209.H0_H0, R211.H0_H0, R82.H0_H0 ;  /* 0x200000d3d1980231 */ /* 0x008fe20000040852 */
[----:B------:R-:W-:-:S11]  /*30d0*/  LOP3.LUT P0, RZ, R24, 0x8000000, RZ, 0xc0, !PT ;  /* 0x0800000018ff7812 */ /* 0x000fd6000780c0ff */
[----:B------:R-:W3:Y:S04]  /*30e0*/  @P2 LDG.E.U16 R240, [R134.64] ;  /* 0x0000000686f02981 */ /* 0x000ee8000c1e1500 */
[----:B------:R5:W3:Y:S01]  /*30f0*/  @P2 LDG.E.U16 R241, [R96.64] ;  /* 0x0000000660f12981 */ /* 0x000ae2000c1e1500 */
[----:B------:R-:W-:Y:S01]  /*3100*/  ISETP.NE.AND P2, PT, R226, RZ, PT ;  /* 0x000000ffe200720c */ /* 0x000fe20003f45270 */
[----:B------:R-:W-:Y:S01]  /*3110*/  @P4 HFMA2 R205, R222.H0_H0, R205.H0_H0, R55.H0_H0 ;  /* 0x200000cddecd4231 */ /* 0x000fe20000040837 */
[----:B------:R-:W-:Y:S01]  /*3120*/  @P4 LOP3.LUT R194, R194, 0x8, RZ, 0xfc, !PT ;  /* 0x00000008c2c24812 */ /* 0x000fe200078efcff */
[----:B------:R-:W-:Y:S01]  /*3130*/  @P5 HFMA2 R203, R234.H0_H0, R235.H0_H0, R170.H0_H0 ;  /* 0x200000ebeacb5231 */ /* 0x000fe200000408aa */
[----:B------:R0:W4:Y:S01]  /*3140*/  @P6 LDG.E.U16 R222, [R136.64] ;  /* 0x0000000688de6981 */ /* 0x000122000c1e1500 */
[----:B------:R-:W-:-:S02]  /*3150*/  ISETP.NE.AND P5, PT, R233, RZ, PT ;  /* 0x000000ffe900720c */ /* 0x000fc40003fa5270 */
[C---:B------:R-:W-:Y:S01]  /*3160*/  LOP3.LUT P4, RZ, R174.reuse, 0x8000, RZ, 0xc0, !PT ;  /* 0x00008000aeff7812 */ /* 0x040fe2000788c0ff */
[----:B------:R-:W-:Y:S01]  /*3170*/  @P3 HFMA2 R147, R223.H0_H0, R221.H0_H0, R53.H0_H0 ;  /* 0x200000dddf933231 */ /* 0x000fe20000040835 */
[----:B------:R-:W4:Y:S04]  /*3180*/  @P1 LDG.E.U16 R235, [R128.64] ;  /* 0x0000000680eb1981 */ /* 0x000f28000c1e1500 */
[----:B------:R-:W4:Y:S01]  /*3190*/  @P2 LDG.E.U16 R239, [R140.64] ;  /* 0x000000068cef2981 */ /* 0x000f22000c1e1500 */
[----:B0-----:R-:W-:Y:S02]  /*31a0*/  P2R R136, PR, RZ, 0x1 ;  /* 0x00000001ff887803 */ /* 0x001fe40000000000 */
[C---:B------:R-:W-:Y:S01]  /*31b0*/  LOP3.LUT P0, RZ, R174.reuse, 0x8, RZ, 0xc0, !PT ;  /* 0x00000008aeff7812 */ /* 0x040fe2000780c0ff */
[----:B------:R5:W4:Y:S01]  /*31c0*/  @P2 LDG.E.U16 R238, [R96.64] ;  /* 0x0000000660ee2981 */ /* 0x000b22000c1e1500 */
[----:B------:R-:W-:Y:S01]  /*31d0*/  LOP3.LUT P3, RZ, R174, 0x1, RZ, 0xc0, !PT ;  /* 0x00000001aeff7812 */ /* 0x000fe2000786c0ff */
[----:B------:R-:W-:Y:S01]  /*31e0*/  @P5 HFMA2 R156, R229.H0_H0, R232.H0_H0, R84.H0_H0 ;  /* 0x200000e8e59c5231 */ /* 0x000fe20000040854 */
[----:B------:R-:W-:Y:S01]  /*31f0*/  ISETP.NE.AND P5, PT, R228, RZ, PT ;  /* 0x000000ffe400720c */ /* 0x000fe20003fa5270 */
[----:B------:R-:W-:Y:S01]  /*3200*/  @P4 HFMA2 R153, R224.H0_H0, R225.H0_H0, R67.H0_H0 ;  /* 0x200000e1e0994231 */ /* 0x000fe20000040843 */
[----:B------:R-:W-:Y:S01]  /*3210*/  LOP3.LUT P4, RZ, R174, 0x2, RZ, 0xc0, !PT ;  /* 0x00000002aeff7812 */ /* 0x000fe2000788c0ff */
[----:B------:R-:W4:Y:S06]  /*3220*/  @P6 LDG.E.U16 R223, [R128.64] ;  /* 0x0000000680df6981 */ /* 0x000f2c000c1e1500 */
[----:B------:R-:W4:Y:S04]  /*3230*/  @P0 LDG.E.U16 R211, [R130.64] ;  /* 0x0000000682d30981 */ /* 0x000f28000c1e1500 */
[----:B------:R5:W4:Y:S04]  /*3240*/  @P0 LDG.E.U16 R236, [R96.64] ;  /* 0x0000000660ec0981 */ /* 0x000b28000c1e1500 */
[----:B------:R-:W4:Y:S04]  /*3250*/  @P3 LDG.E.U16 R226, [R140.64] ;  /* 0x000000068ce23981 */ /* 0x000f28000c1e1500 */
[----:B------:R0:W4:Y:S01]  /*3260*/  @P3 LDG.E.U16 R227, [R148.64] ;  /* 0x0000000694e33981 */ /* 0x000122000c1e1500 */
[----:B------:R-:W-:Y:S01]  /*3270*/  @P5 HFMA2 R199, R206.H0_H0, R199.H0_H0, R54.H0_H0 ;  /* 0x200000c7cec75231 */ /* 0x000fe20000040836 */
[----:B------:R-:W-:-:S02]  /*3280*/  P2R R206, PR, RZ, 0x20 ;  /* 0x00000020ffce7803 */ /* 0x000fc40000000000 */
[----:B------:R-:W4:Y:S01]  /*3290*/  @P4 LDG.E.U16 R209, [R134.64] ;  /* 0x0000000686d14981 */ /* 0x000f22000c1e1500 */
[----:B------:R-:W-:-:S03]  /*32a0*/  LOP3.LUT P5, RZ, R174, 0x2000, RZ, 0xc0, !PT ;  /* 0x00002000aeff7812 */ /* 0x000fc600078ac0ff */
[----:B------:R0:W4:Y:S01]  /*32b0*/  @P4 LDG.E.U16 R228, [R148.64] ;  /* 0x0000000694e44981 */ /* 0x000122000c1e1500 */
[----:B------:R-:W-:-:S04]  /*32c0*/  LOP3.LUT P2, RZ, R174, 0x200, RZ, 0xc0, !PT ;  /* 0x00000200aeff7812 */ /* 0x000fc8000784c0ff */
[----:B------:R-:W-:Y:S02]  /*32d0*/  P2R R137, PR, RZ, 0x4 ;  /* 0x00000004ff897803 */ /* 0x000fe40000000000 */
[----:B------:R-:W-:-:S03]  /*32e0*/  LOP3.LUT P2, RZ, R24, 0x20000000, RZ, 0xc0, !PT ;  /* 0x2000000018ff7812 */ /* 0x000fc6000784c0ff */
[----:B------:R-:W-:Y:S01]  /*32f0*/  @P5 HFMA2 R208, R208.H0_H0, R212.H0_H0, R168.H0_H0 ;  /* 0x200000d4d0d05231 */ /* 0x000fe200000408a8 */
[----:B------:R-:W-:Y:S02]  /*3300*/  LOP3.LUT P5, RZ, R24, 0x80000000, RZ, 0xc0, !PT ;  /* 0x8000000018ff7812 */ /* 0x000fe400078ac0ff */
[----:B------:R-:W-:Y:S02]  /*3310*/  P2R R232, PR, RZ, 0x4 ;  /* 0x00000004ffe87803 */ /* 0x000fe40000000000 */
[C---:B------:R-:W-:Y:S02]  /*3320*/  LOP3.LUT P2, RZ, R174.reuse, 0x40000, RZ, 0xc0, !PT ;  /* 0x00040000aeff7812 */ /* 0x040fe4000784c0ff */
[----:B------:R-:W-:Y:S02]  /*3330*/  P2R R229, PR, RZ, 0x10 ;  /* 0x00000010ffe57803 */ /* 0x000fe40000000000 */
[----:B------:R-:W-:-:S05]  /*3340*/  LOP3.LUT P4, RZ, R174, 0x8, RZ, 0xc0, !PT ;  /* 0x00000008aeff7812 */ /* 0x000fca000788c0ff */
[----:B------:R-:W4:Y:S04]  /*3350*/  @P5 LDG.E.U16 R224, [R130.64] ;  /* 0x0000000682e05981 */ /* 0x000f28000c1e1500 */
[----:B------:R0:W4:Y:S01]  /*3360*/  @P5 LDG.E.U16 R225, [R148.64] ;  /* 0x0000000694e15981 */ /* 0x000122000c1e1500 */
[----:B------:R-:W-:Y:S01]  /*3370*/  @P2 HFMA2 R146, R230.H0_H0, R220.H0_H0, R52.H0_H0 ;  /* 0x200000dce6922231 */ /* 0x000fe20000040834 */
[----:B------:R-:W-:Y:S02]  /*3380*/  ISETP.NE.AND P2, PT, R232, RZ, PT ;  /* 0x000000ffe800720c */ /* 0x000fe40003f45270 */
[----:B------:R-:W-:Y:S02]  /*3390*/  P2R R237, PR, RZ, 0x10 ;  /* 0x00000010ffed7803 */ /* 0x000fe40000000000 */
[----:B------:R-:W-:-:S04]  /*33a0*/  LOP3.LUT P4, RZ, R174, 0x10, RZ, 0xc0, !PT ;  /* 0x00000010aeff7812 */ /* 0x000fc8000788c0ff */
[----:B------:R-:W-:Y:S02]  /*33b0*/  P2R R212, PR, RZ, 0x10 ;  /* 0x00000010ffd47803 */ /* 0x000fe40000000000 */
[----:B------:R-:W-:-:S03]  /*33c0*/  LOP3.LUT P4, RZ, R174, 0x20, RZ, 0xc0, !PT ;  /* 0x00000020aeff7812 */ /* 0x000fc6000788c0ff */
[----:B------:R-:W4:Y:S01]  /*33d0*/  @P2 LDG.E.U16 R233, [R134.64] ;  /* 0x0000000686e92981 */ /* 0x000f22000c1e1500 */
[----:B------:R-:W-:-:S03]  /*33e0*/  P2R R242, PR, RZ, 0x10 ;  /* 0x00000010fff27803 */ /* 0x000fc60000000000 */
[----:B------:R1:W4:Y:S01]  /*33f0*/  @P2 LDG.E.U16 R234, [R144.64] ;  /* 0x0000000690ea2981 */ /* 0x000322000c1e1500 */
[----:B------:R-:W-:-:S04]  /*3400*/  LOP3.LUT P4, RZ, R174, 0x4000, RZ, 0xc0, !PT ;  /* 0x00004000aeff7812 */ /* 0x000fc8000788c0ff */
[----:B------:R-:W-:Y:S02]  /*3410*/  P2R R244, PR, RZ, 0x10 ;  /* 0x00000010fff47803 */ /* 0x000fe40000000000 */
[----:B------:R-:W-:Y:S02]  /*3420*/  LOP3.LUT P4, RZ, R174, 0x80, RZ, 0xc0, !PT ;  /* 0x00000080aeff7812 */ /* 0x000fe4000788c0ff */
[----:B------:R-:W-:Y:S02]  /*3430*/  LOP3.LUT P0, RZ, R24, 0x10000000, RZ, 0xc0, !PT ;  /* 0x1000000018ff7812 */ /* 0x000fe4000780c0ff */
[----:B------:R-:W-:Y:S02]  /*3440*/  P2R R246, PR, RZ, 0x10 ;  /* 0x00000010fff67803 */ /* 0x000fe40000000000 */
[----:B------:R-:W-:Y:S02]  /*3450*/  LOP3.LUT P4, RZ, R174, 0x800, RZ, 0xc0, !PT ;  /* 0x00000800aeff7812 */ /* 0x000fe4000788c0ff */
[----:B------:R-:W-:-:S07]  /*3460*/  ISETP.NE.AND P2, PT, R137, RZ, PT ;  /* 0x000000ff8900720c */ /* 0x000fce0003f45270 */
[----:B------:R1:W4:Y:S04]  /*3470*/  @P0 LDG.E.U16 R232, [R144.64] ;  /* 0x0000000690e80981 */ /* 0x000328000c1e1500 */
[----:B------:R-:W-:Y:S02]  /*3480*/  @P4 HFMA2 R207, R207.H0_H0, R231.H0_H0, R66.H0_H0 ;  /* 0x200000e7cfcf4231 */ /* 0x000fe40000040842 */
[----:B------:R-:W4:Y:S01]  /*3490*/  @P0 LDG.E.U16 R231, [R140.64] ;  /* 0x000000068ce70981 */ /* 0x000f22000c1e1500 */
[----:B------:R-:W-:Y:S01]  /*34a0*/  @P2 HFMA2 R137, R218.H0_H0, R219.H0_H0, R167.H0_H0 ;  /* 0x200000dbda892231 */ /* 0x000fe200000408a7 */
[----:B------:R-:W-:Y:S02]  /*34b0*/  ISETP.NE.AND P2, PT, R217, RZ, PT ;  /* 0x000000ffd900720c */ /* 0x000fe40003f45270 */
[----:B------:R-:W-:-:S02]  /*34c0*/  LOP3.LUT P1, RZ, R174, 0x4, RZ, 0xc0, !PT ;  /* 0x00000004aeff7812 */ /* 0x000fc4000782c0ff */
[----:B------:R-:W-:-:S09]  /*34d0*/  ISETP.NE.AND P0, PT, R136, RZ, PT ;  /* 0x000000ff8800720c */ /* 0x000fd20003f05270 */
[----:B------:R-:W-:Y:S02]  /*34e0*/  @P2 HFMA2 R136, R215.H0_H0, R216.H0_H0, R81.H0_H0 ;  /* 0x200000d8d7882231 */ /* 0x000fe40000040851 */
[----:B------:R5:W4:Y:S04]  /*34f0*/  @P1 LDG.E.U16 R215, [R96.64] ;  /* 0x0000000660d71981 */ /* 0x000b28000c1e1500 */
[----:B------:R-:W4:Y:S01]  /*3500*/  @P1 LDG.E.U16 R216, [R128.64] ;  /* 0x0000000680d81981 */ /* 0x000f22000c1e1500 */
[----:B------:R-:W-:-:S03]  /*3510*/  LOP3.LUT P4, RZ, R24, 0x2000000, RZ, 0xc0, !PT ;  /* 0x0200000018ff7812 */ /* 0x000fc6000788c0ff */
[----:B------:R-:W4:Y:S04]  /*3520*/  @P0 LDG.E.U16 R219, [R130.64] ;  /* 0x0000000682db0981 */ /* 0x000f28000c1e1500 */
[----:B------:R1:W4:Y:S06]  /*3530*/  @P0 LDG.E.U16 R220, [R144.64] ;  /* 0x0000000690dc0981 */ /* 0x00032c000c1e1500 */
[----:B------:R-:W4:Y:S04]  /*3540*/  @P4 LDG.E.U16 R217, [R134.64] ;  /* 0x0000000686d94981 */ /* 0x000f28000c1e1500 */
[----:B------:R0:W4:Y:S01]  /*3550*/  @P4 LDG.E.U16 R218, [R124.64] ;  /* 0x000000067cda4981 */ /* 0x000122000c1e1500 */
[----:B------:R-:W-:-:S02]  /*3560*/  ISETP.NE.AND P4, PT, R246, RZ, PT ;  /* 0x000000fff600720c */ /* 0x000fc40003f85270 */
[----:B------:R-:W-:Y:S02]  /*3570*/  P2R R221, PR, RZ, 0x20 ;  /* 0x00000020ffdd7803 */ /* 0x000fe40000000000 */
[----:B------:R-:W-:Y:S02]  /*3580*/  LOP3.LUT P5, RZ, R174, 0x400, RZ, 0xc0, !PT ;  /* 0x00000400aeff7812 */ /* 0x000fe400078ac0ff */
[C---:B------:R-:W-:Y:S02]  /*3590*/  LOP3.LUT P1, RZ, R24.reuse, 0x40000000, RZ, 0xc0, !PT ;  /* 0x4000000018ff7812 */ /* 0x040fe4000782c0ff */
[----:B------:R-:W-:Y:S02]  /*35a0*/  LOP3.LUT P2, RZ, R24, 0x1000000, RZ, 0xc0, !PT ;  /* 0x0100000018ff7812 */ /* 0x000fe4000784c0ff */
[----:B------:R-:W-:-:S09]  /*35b0*/  P2R R230, PR, RZ, 0x1 ;  /* 0x00000001ffe67803 */ /* 0x000fd20000000000 */
[----:B0-----:R0:W4:Y:S01]  /*35c0*/  @P1 LDG.E.U16 R148, [R148.64] ;  /* 0x0000000694941981 */ /* 0x001122000c1e1500 */
[----:B------:R-:W-:-:S03]  /*35d0*/  LOP3.LUT P0, RZ, R24, 0x4000000, RZ, 0xc0, !PT ;  /* 0x0400000018ff7812 */ /* 0x000fc6000780c0ff */
[----:B0-----:R0:W4:Y:S10]  /*35e0*/  @P2 LDG.E.U16 R149, [R124.64] ;  /* 0x000000067c952981 */ /* 0x001134000c1e1500 */
[----:B-1----:R1:W4:Y:S01]  /*35f0*/  @P0 LDG.E.U16 R144, [R144.64] ;  /* 0x0000000690900981 */ /* 0x002322000c1e1500 */
[----:B-----5:R-:W-:Y:S01]  /*3600*/  @P4 HFMA2 R96, R245.H0_H0, R213.H0_H0, R65.H0_H0 ;  /* 0x200000d5f5604231 */ /* 0x020fe20000040841 */
[----:B------:R-:W-:-:S13]  /*3610*/  ISETP.NE.AND P4, PT, R244, RZ, PT ;  /* 0x000000fff400720c */ /* 0x000fda0003f85270 */
[----:B--2---:R-:W-:Y:S01]  /*3620*/  @P4 HFMA2 R214, R243.H0_H0, R214.H0_H0, R51.H0_H0 ;  /* 0x200000d6f3d64231 */ /* 0x004fe20000040833 */
[----:B------:R-:W-:-:S13]  /*3630*/  ISETP.NE.AND P4, PT, R242, RZ, PT ;  /* 0x000000fff200720c */ /* 0x000fda0003f85270 */
[----:B---3--:R-:W-:Y:S01]  /*3640*/  @P4 HFMA2 R213, R240.H0_H0, R241.H0_H0, R166.H0_H0 ;  /* 0x200000f1f0d54231 */ /* 0x008fe200000408a6 */
[----:B------:R-:W-:-:S13]  /*3650*/  ISETP.NE.AND P4, PT, R212, RZ, PT ;  /* 0x000000ffd400720c */ /* 0x000fda0003f85270 */
[----:B----4-:R-:W-:Y:S01]  /*3660*/  @P4 HFMA2 R212, R239.H0_H0, R238.H0_H0, R80.H0_H0 ;  /* 0x200000eeefd44231 */ /* 0x010fe20000040850 */
[----:B------:R-:W-:Y:S01]  /*3670*/  ISETP.NE.AND P4, PT, R237, RZ, PT ;  /* 0x000000ffed00720c */ /* 0x000fe20003f85270 */
[----:B------:R-:W-:Y:S01]  /*3680*/  @P5 HFMA2 R210, R235.H0_H0, R210.H0_H0, R50.H0_H0 ;  /* 0x200000d2ebd25231 */ /* 0x000fe20000040832 */
[----:B------:R-:W-:Y:S02]  /*3690*/  P2R R235, PR, RZ, 0x4 ;  /* 0x00000004ffeb7803 */ /* 0x000fe40000000000 */
[----:B------:R-:W-:-:S09]  /*36a0*/  LOP3.LUT P2, RZ, R24, 0x10000000, RZ, 0xc0, !PT ;  /* 0x1000000018ff7812 */ /* 0x000fd2000784c0ff */
[----:B------:R-:W-:Y:S01]  /*36b0*/  @P4 HFMA2 R211, R211.H0_H0, R236.H0_H0, R64.H0_H0 ;  /* 0x200000ecd3d34231 */ /* 0x000fe20000040840 */
[----:B------:R-:W-:Y:S02]  /*36c0*/  ISETP.NE.AND P4, PT, R229, RZ, PT ;  /* 0x000000ffe500720c */ /* 0x000fe40003f85270 */
[----:B------:R-:W-:Y:S01]  /*36d0*/  P2R R236, PR, RZ, 0x4 ;  /* 0x00000004ffec7803 */ /* 0x000fe20000000000 */
[----:B------:R-:W-:Y:S01]  /*36e0*/  @P3 HFMA2 R97, R226.H0_H0, R227.H0_H0, R79.H0_H0 ;  /* 0x200000e3e2613231 */ /* 0x000fe2000004084f */
[C---:B------:R-:W-:Y:S02]  /*36f0*/  LOP3.LUT P3, RZ, R24.reuse, 0x8000, RZ, 0xc0, !PT ;  /* 0x0000800018ff7812 */ /* 0x040fe4000786c0ff */
[C---:B------:R-:W-:Y:S02]  /*3700*/  LOP3.LUT P2, RZ, R24.reuse, 0x20000000, RZ, 0xc0, !PT ;  /* 0x2000000018ff7812 */ /* 0x040fe4000784c0ff */
[----:B------:R-:W-:Y:S02]  /*3710*/  P2R R227, PR, RZ, 0x8 ;  /* 0x00000008ffe37803 */ /* 0x000fe40000000000 */
[----:B------:R-:W-:-:S03]  /*3720*/  LOP3.LUT P3, RZ, R24, 0x40000, RZ, 0xc0, !PT ;  /* 0x0004000018ff7812 */ /* 0x000fc6000786c0ff */
[----:B------:R-:W-:Y:S01]  /*3730*/  @P4 HFMA2 R209, R209.H0_H0, R228.H0_H0, R165.H0_H0 ;  /* 0x200000e4d1d14231 */ /* 0x000fe200000408a5 */
[C---:B------:R-:W-:Y:S02]  /*3740*/  LOP3.LUT P5, RZ, R24.reuse, 0x800000, RZ, 0xc0, !PT ;  /* 0x0080000018ff7812 */ /* 0x040fe400078ac0ff */
[----:B------:R-:W-:Y:S02]  /*3750*/  P2R R237, PR, RZ, 0x4 ;  /* 0x00000004ffed7803 */ /* 0x000fe40000000000 */
[C---:B------:R-:W-:Y:S02]  /*3760*/  LOP3.LUT P4, RZ, R24.reuse, 0x10000, RZ, 0xc0, !PT ;  /* 0x0001000018ff7812 */ /* 0x040fe4000788c0ff */
[C---:B------:R-:W-:Y:S02]  /*3770*/  LOP3.LUT P2, RZ, R24.reuse, 0x400000, RZ, 0xc0, !PT ;  /* 0x0040000018ff7812 */ /* 0x040fe4000784c0ff */
[----:B------:R-:W-:Y:S02]  /*3780*/  P2R R228, PR, RZ, 0x8 ;  /* 0x00000008ffe47803 */ /* 0x000fe40000000000 */
[----:B------:R-:W-:-:S02]  /*3790*/  LOP3.LUT P3, RZ, R24, 0x80000, RZ, 0xc0, !PT ;  /* 0x0008000018ff7812 */ /* 0x000fc4000786c0ff */
[----:B------:R-:W-:Y:S01]  /*37a0*/  P2R R226, PR, RZ, 0x10 ;  /* 0x00000010ffe27803 */ /* 0x000fe20000000000 */
[----:B-1----:R0:W2:Y:S01]  /*37b0*/  @P5 LDG.E.U16 R145, [R124.64] ;  /* 0x000000067c915981 */ /* 0x0020a2000c1e1500 */
[----:B------:R-:W-:Y:S02]  /*37c0*/  LOP3.LUT P4, RZ, R24, 0x20000, RZ, 0xc0, !PT ;  /* 0x0002000018ff7812 */ /* 0x000fe4000788c0ff */
[----:B------:R-:W-:-:S03]  /*37d0*/  ISETP.NE.AND P5, PT, R221, RZ, PT ;  /* 0x000000ffdd00720c */ /* 0x000fc60003fa5270 */
[----:B------:R0:W3:Y:S01]  /*37e0*/  @P2 LDG.E.U16 R221, [R124.64] ;  /* 0x000000067cdd2981 */ /* 0x0000e2000c1e1500 */
[C---:B------:R-:W-:Y:S02]  /*37f0*/  LOP3.LUT P1, RZ, R24.reuse, 0x200000, RZ, 0xc0, !PT ;  /* 0x0020000018ff7812 */ /* 0x040fe4000782c0ff */
[C---:B------:R-:W-:Y:S02]  /*3800*/  LOP3.LUT P0, RZ, R24.reuse, 0x100000, RZ, 0xc0, !PT ;  /* 0x0010000018ff7812 */ /* 0x040fe4000780c0ff */
[----:B------:R-:W-:Y:S01]  /*3810*/  LOP3.LUT P2, RZ, R24, 0x4000, RZ, 0xc0, !PT ;  /* 0x0000400018ff7812 */ /* 0x000fe2000784c0ff */
[----:B0-----:R-:W-:Y:S02]  /*3820*/  @P6 HFMA2 R124, R223.H0_H0, R222.H0_H0, R49.H0_H0 ;  /* 0x200000dedf7c6231 */ /* 0x001fe40000040831 */
[----:B------:R0:W4:Y:S01]  /*3830*/  @P3 LDG.E.U16 R223, [R132.64] ;  /* 0x0000000684df3981 */ /* 0x000122000c1e1500 */
[----:B------:R-:W-:-:S03]  /*3840*/  ISETP.NE.AND P3, PT, R228, RZ, PT ;  /* 0x000000ffe400720c */ /* 0x000fc60003f65270 */
[----:B------:R1:W5:Y:S01]  /*3850*/  @P4 LDG.E.U16 R228, [R142.64] ;  /* 0x000000068ee44981 */ /* 0x000362000c1e1500 */
[----:B------:R-:W-:Y:S01]  /*3860*/  ISETP.NE.AND P4, PT, R226, RZ, PT ;  /* 0x000000ffe200720c */ /* 0x000fe20003f85270 */
[----:B------:R-:W-:Y:S02]  /*3870*/  @P5 HFMA2 R125, R224.H0_H0, R225.H0_H0, R63.H0_H0 ;  /* 0x200000e1e07d5231 */ /* 0x000fe4000004083f */
[----:B------:R0:W2:Y:S04]  /*3880*/  @P1 LDG.E.U16 R222, [R132.64] ;  /* 0x0000000684de1981 */ /* 0x0000a8000c1e1500 */
[----:B------:R0:W2:Y:S01]  /*3890*/  @P0 LDG.E.U16 R224, [R132.64] ;  /* 0x0000000684e00981 */ /* 0x0000a2000c1e1500 */
[----:B------:R-:W-:-:S03]  /*38a0*/  P2R R225, PR, RZ, 0x10 ;  /* 0x00000010ffe17803 */ /* 0x000fc60000000000 */
[----:B------:R1:W2:Y:S01]  /*38b0*/  @P2 LDG.E.U16 R229, [R142.64] ;  /* 0x000000068ee52981 */ /* 0x0002a2000c1e1500 */
[----:B------:R-:W-:-:S03]  /*38c0*/  ISETP.NE.AND P2, PT, R237, RZ, PT ;  /* 0x000000ffed00720c */ /* 0x000fc60003f45270 */
[----:B0-----:R0:W2:Y:S01]  /*38d0*/  @P3 LDG.E.U16 R132, [R132.64] ;  /* 0x0000000684843981 */ /* 0x0010a2000c1e1500 */
[----:B------:R-:W-:-:S03]  /*38e0*/  ISETP.NE.AND P3, PT, R227, RZ, PT ;  /* 0x000000ffe300720c */ /* 0x000fc60003f65270 */
[----:B------:R1:W2:Y:S01]  /*38f0*/  @P4 LDG.E.U16 R227, [R142.64] ;  /* 0x000000068ee34981 */ /* 0x0002a2000c1e1500 */
[----:B------:R-:W-:-:S09]  /*3900*/  LOP3.LUT P4, RZ, R24, 0x200, RZ, 0xc0, !PT ;  /* 0x0000020018ff7812 */ /* 0x000fd2000788c0ff */
[----:B0-----:R1:W2:Y:S02]  /*3910*/  @P3 LDG.E.U16 R133, [R142.64] ;  /* 0x000000068e853981 */ /* 0x0012a4000c1e1500 */
[----:B-1----:R-:W-:Y:S01]  /*3920*/  @P2 HFMA2 R143, R233.H0_H0, R234.H0_H0, R164.H0_H0 ;  /* 0x200000eae98f2231 */ /* 0x002fe200000408a4 */
[----:B------:R-:W-:Y:S02]  /*3930*/  ISETP.NE.AND P2, PT, R236, RZ, PT ;  /* 0x000000ffec00720c */ /* 0x000fe40003f45270 */
[----:B------:R0:W2:Y:S01]  /*3940*/  @P4 LDG.E.U16 R236, [R138.64] ;  /* 0x000000068aec4981 */ /* 0x0000a2000c1e1500 */
[----:B------:R-:W-:Y:S02]  /*3950*/  P2R R234, PR, RZ, 0x10 ;  /* 0x00000010ffea7803 */ /* 0x000fe40000000000 */
[----:B------:R-:W-:-:S04]  /*3960*/  LOP3.LUT P4, RZ, R24, 0x80000, RZ, 0xc0, !PT ;  /* 0x0008000018ff7812 */ /* 0x000fc8000788c0ff */
[----:B------:R-:W-:Y:S02]  /*3970*/  P2R R241, PR, RZ, 0x10 ;  /* 0x00000010fff17803 */ /* 0x000fe40000000000 */
[----:B------:R-:W-:-:S04]  /*3980*/  LOP3.LUT P4, RZ, R24, 0x100000, RZ, 0xc0, !PT ;  /* 0x0010000018ff7812 */ /* 0x000fc8000788c0ff */
[----:B------:R-:W-:Y:S02]  /*3990*/  P2R R242, PR, RZ, 0x10 ;  /* 0x00000010fff27803 */ /* 0x000fe40000000000 */
[C---:B------:R-:W-:Y:S02]  /*39a0*/  LOP3.LUT P4, RZ, R24.reuse, 0x200000, RZ, 0xc0, !PT ;  /* 0x0020000018ff7812 */ /* 0x040fe4000788c0ff */
[C---:B------:R-:W-:Y:S02]  /*39b0*/  LOP3.LUT P0, RZ, R24.reuse, 0x1000, RZ, 0xc0, !PT ;  /* 0x0000100018ff7812 */ /* 0x040fe4000780c0ff */
[C---:B------:R-:W-:Y:S02]  /*39c0*/  LOP3.LUT P1, RZ, R24.reuse, 0x800, RZ, 0xc0, !PT ;  /* 0x0000080018ff7812 */ /* 0x040fe4000782c0ff */
[----:B------:R-:W-:Y:S02]  /*39d0*/  P2R R243, PR, RZ, 0x10 ;  /* 0x00000010fff37803 */ /* 0x000fe40000000000 */
[----:B------:R-:W-:-:S04]  /*39e0*/  LOP3.LUT P4, RZ, R24, 0x40000000, RZ, 0xc0, !PT ;  /* 0x4000000018ff7812 */ /* 0x000fc8000788c0ff */
[----:B------:R-:W-:Y:S02]  /*39f0*/  P2R R244, PR, RZ, 0x10 ;  /* 0x00000010fff47803 */ /* 0x000fe40000000000 */
[C---:B------:R-:W-:Y:S01]  /*3a00*/  LOP3.LUT P4, RZ, R24.reuse, 0x2000000, RZ, 0xc0, !PT ;  /* 0x0200000018ff7812 */ /* 0x040fe2000788c0ff */
[----:B------:R-:W-:Y:S02]  /*3a10*/  @P2 HFMA2 R142, R231.H0_H0, R232.H0_H0, R78.H0_H0 ;  /* 0x200000e8e78e2231 */ /* 0x000fe4000004084e */
[----:B------:R1:W2:Y:S01]  /*3a20*/  @P0 LDG.E.U16 R232, [R126.64] ;  /* 0x000000067ee80981 */ /* 0x0002a2000c1e1500 */
[----:B------:R-:W-:Y:S02]  /*3a30*/  P2R R245, PR, RZ, 0x10 ;  /* 0x00000010fff57803 */ /* 0x000fe40000000000 */
[----:B------:R-:W-:Y:S02]  /*3a40*/  LOP3.LUT P4, RZ, R24, 0x800000, RZ, 0xc0, !PT ;  /* 0x0080000018ff7812 */ /* 0x000fe4000788c0ff */
[----:B------:R-:W-:-:S02]  /*3a50*/  ISETP.NE.AND P0, PT, R230, RZ, PT ;  /* 0x000000ffe600720c */ /* 0x000fc40003f05270 */
[----:B------:R1:W2:Y:S01]  /*3a60*/  @P1 LDG.E.U16 R230, [R126.64] ;  /* 0x000000067ee61981 */ /* 0x0002a2000c1e1500 */
[----:B------:R-:W-:Y:S02]  /*3a70*/  ISETP.NE.AND P1, PT, R198, RZ, PT ;  /* 0x000000ffc600720c */ /* 0x000fe40003f25270 */
[----:B------:R-:W-:Y:S02]  /*3a80*/  ISETP.NE.AND P2, PT, R235, RZ, PT ;  /* 0x000000ffeb00720c */ /* 0x000fe40003f45270 */
[----:B------:R-:W-:Y:S02]  /*3a90*/  P2R R246, PR, RZ, 0x10 ;  /* 0x00000010fff67803 */ /* 0x000fe40000000000 */
[----:B------:R-:W-:-:S07]  /*3aa0*/  LOP3.LUT P4, RZ, R174, 0x4, RZ, 0xc0, !PT ;  /* 0x00000004aeff7812 */ /* 0x000fce000788c0ff */
[----:B------:R-:W-:Y:S02]  /*3ab0*/  @P1 PRMT R87, R158, 0x7610, R87 ;  /* 0x000076109e571816 */ /* 0x000fe40000000057 */
[----:B------:R0:W2:Y:S01]  /*3ac0*/  @P2 LDG.E.U16 R158, [R140.64] ;  /* 0x000000068c9e2981 */ /* 0x0000a2000c1e1500 */
[----:B------:R-:W-:-:S03]  /*3ad0*/  ISETP.NE.AND P2, PT, R154, RZ, PT ;  /* 0x000000ff9a00720c */ /* 0x000fc60003f45270 */
[----:B------:R-:W-:Y:S01]  /*3ae0*/  @P4 HFMA2 R215, R216.H0_H0, R215.H0_H0, R48.H0_H0 ;  /* 0x200000d7d8d74231 */ /* 0x000fe20000040830 */
[----:B------:R-:W-:-:S09]  /*3af0*/  ISETP.NE.AND P4, PT, R246, RZ, PT ;  /* 0x000000fff600720c */ /* 0x000fd20003f85270 */
[----:B------:R-:W-:-:S04]  /*3b00*/  @P2 PRMT R71, R151, 0x7610, R71 ;  /* 0x0000761097472816 */ /* 0x000fc80000000047 */
[----:B------:R0:W2:Y:S01]  /*3b10*/  @P4 LDG.E.U16 R151, [R130.64] ;  /* 0x0000000682974981 */ /* 0x0000a2000c1e1500 */
[----:B------:R-:W-:Y:S02]  /*3b20*/  ISETP.NE.AND P4, PT, R245, RZ, PT ;  /* 0x000000fff500720c */ /* 0x000fe40003f85270 */
[----:B------:R-:W-:Y:S02]  /*3b30*/  P2R R226, PR, RZ, 0x8 ;  /* 0x00000008ffe27803 */ /* 0x000fe40000000000 */
[C---:B------:R-:W-:Y:S02]  /*3b40*/  LOP3.LUT P3, RZ, R24.reuse, 0x2000, RZ, 0xc0, !PT ;  /* 0x0000200018ff7812 */ /* 0x040fe4000786c0ff */
[----:B------:R-:W-:-:S07]  /*3b50*/  LOP3.LUT P5, RZ, R24, 0x400, RZ, 0xc0, !PT ;  /* 0x0000040018ff7812 */ /* 0x000fce00078ac0ff */
[----:B------:R-:W-:Y:S01]  /*3b60*/  @P4 HFMA2 R217, R217.H0_H0, R218.H0_H0, R163.H0_H0 ;  /* 0x200000dad9d94231 */ /* 0x000fe200000408a3 */
[----:B------:R-:W-:Y:S01]  /*3b70*/  ISETP.NE.AND P4, PT, R244, RZ, PT ;  /* 0x000000fff400720c */ /* 0x000fe20003f85270 */
[----:B------:R-:W-:Y:S01]  /*3b80*/  @P0 HFMA2 R219, R219.H0_H0, R220.H0_H0, R62.H0_H0 ;  /* 0x200000dcdbdb0231 */ /* 0x000fe2000004083e */
[----:B------:R-:W-:Y:S01]  /*3b90*/  ISETP.NE.AND P0, PT, R197, RZ, PT ;  /* 0x000000ffc500720c */ /* 0x000fe20003f05270 */
[----:B------:R1:W2:Y:S01]  /*3ba0*/  @P3 LDG.E.U16 R231, [R126.64] ;  /* 0x000000067ee73981 */ /* 0x0002a2000c1e1500 */
[----:B------:R-:W-:Y:S02]  /*3bb0*/  P2R R233, PR, RZ, 0x8 ;  /* 0x00000008ffe97803 */ /* 0x000fe40000000000 */
[----:B------:R-:W-:Y:S02]  /*3bc0*/  P2R R198, PR, RZ, 0x20 ;  /* 0x00000020ffc67803 */ /* 0x000fe40000000000 */
[----:B------:R-:W-:-:S05]  /*3bd0*/  LOP3.LUT P3, RZ, R24, 0x80, RZ, 0xc0, !PT ;  /* 0x0000008018ff7812 */ /* 0x000fca000786c0ff */
[----:B------:R0:W2:Y:S01]  /*3be0*/  @P4 LDG.E.U16 R216, [R128.64] ;  /* 0x0000000680d84981 */ /* 0x0000a2000c1e1500 */
[----:B------:R-:W-:-:S03]  /*3bf0*/  ISETP.NE.AND P4, PT, R243, RZ, PT ;  /* 0x000000fff300720c */ /* 0x000fc60003f85270 */
[----:B-1----:R1:W2:Y:S01]  /*3c00*/  @P5 LDG.E.U16 R127, [R126.64] ;  /* 0x000000067e7f5981 */ /* 0x0022a2000c1e1500 */
[C---:B------:R-:W-:Y:S02]  /*3c10*/  LOP3.LUT P5, RZ, R24.reuse, 0x100, RZ, 0xc0, !PT ;  /* 0x0000010018ff7812 */ /* 0x040fe400078ac0ff */
[----:B------:R-:W-:Y:S01]  /*3c20*/  LOP3.LUT P6, RZ, R24, 0x40, RZ, 0xc0, !PT ;  /* 0x0000004018ff7812 */ /* 0x000fe200078cc0ff */
[----:B------:R0:W2:Y:S01]  /*3c30*/  @P3 LDG.E.U16 R235, [R138.64] ;  /* 0x000000068aeb3981 */ /* 0x0000a2000c1e1500 */
[----:B------:R-:W-:-:S05]  /*3c40*/  @P0 PRMT R173, R159, 0x7610, R173 ;  /* 0x000076109fad0816 */ /* 0x000fca00000000ad */
[----:B------:R0:W2:Y:S01]  /*3c50*/  @P4 LDG.E.U16 R159, [R134.64] ;  /* 0x00000006869f4981 */ /* 0x0000a2000c1e1500 */
[----:B------:R-:W-:-:S03]  /*3c60*/  ISETP.NE.AND P4, PT, R242, RZ, PT ;  /* 0x000000fff200720c */ /* 0x000fc60003f85270 */
[----:B-1----:R0:W2:Y:S04]  /*3c70*/  @P5 LDG.E.U16 R126, [R138.64] ;  /* 0x000000068a7e5981 */ /* 0x0020a8000c1e1500 */
[----:B0-----:R0:W2:Y:S01]  /*3c80*/  @P6 LDG.E.U16 R138, [R138.64] ;  /* 0x000000068a8a6981 */ /* 0x0010a2000c1e1500 */
[----:B------:R-:W-:-:S05]  /*3c90*/  LOP3.LUT R174, R174, 0xf7ffffff, RZ, 0xc0, !PT ;  /* 0xf7ffffffaeae7812 */ /* 0x000fca00078ec0ff */
[----:B------:R1:W2:Y:S01]  /*3ca0*/  @P4 LDG.E.U16 R218, [R140.64] ;  /* 0x000000068cda4981 */ /* 0x0002a2000c1e1500 */
[----:B0-----:R-:W-:Y:S02]  /*3cb0*/  P2R R139, PR, RZ, 0x40 ;  /* 0x00000040ff8b7803 */ /* 0x001fe40000000000 */
[----:B------:R-:W-:-:S04]  /*3cc0*/  LOP3.LUT P6, RZ, R24, 0x40000, RZ, 0xc0, !PT ;  /* 0x0004000018ff7812 */ /* 0x000fc800078cc0ff */
[----:B------:R-:W-:Y:S02]  /*3cd0*/  P2R R197, PR, RZ, 0x40 ;  /* 0x00000040ffc57803 */ /* 0x000fe40000000000 */
[C---:B------:R-:W-:Y:S02]  /*3ce0*/  LOP3.LUT P6, RZ, R24.reuse, 0x400000, RZ, 0xc0, !PT ;  /* 0x0040000018ff7812 */ /* 0x040fe400078cc0ff */
[----:B------:R-:W-:Y:S02]  /*3cf0*/  ISETP.NE.AND P4, PT, R241, RZ, PT ;  /* 0x000000fff100720c */ /* 0x000fe40003f85270 */
[----:B------:R-:W-:Y:S02]  /*3d00*/  P2R R220, PR, RZ, 0x40 ;  /* 0x00000040ffdc7803 */ /* 0x000fe40000000000 */
[C---:B------:R-:W-:Y:S02]  /*3d10*/  LOP3.LUT P6, RZ, R24.reuse, 0x4000000, RZ, 0xc0, !PT ;  /* 0x0400000018ff7812 */ /* 0x040fe400078cc0ff */
[----:B------:R-:W-:-:S02]  /*3d20*/  LOP3.LUT P3, RZ, R24, 0x20000, RZ, 0xc0, !PT ;  /* 0x0002000018ff7812 */ /* 0x000fc4000786c0ff */
[----:B------:R-:W-:Y:S02]  /*3d30*/  @P0 LOP3.LUT R174, R174, 0x8000000, RZ, 0xfc, !PT ;  /* 0x08000000aeae0812 */ /* 0x000fe400078efcff */
[----:B------:R-:W-:Y:S02]  /*3d40*/  P2R R237, PR, RZ, 0x40 ;  /* 0x00000040ffed7803 */ /* 0x000fe40000000000 */
[----:B------:R-:W-:Y:S01]  /*3d50*/  LOP3.LUT P6, RZ, R24, 0x80, RZ, 0xc0, !PT ;  /* 0x0000008018ff7812 */ /* 0x000fe200078cc0ff */
[----:B------:R0:W4:Y:S01]  /*3d60*/  @P4 LDG.E.U16 R154, [R130.64] ;  /* 0x00000006829a4981 */ /* 0x000122000c1e1500 */
[----:B------:R-:W-:Y:S02]  /*3d70*/  LOP3.LUT R174, R174, 0xefffffff, RZ, 0xc0, !PT ;  /* 0xefffffffaeae7812 */ /* 0x000fe400078ec0ff */
[----:B------:R-:W-:Y:S02]  /*3d80*/  P2R R239, PR, RZ, 0x40 ;  /* 0x00000040ffef7803 */ /* 0x000fe40000000000 */
[----:B------:R-:W-:-:S02]  /*3d90*/  LOP3.LUT P6, RZ, R24, 0x800, RZ, 0xc0, !PT ;  /* 0x0000080018ff7812 */ /* 0x000fc400078cc0ff */
[----:B------:R-:W-:Y:S02]  /*3da0*/  @P1 LOP3.LUT R174, R174, 0x10000000, RZ, 0xfc, !PT ;  /* 0x10000000aeae1812 */ /* 0x000fe400078efcff */
[----:B------:R-:W-:Y:S02]  /*3db0*/  P2R R238, PR, RZ, 0x40 ;  /* 0x00000040ffee7803 */ /* 0x000fe40000000000 */
[----:B------:R-:W-:Y:S02]  /*3dc0*/  LOP3.LUT R174, R174, 0xdfffffff, RZ, 0xc0, !PT ;  /* 0xdfffffffaeae7812 */ /* 0x000fe400078ec0ff */
[----:B------:R-:W-:Y:S02]  /*3dd0*/  ISETP.NE.AND P4, PT, R234, RZ, PT ;  /* 0x000000ffea00720c */ /* 0x000fe40003f85270 */
[----:B------:R-:W-:Y:S01]  /*3de0*/  LOP3.LUT P6, RZ, R24, 0x100, RZ, 0xc0, !PT ;  /* 0x0000010018ff7812 */ /* 0x000fe200078cc0ff */
[----:B------:R0:W5:Y:S01]  /*3df0*/  @P3 LDG.E.U16 R234, [R134.64] ;  /* 0x0000000686ea3981 */ /* 0x000162000c1e1500 */
[----:B------:R-:W-:-:S02]  /*3e00*/  ISETP.NE.AND P3, PT, R233, RZ, PT ;  /* 0x000000ffe900720c */ /* 0x000fc40003f65270 */
[----:B------:R-:W-:Y:S02]  /*3e10*/  @P2 LOP3.LUT R174, R174, 0x20000000, RZ, 0xfc, !PT ;  /* 0x20000000aeae2812 */ /* 0x000fe400078efcff */
[----:B------:R-:W-:Y:S02]  /*3e20*/  P2R R240, PR, RZ, 0x40 ;  /* 0x00000040fff07803 */ /* 0x000fe40000000000 */
[C---:B------:R-:W-:Y:S02]  /*3e30*/  LOP3.LUT P2, RZ, R24.reuse, 0x20, RZ, 0xc0, !PT ;  /* 0x0000002018ff7812 */ /* 0x040fe4000784c0ff */
[----:B------:R-:W-:-:S05]  /*3e40*/  LOP3.LUT P6, RZ, R24, 0x1000, RZ, 0xc0, !PT ;  /* 0x0000100018ff7812 */ /* 0x000fca00078cc0ff */
[----:B------:R0:W2:Y:S01]  /*3e50*/  @P3 LDG.E.U16 R233, [R134.64] ;  /* 0x0000000686e93981 */ /* 0x0000a2000c1e1500 */
[----:B------:R-:W-:-:S03]  /*3e60*/  ISETP.NE.AND P3, PT, R226, RZ, PT ;  /* 0x000000ffe200720c */ /* 0x000fc60003f65270 */
[----:B------:R0:W2:Y:S04]  /*3e70*/  @P4 LDG.E.U16 R226, [R134.64] ;  /* 0x0000000686e24981 */ /* 0x0000a8000c1e1500 */
[----:B0-----:R0:W2:Y:S04]  /*3e80*/  @P2 LDG.E.U16 R134, [R134.64] ;  /* 0x0000000686862981 */ /* 0x0010a8000c1e1500 */
[----:B0-----:R1:W2:Y:S01]  /*3e90*/  @P6 LDG.E.U16 R135, [R140.64] ;  /* 0x000000068c876981 */ /* 0x0012a2000c1e1500 */
[----:B------:R-:W-:Y:S02]  /*3ea0*/  ISETP.NE.AND P6, PT, R240, RZ, PT ;  /* 0x000000fff000720c */ /* 0x000fe40003fc5270 */
[----:B------:R-:W-:-:S02]  /*3eb0*/  ISETP.NE.AND P4, PT, R225, RZ, PT ;  /* 0x000000ffe100720c */ /* 0x000fc40003f85270 */
[----:B------:R-:W-:Y:S01]  /*3ec0*/  LOP3.LUT P1, RZ, R24, 0x10, RZ, 0xc0, !PT ;  /* 0x0000001018ff7812 */ /* 0x000fe2000782c0ff */
[----:B------:R0:W2:Y:S08]  /*3ed0*/  @P3 LDG.E.U16 R225, [R130.64] ;  /* 0x0000000682e13981 */ /* 0x0000b0000c1e1500 */
[----:B------:R1:W2:Y:S01]  /*3ee0*/  @P6 LDG.E.U16 R240, [R140.64] ;  /* 0x000000068cf06981 */ /* 0x0002a2000c1e1500 */
[----:B------:R-:W-:-:S03]  /*3ef0*/  ISETP.NE.AND P6, PT, R238, RZ, PT ;  /* 0x000000ffee00720c */ /* 0x000fc60003fc5270 */
[----:B------:R1:W2:Y:S04]  /*3f00*/  @P4 LDG.E.U16 R241, [R140.64] ;  /* 0x000000068cf14981 */ /* 0x0002a8000c1e1500 */
[----:B-1----:R1:W2:Y:S06]  /*3f10*/  @P1 LDG.E.U16 R140, [R140.64] ;  /* 0x000000068c8c1981 */ /* 0x0022ac000c1e1500 */
[----:B-1----:R0:W2:Y:S01]  /*3f20*/  @P6 LDG.E.U16 R141, [R130.64] ;  /* 0x00000006828d6981 */ /* 0x0020a2000c1e1500 */
[----:B------:R-:W-:-:S02]  /*3f30*/  ISETP.NE.AND P6, PT, R239, RZ, PT ;  /* 0x000000ffef00720c */ /* 0x000fc40003fc5270 */
[----:B------:R-:W-:-:S11]  /*3f40*/  LOP3.LUT P0, RZ, R24, 0x8, RZ, 0xc0, !PT ;  /* 0x0000000818ff7812 */ /* 0x000fd6000780c0ff */
[----:B------:R0:W2:Y:S01]  /*3f50*/  @P6 LDG.E.U16 R238, [R130.64] ;  /* 0x0000000682ee6981 */ /* 0x0000a2000c1e1500 */
[----:B------:R-:W-:Y:S02]  /*3f60*/  ISETP.NE.AND P6, PT, R237, RZ, PT ;  /* 0x000000ffed00720c */ /* 0x000fe40003fc5270 */
[----:B------:R-:W-:Y:S01]  /*3f70*/  LOP3.LUT P5, RZ, R24, 0x4000, RZ, 0xc0, !PT ;  /* 0x0000400018ff7812 */ /* 0x000fe200078ac0ff */
[----:B------:R1:W2:Y:S04]  /*3f80*/  @P2 LDG.E.U16 R237, [R160.64] ;  /* 0x00000006a0ed2981 */ /* 0x0002a8000c1e1500 */
[----:B0-----:R0:W2:Y:S06]  /*3f90*/  @P0 LDG.E.U16 R130, [R130.64] ;  /* 0x0000000682820981 */ /* 0x0010ac000c1e1500 */
[----:B0-----:R0:W2:Y:S01]  /*3fa0*/  @P6 LDG.E.U16 R131, [R128.64] ;  /* 0x0000000680836981 */ /* 0x0010a2000c1e1500 */
[----:B------:R-:W-:-:S13]  /*3fb0*/  ISETP.NE.AND P6, PT, R220, RZ, PT ;  /* 0x000000ffdc00720c */ /* 0x000fda0003fc5270 */
[----:B------:R0:W3:Y:S01]  /*3fc0*/  @P6 LDG.E.U16 R220, [R128.64] ;  /* 0x0000000680dc6981 */ /* 0x0000e2000c1e1500 */
[----:B------:R-:W-:-:S13]  /*3fd0*/  ISETP.NE.AND P6, PT, R197, RZ, PT ;  /* 0x000000ffc500720c */ /* 0x000fda0003fc5270 */
[----:B------:R0:W2:Y:S01]  /*3fe0*/  @P6 LDG.E.U16 R197, [R128.64] ;  /* 0x0000000680c56981 */ /* 0x0000a2000c1e1500 */
[----:B------:R-:W-:-:S03]  /*3ff0*/  ISETP.NE.AND P6, PT, R139, RZ, PT ;  /* 0x000000ff8b00720c */ /* 0x000fc60003fc5270 */
[----:B------:R0:W2:Y:S01]  /*4000*/  @P5 LDG.E.U16 R139, [R128.64] ;  /* 0x00000006808b5981 */ /* 0x0000a2000c1e1500 */
[----:B------:R-:W-:Y:S02]  /*4010*/  ISETP.NE.AND P5, PT, R198, RZ, PT ;  /* 0x000000ffc600720c */ /* 0x000fe40003fa5270 */
[----:B------:R-:W-:Y:S02]  /*4020*/  LOP3.LUT R194, R194, 0xfffffffe, RZ, 0xc0, !PT ;  /* 0xfffffffec2c27812 */ /* 0x000fe400078ec0ff */
[----:B------:R-:W-:-:S09]  /*4030*/  LOP3.LUT P3, RZ, R24, 0x1, RZ, 0xc0, !PT ;  /* 0x0000000118ff7812 */ /* 0x000fd2000786c0ff */
[----:B------:R0:W2:Y:S01]  /*4040*/  @P5 LDG.E.U16 R198, [R128.64] ;  /* 0x0000000680c65981 */ /* 0x0000a2000c1e1500 */
[----:B------:R-:W-:-:S03]  /*4050*/  ISETP.NE.AND P5, PT, R206, RZ, PT ;  /* 0x000000ffce00720c */ /* 0x000fc60003fa5270 */
[----:B------:R0:W2:Y:S01]  /*4060*/  @P6 LDG.E.U16 R206, [R128.64] ;  /* 0x0000000680ce6981 */ /* 0x0000a2000c1e1500 */
[----:B------:R-:W-:Y:S02]  /*4070*/  ISETP.NE.AND P6, PT, R196, RZ, PT ;  /* 0x000000ffc400720c */ /* 0x000fe40003fc5270 */
[----:B------:R-:W-:Y:S01]  /*4080*/  LOP3.LUT R174, R174, 0x7fffffff, RZ, 0xc0, !PT ;  /* 0x7fffffffaeae7812 */ /* 0x000fe200078ec0ff */
[----:B------:R1:W2:Y:S01]  /*4090*/  @P1 LDG.E.U16 R196, [R160.64] ;  /* 0x00000006a0c41981 */ /* 0x0002a2000c1e1500 */
[----:B------:R-:W-:Y:S02]  /*40a0*/  @P0 LOP3.LUT R194, R194, 0x1, RZ, 0xfc, !PT ;  /* 0x00000001c2c20812 */ /* 0x000fe400078efcff */
[----:B------:R-:W-:Y:S02]  /*40b0*/  @P2 LOP3.LUT R174, R174, 0x80000000, RZ, 0xfc, !PT ;  /* 0x80000000aeae2812 */ /* 0x000fe400078efcff */
[----:B------:R-:W-:Y:S02]  /*40c0*/  LOP3.LUT R194, R194, 0xfffffffd, RZ, 0xc0, !PT ;  /* 0xfffffffdc2c27812 */ /* 0x000fe400078ec0ff */
[----:B------:R-:W-:-:S03]  /*40d0*/  LOP3.LUT P2, RZ, R174, 0x800000, RZ, 0xc0, !PT ;  /* 0x00800000aeff7812 */ /* 0x000fc6000784c0ff */
[----:B------:R-:W-:Y:S01]  /*40e0*/  @P6 LOP3.LUT R194, R194, 0x2, RZ, 0xfc, !PT ;  /* 0x00000002c2c26812 */ /* 0x000fe200078efcff */
[----:B0-----:R0:W3:Y:S01]  /*40f0*/  @P6 LDG.E.U16 R129, [R128.64] ;  /* 0x0000000680816981 */ /* 0x0010e2000c1e1500 */
[----:B------:R-:W-:Y:S02]  /*4100*/  @P3 PRMT R86, R122, 0x7610, R86 ;  /* 0x000076107a563816 */ /* 0x000fe40000000056 */
[----:B------:R-:W-:Y:S01]  /*4110*/  LOP3.LUT P3, RZ, R194, 0x4, RZ, 0xc0, !PT ;  /* 0x00000004c2ff7812 */ /* 0x000fe2000786c0ff */
[----:B0-----:R1:W3:Y:S01]  /*4120*/  @P0 LDG.E.U16 R128, [R160.64] ;  /* 0x00000006a0800981 */ /* 0x0012e2000c1e1500 */
[----:B------:R-:W-:-:S03]  /*4130*/  LOP3.LUT R174, R174, 0xbfffffff, RZ, 0xc0, !PT ;  /* 0xbfffffffaeae7812 */ /* 0x000fc600078ec0ff */
[----:B-1----:R0:W3:Y:S01]  /*4140*/  @P6 LDG.E.U16 R160, [R160.64] ;  /* 0x00000006a0a06981 */ /* 0x0020e2000c1e1500 */
[----:B------:R-:W-:Y:S02]  /*4150*/  @P2 PRMT R69, R202, 0x7610, R69 ;  /* 0x00007610ca452816 */ /* 0x000fe40000000045 */
[----:B------:R-:W-:Y:S02]  /*4160*/  LOP3.LUT P2, RZ, R24, 0x1000000, RZ, 0xc0, !PT ;  /* 0x0100000018ff7812 */ /* 0x000fe4000784c0ff */
[----:B------:R-:W-:-:S03]  /*4170*/  @P1 LOP3.LUT R174, R174, 0x40000000, RZ, 0xfc, !PT ;  /* 0x40000000aeae1812 */ /* 0x000fc600078efcff */
[----:B------:R-:W-:Y:S02]  /*4180*/  @P3 PRMT R70, R123, 0x7610, R70 ;  /* 0x000076107b463816 */ /* 0x000fe40000000046 */
[----:B------:R-:W-:Y:S02]  /*4190*/  P2R R123, PR, RZ, 0x4 ;  /* 0x00000004ff7b7803 */ /* 0x000fe40000000000 */
[----:B------:R-:W-:-:S04]  /*41a0*/  LOP3.LUT P2, RZ, R174, 0x40, RZ, 0xc0, !PT ;  /* 0x00000040aeff7812 */ /* 0x000fc8000784c0ff */
[----:B------:R-:W-:Y:S02]  /*41b0*/  P2R R243, PR, RZ, 0x4 ;  /* 0x00000004fff37803 */ /* 0x000fe40000000000 */
[----:B------:R-:W-:-:S04]  /*41c0*/  LOP3.LUT P2, RZ, R24, 0x80000000, RZ, 0xc0, !PT ;  /* 0x8000000018ff7812 */ /* 0x000fc8000784c0ff */
[----:B------:R-:W-:Y:S02]  /*41d0*/  P2R R244, PR, RZ, 0x4 ;  /* 0x00000004fff47803 */ /* 0x000fe40000000000 */
[----:B------:R-:W-:-:S04]  /*41e0*/  LOP3.LUT P2, RZ, R174, 0x1, RZ, 0xc0, !PT ;  /* 0x00000001aeff7812 */ /* 0x000fc8000784c0ff */
[----:B------:R-:W-:Y:S02]  /*41f0*/  P2R R245, PR, RZ, 0x4 ;  /* 0x00000004fff57803 */ /* 0x000fe40000000000 */
[----:B------:R-:W-:-:S04]  /*4200*/  LOP3.LUT P2, RZ, R174, 0x2, RZ, 0xc0, !PT ;  /* 0x00000002aeff7812 */ /* 0x000fc8000784c0ff */
[----:B------:R-:W-:Y:S02]  /*4210*/  P2R R246, PR, RZ, 0x4 ;  /* 0x00000004fff67803 */ /* 0x000fe40000000000 */
[C---:B------:R-:W-:Y:S02]  /*4220*/  LOP3.LUT P2, RZ, R174.reuse, 0x400, RZ, 0xc0, !PT ;  /* 0x00000400aeff7812 */ /* 0x040fe4000784c0ff */
[C---:B------:R-:W-:Y:S02]  /*4230*/  LOP3.LUT P1, RZ, R174.reuse, 0x100000, RZ, 0xc0, !PT ;  /* 0x00100000aeff7812 */ /* 0x040fe4000782c0ff */
[----:B------:R-:W-:Y:S02]  /*4240*/  P2R R247, PR, RZ, 0x4 ;  /* 0x00000004fff77803 */ /* 0x000fe40000000000 */
[----:B------:R-:W-:Y:S02]  /*4250*/  LOP3.LUT P2, RZ, R174, 0x8, RZ, 0xc0, !PT ;  /* 0x00000008aeff7812 */ /* 0x000fe4000784c0ff */
[----:B------:R-:W-:-:S02]  /*4260*/  LOP3.LUT P4, RZ, R24, 0x2, RZ, 0xc0, !PT ;  /* 0x0000000218ff7812 */ /* 0x000fc4000788c0ff */
[----:B------:R-:W-:Y:S02]  /*4270*/  P2R R248, PR, RZ, 0x4 ;  /* 0x00000004fff87803 */ /* 0x000fe40000000000 */
[C---:B------:R-:W-:Y:S02]  /*4280*/  LOP3.LUT P2, RZ, R174.reuse, 0x10, RZ, 0xc0, !PT ;  /* 0x00000010aeff7812 */ /* 0x040fe4000784c0ff */
[C---:B------:R-:W-:Y:S02]  /*4290*/  LOP3.LUT P6, RZ, R174.reuse, 0x1000000, RZ, 0xc0, !PT ;  /* 0x01000000aeff7812 */ /* 0x040fe400078cc0ff */
[----:B------:R-:W-:Y:S02]  /*42a0*/  P2R R249, PR, RZ, 0x4 ;  /* 0x00000004fff97803 */ /* 0x000fe40000000000 */
[----:B------:R-:W-:Y:S02]  /*42b0*/  LOP3.LUT P2, RZ, R174, 0x20, RZ, 0xc0, !PT ;  /* 0x00000020aeff7812 */ /* 0x000fe4000784c0ff */
[----:B------:R-:W-:-:S02]  /*42c0*/  @P1 PRMT R84, R156, 0x7610, R84 ;  /* 0x000076109c541816 */ /* 0x000fc40000000054 */
[C---:B------:R-:W-:Y:S02]  /*42d0*/  LOP3.LUT P1, RZ, R174.reuse, 0x100, RZ, 0xc0, !PT ;  /* 0x00000100aeff7812 */ /* 0x040fe4000782c0ff */
[----:B------:R-:W-:Y:S02]  /*42e0*/  P2R R250, PR, RZ, 0x4 ;  /* 0x00000004fffa7803 */ /* 0x000fe40000000000 */
[----:B------:R-:W-:Y:S02]  /*42f0*/  LOP3.LUT P2, RZ, R174, 0x4000, RZ, 0xc0, !PT ;  /* 0x00004000aeff7812 */ /* 0x000fe4000784c0ff */
[----:B------:R-:W-:Y:S02]  /*4300*/  @P4 PRMT R172, R150, 0x7610, R172 ;  /* 0x0000761096ac4816 */ /* 0x000fe400000000ac */
[----:B------:R-:W-:Y:S02]  /*4310*/  P2R R122, PR, RZ, 0x8 ;  /* 0x00000008ff7a7803 */ /* 0x000fe40000000000 */
[----:B------:R-:W-:-:S02]  /*4320*/  P2R R150, PR, RZ, 0x2 ;  /* 0x00000002ff967803 */ /* 0x000fc40000000000 */
[C---:B------:R-:W-:Y:S02]  /*4330*/  LOP3.LUT P3, RZ, R174.reuse, 0x2000000, RZ, 0xc0, !PT ;  /* 0x02000000aeff7812 */ /* 0x040fe4000786c0ff */
[C---:B------:R-:W-:Y:S02]  /*4340*/  LOP3.LUT P1, RZ, R174.reuse, 0x200, RZ, 0xc0, !PT ;  /* 0x00000200aeff7812 */ /* 0x040fe4000782c0ff */
[----:B------:R-:W-:Y:S02]  /*4350*/  P2R R251, PR, RZ, 0x4 ;  /* 0x00000004fffb7803 */ /* 0x000fe40000000000 */
[----:B------:R-:W-:Y:S02]  /*4360*/  LOP3.LUT P2, RZ, R174, 0x80, RZ, 0xc0, !PT ;  /* 0x00000080aeff7812 */ /* 0x000fe4000784c0ff */
[----:B------:R-:W-:Y:S02]  /*4370*/  @P6 PRMT R85, R155, 0x7610, R85 ;  /* 0x000076109b556816 */ /* 0x000fe40000000055 */
[----:B------:R-:W-:-:S02]  /*4380*/  P2R R155, PR, RZ, 0x2 ;  /* 0x00000002ff9b7803 */ /* 0x000fc40000000000 */
[----:B------:R-:W-:-:S04]  /*4390*/  LOP3.LUT P1, RZ, R174, 0x40000, RZ, 0xc0, !PT ;  /* 0x00040000aeff7812 */ /* 0x000fc8000782c0ff */
[----:B------:R-:W-:Y:S02]  /*43a0*/  P2R R156, PR, RZ, 0x2 ;  /* 0x00000002ff9c7803 */ /* 0x000fe40000000000 */
[----:B------:R-:W-:Y:S02]  /*43b0*/  LOP3.LUT P1, RZ, R174, 0x800, RZ, 0xc0, !PT ;  /* 0x00000800aeff7812 */ /* 0x000fe4000782c0ff */
[----:B------:R-:W-:Y:S02]  /*43c0*/  @P3 PRMT R171, R157, 0x7610, R171 ;  /* 0x000076109dab3816 */ /* 0x000fe400000000ab */
[----:B------:R-:W-:Y:S02]  /*43d0*/  P2R R157, PR, RZ, 0x2 ;  /* 0x00000002ff9d7803 */ /* 0x000fe40000000000 */
[----:B------:R-:W-:Y:S02]  /*43e0*/  @P2 PRMT R65, R96, 0x7610, R65 ;  /* 0x0000761060412816 */ /* 0x000fe40000000041 */
[----:B------:R-:W-:-:S02]  /*43f0*/  LOP3.LUT P0, RZ, R174, 0x200000, RZ, 0xc0, !PT ;  /* 0x00200000aeff7812 */ /* 0x000fc4000780c0ff */
[C---:B------:R-:W-:Y:S02]  /*4400*/  LOP3.LUT P1, RZ, R174.reuse, 0x1000, RZ, 0xc0, !PT ;  /* 0x00001000aeff7812 */ /* 0x040fe4000782c0ff */
[----:B------:R-:W-:Y:S02]  /*4410*/  ISETP.NE.AND P2, PT, R251, RZ, PT ;  /* 0x000000fffb00720c */ /* 0x000fe40003f45270 */
[----:B0-----:R-:W-:Y:S02]  /*4420*/  P2R R161, PR, RZ, 0x2 ;  /* 0x00000002ffa17803 */ /* 0x001fe40000000000 */
[----:B------:R-:W-:-:S04]  /*4430*/  LOP3.LUT P1, RZ, R174, 0x2000, RZ, 0xc0, !PT ;  /* 0x00002000aeff7812 */ /* 0x000fc8000782c0ff */
[----:B------:R-:W-:Y:S02]  /*4440*/  P2R R202, PR, RZ, 0x2 ;  /* 0x00000002ffca7803 */ /* 0x000fe40000000000 */
[----:B------:R-:W-:Y:S02]  /*4450*/  LOP3.LUT P1, RZ, R174, 0x400000, RZ, 0xc0, !PT ;  /* 0x00400000aeff7812 */ /* 0x000fe4000782c0ff */
[----:B------:R-:W-:Y:S02]  /*4460*/  @P0 PRMT R170, R203, 0x7610, R170 ;  /* 0x00007610cbaa0816 */ /* 0x000fe400000000aa */
[----:B------:R-:W-:Y:S02]  /*4470*/  @P2 PRMT R51, R214, 0x7610, R51 ;  /* 0x00007610d6332816 */ /* 0x000fe40000000033 */
[----:B------:R-:W-:Y:S02]  /*4480*/  P2R R203, PR, RZ, 0x2 ;  /* 0x00000002ffcb7803 */ /* 0x000fe40000000000 */
[----:B------:R-:W-:-:S02]  /*4490*/  ISETP.NE.AND P2, PT, R250, RZ, PT ;  /* 0x000000fffa00720c */ /* 0x000fc40003f45270 */
[----:B------:R-:W-:-:S04]  /*44a0*/  LOP3.LUT P1, RZ, R174, 0x8000, RZ, 0xc0, !PT ;  /* 0x00008000aeff7812 */ /* 0x000fc8000782c0ff */
[----:B------:R-:W-:Y:S02]  /*44b0*/  P2R R239, PR, RZ, 0x2 ;  /* 0x00000002ffef7803 */ /* 0x000fe40000000000 */
[----:B------:R-:W-:-:S04]  /*44c0*/  LOP3.LUT P1, RZ, R174, 0x10000, RZ, 0xc0, !PT ;  /* 0x00010000aeff7812 */ /* 0x000fc8000782c0ff */
[----:B------:R-:W-:Y:S02]  /*44d0*/  P2R R242, PR, RZ, 0x2 ;  /* 0x00000002fff27803 */ /* 0x000fe40000000000 */
[----:B------:R-:W-:Y:S02]  /*44e0*/  LOP3.LUT P1, RZ, R174, 0x20000, RZ, 0xc0, !PT ;  /* 0x00020000aeff7812 */ /* 0x000fe4000782c0ff */
[----:B------:R-:W-:Y:S02]  /*44f0*/  @P2 PRMT R166, R213, 0x7610, R166 ;  /* 0x00007610d5a62816 */ /* 0x000fe400000000a6 */
[----:B------:R-:W-:-:S09]  /*4500*/  ISETP.NE.AND P2, PT, R249, RZ, PT ;  /* 0x000000fff900720c */ /* 0x000fd20003f45270 */
[----:B------:R-:W-:Y:S02]  /*4510*/  @P1 PRMT R169, R200, 0x7610, R169 ;  /* 0x00007610c8a91816 */ /* 0x000fe400000000a9 */
[----:B------:R-:W-:Y:S02]  /*4520*/  ISETP.NE.AND P1, PT, R242, RZ, PT ;  /* 0x000000fff200720c */ /* 0x000fe40003f25270 */
        /* <DEDUP_REMOVED lines=17> */
[----:B------:R-:W-:Y:S02]  /*4640*/  ISETP.NE.AND P2, PT, R244, RZ, PT ;  /* 0x000000fff400720c */ /* 0x000fe40003f45270 */
[----:B------:R-:W-:Y:S02]  /*4650*/  LOP3.LUT P0, RZ, R174, 0x80000, RZ, 0xc0, !PT ;  /* 0x00080000aeff7812 */ /* 0x000fe4000780c0ff */
[----:B------:R-:W-:-:S02]  /*4660*/  LOP3.LUT P4, RZ, R194, 0x8, RZ, 0xc0, !PT ;  /* 0x00000008c2ff7812 */ /* 0x000fc4000788c0ff */
[----:B------:R-:W-:-:S03]  /*4670*/  LOP3.LUT P6, RZ, R174, 0x4, RZ, 0xc0, !PT ;  /* 0x00000004aeff7812 */ /* 0x000fc600078cc0ff */
[----:B------:R-:W-:Y:S02]  /*4680*/  @P1 PRMT R82, R152, 0x7610, R82 ;  /* 0x0000761098521816 */ /* 0x000fe40000000052 */
[----:B------:R-:W-:Y:S02]  /*4690*/  ISETP.NE.AND P1, PT, R157, RZ, PT ;  /* 0x000000ff9d00720c */ /* 0x000fe40003f25270 */
[----:B------:R-:W-:Y:S02]  /*46a0*/  @P2 PRMT R63, R125, 0x7610, R63 ;  /* 0x000076107d3f2816 */ /* 0x000fe4000000003f */
[----:B------:R-:W-:Y:S02]  /*46b0*/  ISETP.NE.AND P2, PT, R243, RZ, PT ;  /* 0x000000fff300720c */ /* 0x000fe40003f45270 */
[----:B------:R-:W-:Y:S02]  /*46c0*/  @P0 PRMT R68, R201, 0x7610, R68 ;  /* 0x00007610c9440816 */ /* 0x000fe40000000044 */
[----:B------:R-:W-:-:S02]  /*46d0*/  @P4 PRMT R55, R205, 0x7610, R55 ;  /* 0x00007610cd374816 */ /* 0x000fc40000000037 */
[----:B------:R-:W-:Y:S02]  /*46e0*/  P2R R201, PR, RZ, 0x10 ;  /* 0x00000010ffc97803 */ /* 0x000fe40000000000 */
[----:B------:R-:W-:Y:S02]  /*46f0*/  LOP3.LUT P4, RZ, R24, 0x10000000, RZ, 0xc0, !PT ;  /* 0x1000000018ff7812 */ /* 0x000fe4000788c0ff */
[----:B------:R-:W-:Y:S02]  /*4700*/  @P1 PRMT R66, R207, 0x7610, R66 ;  /* 0x00007610cf421816 */ /* 0x000fe40000000042 */
[----:B------:R-:W-:Y:S02]  /*4710*/  @P6 PRMT R48, R215, 0x7610, R48 ;  /* 0x00007610d7306816 */ /* 0x000fe40000000030 */
[----:B------:R-:W-:Y:S02]  /*4720*/  ISETP.NE.AND P1, PT, R156, RZ, PT ;  /* 0x000000ff9c00720c */ /* 0x000fe40003f25270 */
[----:B------:R-:W-:-:S02]  /*4730*/  LOP3.LUT P6, RZ, R24, 0x40000, RZ, 0xc0, !PT ;  /* 0x0004000018ff7812 */ /* 0x000fc400078cc0ff */
[----:B------:R-:W-:Y:S02]  /*4740*/  @P2 PRMT R49, R124, 0x7610, R49 ;  /* 0x000076107c312816 */ /* 0x000fe40000000031 */
[----:B------:R-:W-:Y:S02]  /*4750*/  ISETP.NE.AND P2, PT, R123, RZ, PT ;  /* 0x000000ff7b00720c */ /* 0x000fe40003f45270 */
[----:B------:R-:W-:Y:S02]  /*4760*/  P2R R123, PR, RZ, 0x40 ;  /* 0x00000040ff7b7803 */ /* 0x000fe40000000000 */
[----:B------:R-:W-:Y:S02]  /*4770*/  LOP3.LUT P6, RZ, R24, 0x200, RZ, 0xc0, !PT ;  /* 0x0000020018ff7812 */ /* 0x000fe400078cc0ff */
[----:B------:R-:W-:Y:S02]  /*4780*/  @P4 PRMT R78, R142, 0x7610, R78 ;  /* 0x000076108e4e4816 */ /* 0x000fe4000000004e */
[----:B------:R-:W-:-:S02]  /*4790*/  P2R R142, PR, RZ, 0x40 ;  /* 0x00000040ff8e7803 */ /* 0x000fc40000000000 */
[----:B------:R-:W-:Y:S02]  /*47a0*/  LOP3.LUT P6, RZ, R24, 0x10000, RZ, 0xc0, !PT ;  /* 0x0001000018ff7812 */ /* 0x000fe400078cc0ff */
[----:B------:R-:W-:Y:S02]  /*47b0*/  @P1 PRMT R52, R146, 0x7610, R52 ;  /* 0x0000761092341816 */ /* 0x000fe40000000034 */
[----:B------:R-:W-:Y:S02]  /*47c0*/  P2R R146, PR, RZ, 0x40 ;  /* 0x00000040ff927803 */ /* 0x000fe40000000000 */
[----:B------:R-:W-:Y:S02]  /*47d0*/  ISETP.NE.AND P1, PT, R155, RZ, PT ;  /* 0x000000ff9b00720c */ /* 0x000fe40003f25270 */
[----:B------:R-:W-:Y:S02]  /*47e0*/  LOP3.LUT P6, RZ, R24, 0x40000000, RZ, 0xc0, !PT ;  /* 0x4000000018ff7812 */ /* 0x000fe400078cc0ff */
[----:B------:R-:W-:-:S02]  /*47f0*/  @P5 PRMT R54, R199, 0x7610, R54 ;  /* 0x00007610c7365816 */ /* 0x000fc40000000036 */
[----:B------:R-:W-:Y:S02]  /*4800*/  P2R R199, PR, RZ, 0x20 ;  /* 0x00000020ffc77803 */ /* 0x000fe40000000000 */
[C---:B------:R-:W-:Y:S02]  /*4810*/  LOP3.LUT P3, RZ, R24.reuse, 0x8000000, RZ, 0xc0, !PT ;  /* 0x0800000018ff7812 */ /* 0x040fe4000786c0ff */
[----:B------:R-:W-:-:S03]  /*4820*/  LOP3.LUT P5, RZ, R24, 0x20000000, RZ, 0xc0, !PT ;  /* 0x2000000018ff7812 */ /* 0x000fc600078ac0ff */
[----:B------:R-:W-:Y:S02]  /*4830*/  @P1 PRMT R167, R137, 0x7610, R167 ;  /* 0x0000761089a71816 */ /* 0x000fe400000000a7 */
[----:B--2---:R-:W-:Y:S01]  /*4840*/  @P6 HFMA2 R148, R216.H0_H0, R148.H0_H0, R47.H0_H0 ;  /* 0x20000094d8946231 */ /* 0x004fe2000004082f */
[----:B------:R-:W-:Y:S02]  /*4850*/  ISETP.NE.AND P1, PT, R150, RZ, PT ;  /* 0x000000ff9600720c */ /* 0x000fe40003f25270 */
[----:B------:R-:W-:Y:S02]  /*4860*/  LOP3.LUT P4, RZ, R24, 0x4000000, RZ, 0xc0, !PT ;  /* 0x0400000018ff7812 */ /* 0x000fe4000788c0ff */
[----:B------:R-:W-:Y:S02]  /*4870*/  @P6 PRMT R47, R148, 0x7610, R47 ;  /* 0x00007610942f6816 */ /* 0x000fe4000000002f */
[----:B------:R-:W-:Y:S02]  /*4880*/  @P3 PRMT R62, R219, 0x7610, R62 ;  /* 0x00007610db3e3816 */ /* 0x000fe4000000003e */
[----:B------:R-:W-:-:S02]  /*4890*/  @P5 PRMT R164, R143, 0x7610, R164 ;  /* 0x000076108fa45816 */ /* 0x000fc400000000a4 */
[C---:B------:R-:W-:Y:S02]  /*48a0*/  LOP3.LUT P5, RZ, R24.reuse, 0x80, RZ, 0xc0, !PT ;  /* 0x0000008018ff7812 */ /* 0x040fe400078ac0ff */
[----:B------:R-:W-:Y:S02]  /*48b0*/  LOP3.LUT P3, RZ, R24, 0x400000, RZ, 0xc0, !PT ;  /* 0x0040000018ff7812 */ /* 0x000fe4000786c0ff */
[----:B------:R-:W-:Y:S02]  /*48c0*/  ISETP.NE.AND P6, PT, R146, RZ, PT ;  /* 0x000000ff9200720c */ /* 0x000fe40003fc5270 */
[----:B------:R-:W-:Y:S02]  /*48d0*/  P2R R124, PR, RZ, 0x20 ;  /* 0x00000020ff7c7803 */ /* 0x000fe40000000000 */
[----:B------:R-:W-:Y:S02]  /*48e0*/  P2R R96, PR, RZ, 0x10 ;  /* 0x00000010ff607803 */ /* 0x000fe40000000000 */
[----:B------:R-:W-:-:S02]  /*48f0*/  P2R R97, PR, RZ, 0x8 ;  /* 0x00000008ff617803 */ /* 0x000fc40000000000 */
[C---:B------:R-:W-:Y:S02]  /*4900*/  LOP3.LUT P5, RZ, R24.reuse, 0x1000, RZ, 0xc0, !PT ;  /* 0x0000100018ff7812 */ /* 0x040fe400078ac0ff */
[C---:B------:R-:W-:Y:S02]  /*4910*/  LOP3.LUT P4, RZ, R24.reuse, 0x800, RZ, 0xc0, !PT ;  /* 0x0000080018ff7812 */ /* 0x040fe4000788c0ff */
[----:B------:R-:W-:Y:S02]  /*4920*/  LOP3.LUT P3, RZ, R24, 0x100, RZ, 0xc0, !PT ;  /* 0x0000010018ff7812 */ /* 0x000fe4000786c0ff */
[----:B------:R-:W-:Y:S02]  /*4930*/  @P1 PRMT R81, R136, 0x7610, R81 ;  /* 0x0000761088511816 */ /* 0x000fe40000000051 */
[----:B------:R-:W-:Y:S02]  /*4940*/  P2R R136, PR, RZ, 0x20 ;  /* 0x00000020ff887803 */ /* 0x000fe40000000000 */
[----:B------:R-:W-:-:S02]  /*4950*/  P2R R125, PR, RZ, 0x10 ;  /* 0x00000010ff7d7803 */ /* 0x000fc40000000000 */
[----:B------:R-:W-:Y:S02]  /*4960*/  P2R R137, PR, RZ, 0x8 ;  /* 0x00000008ff897803 */ /* 0x000fe40000000000 */
[C---:B------:R-:W-:Y:S02]  /*4970*/  LOP3.LUT P5, RZ, R24.reuse, 0x20000, RZ, 0xc0, !PT ;  /* 0x0002000018ff7812 */ /* 0x040fe400078ac0ff */
[C---:B------:R-:W-:Y:S02]  /*4980*/  LOP3.LUT P4, RZ, R24.reuse, 0x2000, RZ, 0xc0, !PT ;  /* 0x0000200018ff7812 */ /* 0x040fe4000788c0ff */
[----:B------:R-:W-:Y:S01]  /*4990*/  LOP3.LUT P3, RZ, R24, 0x8000, RZ, 0xc0, !PT ;  /* 0x0000800018ff7812 */ /* 0x000fe2000786c0ff */
[----:B------:R-:W-:Y:S01]  /*49a0*/  @P6 HFMA2 R227, R241.H0_H0, R227.H0_H0, R75.H0_H0 ;  /* 0x200000e3f1e36231 */ /* 0x000fe2000004084b */
[----:B------:R-:W-:Y:S02]  /*49b0*/  P2R R150, PR, RZ, 0x20 ;  /* 0x00000020ff967803 */ /* 0x000fe40000000000 */
[----:B------:R-:W-:-:S02]  /*49c0*/  P2R R143, PR, RZ, 0x10 ;  /* 0x00000010ff8f7803 */ /* 0x000fc40000000000 */
[----:B------:R-:W-:Y:S02]  /*49d0*/  P2R R147, PR, RZ, 0x8 ;  /* 0x00000008ff937803 */ /* 0x000fe40000000000 */
[C---:B------:R-:W-:Y:S02]  /*49e0*/  LOP3.LUT P5, RZ, R24.reuse, 0x100000, RZ, 0xc0, !PT ;  /* 0x0010000018ff7812 */ /* 0x040fe400078ac0ff */
[C---:B------:R-:W-:Y:S02]  /*49f0*/  LOP3.LUT P4, RZ, R24.reuse, 0x80000, RZ, 0xc0, !PT ;  /* 0x0008000018ff7812 */ /* 0x040fe4000788c0ff */
[----:B------:R-:W-:Y:S02]  /*4a00*/  LOP3.LUT P3, RZ, R24, 0x200000, RZ, 0xc0, !PT ;  /* 0x0020000018ff7812 */ /* 0x000fe4000786c0ff */
[----:B------:R-:W-:Y:S02]  /*4a10*/  @P6 PRMT R75, R227, 0x7610, R75 ;  /* 0x00007610e34b6816 */ /* 0x000fe4000000004b */
[----:B------:R-:W-:-:S05]  /*4a20*/  ISETP.NE.AND P6, PT, R142, RZ, PT ;  /* 0x000000ff8e00720c */ /* 0x000fca0003fc5270 */
[----:B------:R-:W-:Y:S02]  /*4a30*/  @P5 HFMA2 R218, R218.H0_H0, R224.H0_H0, R76.H0_H0 ;  /* 0x200000e0dada5231 */ /* 0x000fe4000004084c */
[----:B----4-:R-:W-:Y:S02]  /*4a40*/  @P4 HFMA2 R154, R154.H0_H0, R223.H0_H0, R60.H0_H0 ;  /* 0x200000df9a9a4231 */ /* 0x010fe4000004083c */
[----:B------:R-:W-:Y:S01]  /*4a50*/  @P3 HFMA2 R159, R159.H0_H0, R222.H0_H0, R162.H0_H0 ;  /* 0x200000de9f9f3231 */ /* 0x000fe200000408a2 */
[----:B------:R-:W-:Y:S02]  /*4a60*/  @P5 PRMT R76, R218, 0x7610, R76 ;  /* 0x00007610da4c5816 */ /* 0x000fe4000000004c */
[----:B------:R-:W-:Y:S01]  /*4a70*/  @P4 PRMT R60, R154, 0x7610, R60 ;  /* 0x000076109a3c4816 */ /* 0x000fe2000000003c */
[----:B------:R-:W-:Y:S01]  /*4a80*/  @P6 HFMA2 R226, R226.H0_H0, R236.H0_H0, R89.H0_H0 ;  /* 0x200000ece2e26231 */ /* 0x000fe20000040859 */
[----:B------:R-:W-:Y:S02]  /*4a90*/  @P3 PRMT R162, R159, 0x7610, R162 ;  /* 0x000076109fa23816 */ /* 0x000fe400000000a2 */
[----:B------:R-:W-:-:S02]  /*4aa0*/  LOP3.LUT P1, RZ, R24, 0x800000, RZ, 0xc0, !PT ;  /* 0x0080000018ff7812 */ /* 0x000fc4000782c0ff */
[----:B------:R-:W-:Y:S02]  /*4ab0*/  ISETP.NE.AND P3, PT, R147, RZ, PT ;  /* 0x000000ff9300720c */ /* 0x000fe40003f65270 */
[----:B------:R-:W-:Y:S02]  /*4ac0*/  ISETP.NE.AND P5, PT, R150, RZ, PT ;  /* 0x000000ff9600720c */ /* 0x000fe40003fa5270 */
[----:B------:R-:W-:Y:S02]  /*4ad0*/  ISETP.NE.AND P4, PT, R143, RZ, PT ;  /* 0x000000ff8f00720c */ /* 0x000fe40003f85270 */
[----:B------:R-:W-:Y:S02]  /*4ae0*/  @P6 PRMT R89, R226, 0x7610, R89 ;  /* 0x00007610e2596816 */ /* 0x000fe40000000059 */
[----:B------:R-:W-:Y:S02]  /*4af0*/  ISETP.NE.AND P6, PT, R123, RZ, PT ;  /* 0x000000ff7b00720c */ /* 0x000fe40003fc5270 */
[----:B------:R-:W-:Y:S01]  /*4b00*/  LOP3.LUT P0, RZ, R24, 0x2000000, RZ, 0xc0, !PT ;  /* 0x0200000018ff7812 */ /* 0x000fe2000780c0ff */
[----:B------:R-:W-:-:S02]  /*4b10*/  @P2 HFMA2 R149, R158.H0_H0, R149.H0_H0, R77.H0_H0 ;  /* 0x200000959e952231 */ /* 0x000fc4000004084d */
[----:B------:R-:W-:Y:S02]  /*4b20*/  @P1 HFMA2 R145, R151.H0_H0, R145.H0_H0, R61.H0_H0 ;  /* 0x2000009197911231 */ /* 0x000fe4000004083d */
[----:B-----5:R-:W-:Y:S02]  /*4b30*/  @P5 HFMA2 R228, R234.H0_H0, R228.H0_H0, R91.H0_H0 ;  /* 0x200000e4eae45231 */ /* 0x020fe4000004085b */
[----:B------:R-:W-:Y:S02]  /*4b40*/  @P3 HFMA2 R133, R225.H0_H0, R133.H0_H0, R59.H0_H0 ;  /* 0x20000085e1853231 */ /* 0x000fe4000004083b */
[----:B------:R-:W-:Y:S01]  /*4b50*/  @P4 HFMA2 R231, R233.H0_H0, R231.H0_H0, R90.H0_H0 ;  /* 0x200000e7e9e74231 */ /* 0x000fe2000004085a */
[----:B------:R-:W-:Y:S01]  /*4b60*/  @P2 PRMT R77, R149, 0x7610, R77 ;  /* 0x00007610954d2816 */ /* 0x000fe2000000004d */
[----:B------:R-:W-:Y:S01]  /*4b70*/  @P6 HFMA2 R132, R197.H0_H0, R132.H0_H0, R44.H0_H0 ;  /* 0x20000084c5846231 */ /* 0x000fe2000004082c */
[----:B------:R-:W-:Y:S02]  /*4b80*/  @P1 PRMT R61, R145, 0x7610, R61 ;  /* 0x00007610913d1816 */ /* 0x000fe4000000003d */
[----:B------:R-:W-:-:S02]  /*4b90*/  @P0 PRMT R163, R217, 0x7610, R163 ;  /* 0x00007610d9a30816 */ /* 0x000fc400000000a3 */
[----:B------:R-:W-:Y:S02]  /*4ba0*/  @P5 PRMT R91, R228, 0x7610, R91 ;  /* 0x00007610e45b5816 */ /* 0x000fe4000000005b */
[----:B------:R-:W-:Y:S02]  /*4bb0*/  @P3 PRMT R59, R133, 0x7610, R59 ;  /* 0x00007610853b3816 */ /* 0x000fe4000000003b */
[----:B------:R-:W-:Y:S02]  /*4bc0*/  @P4 PRMT R90, R231, 0x7610, R90 ;  /* 0x00007610e75a4816 */ /* 0x000fe4000000005a */
[C---:B------:R-:W-:Y:S02]  /*4bd0*/  LOP3.LUT P0, RZ, R24.reuse, 0x4000, RZ, 0xc0, !PT ;  /* 0x0000400018ff7812 */ /* 0x040fe4000780c0ff */
[C---:B------:R-:W-:Y:S02]  /*4be0*/  LOP3.LUT P2, RZ, R24.reuse, 0x400, RZ, 0xc0, !PT ;  /* 0x0000040018ff7812 */ /* 0x040fe4000784c0ff */
[----:B------:R-:W-:-:S02]  /*4bf0*/  LOP3.LUT P1, RZ, R24, 0x40, RZ, 0xc0, !PT ;  /* 0x0000004018ff7812 */ /* 0x000fc4000782c0ff */
[----:B------:R-:W-:Y:S02]  /*4c00*/  ISETP.NE.AND P5, PT, R136, RZ, PT ;  /* 0x000000ff8800720c */ /* 0x000fe40003fa5270 */
[----:B------:R-:W-:Y:S02]  /*4c10*/  ISETP.NE.AND P3, PT, R137, RZ, PT ;  /* 0x000000ff8900720c */ /* 0x000fe40003f65270 */
[----:B------:R-:W-:Y:S02]  /*4c20*/  ISETP.NE.AND P4, PT, R125, RZ, PT ;  /* 0x000000ff7d00720c */ /* 0x000fe40003f85270 */
[----:B------:R-:W-:Y:S02]  /*4c30*/  @P6 PRMT R44, R132, 0x7610, R44 ;  /* 0x00007610842c6816 */ /* 0x000fe4000000002c */
[----:B------:R-:W-:Y:S01]  /*4c40*/  LOP3.LUT P6, RZ, R194, 0x2, RZ, 0xc0, !PT ;  /* 0x00000002c2ff7812 */ /* 0x000fe200078cc0ff */
[----:B------:R-:W-:Y:S02]  /*4c50*/  @P0 HFMA2 R139, R139.H0_H0, R229.H0_H0, R43.H0_H0 ;  /* 0x200000e58b8b0231 */ /* 0x000fe4000004082b */
[----:B------:R-:W-:-:S02]  /*4c60*/  @P2 HFMA2 R127, R198.H0_H0, R127.H0_H0, R42.H0_H0 ;  /* 0x2000007fc67f2231 */ /* 0x000fc4000004082a */
[----:B------:R-:W-:Y:S02]  /*4c70*/  @P5 HFMA2 R135, R135.H0_H0, R232.H0_H0, R74.H0_H0 ;  /* 0x200000e887875231 */ /* 0x000fe4000004084a */
[----:B------:R-:W-:Y:S02]  /*4c80*/  @P3 HFMA2 R126, R240.H0_H0, R126.H0_H0, R73.H0_H0 ;  /* 0x2000007ef07e3231 */ /* 0x000fe40000040849 */
[----:B------:R-:W-:Y:S02]  /*4c90*/  @P4 HFMA2 R141, R141.H0_H0, R230.H0_H0, R58.H0_H0 ;  /* 0x200000e68d8d4231 */ /* 0x000fe4000004083a */
[----:B------:R-:W-:Y:S01]  /*4ca0*/  @P1 HFMA2 R138, R206.H0_H0, R138.H0_H0, R41.H0_H0 ;  /* 0x2000008ace8a1231 */ /* 0x000fe20000040829 */
[----:B------:R-:W-:Y:S01]  /*4cb0*/  @P5 PRMT R74, R135, 0x7610, R74 ;  /* 0x00007610874a5816 */ /* 0x000fe2000000004a */
[----:B---3--:R-:W-:Y:S01]  /*4cc0*/  @P6 HFMA2 R129, R129.H0_H0, R160.H0_H0, R40.H0_H0 ;  /* 0x200000a081816231 */ /* 0x008fe20000040828 */
[----:B------:R-:W-:Y:S02]  /*4cd0*/  @P4 PRMT R58, R141, 0x7610, R58 ;  /* 0x000076108d3a4816 */ /* 0x000fe4000000003a */
[----:B------:R-:W-:-:S02]  /*4ce0*/  @P3 PRMT R73, R126, 0x7610, R73 ;  /* 0x000076107e493816 */ /* 0x000fc40000000049 */
[----:B------:R-:W-:Y:S02]  /*4cf0*/  @P0 PRMT R43, R139, 0x7610, R43 ;  /* 0x000076108b2b0816 */ /* 0x000fe4000000002b */
[----:B------:R-:W-:Y:S02]  /*4d00*/  @P2 PRMT R42, R127, 0x7610, R42 ;  /* 0x000076107f2a2816 */ /* 0x000fe4000000002a */
[----:B------:R-:W-:Y:S02]  /*4d10*/  @P1 PRMT R41, R138, 0x7610, R41 ;  /* 0x000076108a291816 */ /* 0x000fe40000000029 */
[----:B------:R-:W-:Y:S02]  /*4d20*/  ISETP.NE.AND P5, PT, R124, RZ, PT ;  /* 0x000000ff7c00720c */ /* 0x000fe40003fa5270 */
[----:B------:R-:W-:Y:S02]  /*4d30*/  ISETP.NE.AND P4, PT, R96, RZ, PT ;  /* 0x000000ff6000720c */ /* 0x000fe40003f85270 */
[----:B------:R-:W-:-:S02]  /*4d40*/  ISETP.NE.AND P3, PT, R97, RZ, PT ;  /* 0x000000ff6100720c */ /* 0x000fc40003f65270 */
[----:B------:R-:W-:Y:S02]  /*4d50*/  LOP3.LUT P0, RZ, R194, 0x1, RZ, 0xc0, !PT ;  /* 0x00000001c2ff7812 */ /* 0x000fe4000780c0ff */
[C---:B------:R-:W-:Y:S02]  /*4d60*/  LOP3.LUT P2, RZ, R174.reuse, 0x80000000, RZ, 0xc0, !PT ;  /* 0x80000000aeff7812 */ /* 0x040fe4000784c0ff */
[----:B------:R-:W-:Y:S02]  /*4d70*/  LOP3.LUT P1, RZ, R174, 0x40000000, RZ, 0xc0, !PT ;  /* 0x40000000aeff7812 */ /* 0x000fe4000782c0ff */
[----:B------:R-:W-:Y:S02]  /*4d80*/  IADD3 R195, R195, 0x1, RZ ;  /* 0x00000001c3c37810 */ /* 0x000fe40007ffe0ff */
[----:B------:R-:W-:Y:S02]  /*4d90*/  @P6 PRMT R40, R129, 0x7610, R40 ;  /* 0x0000761081286816 */ /* 0x000fe40000000028 */
[----:B------:R-:W-:Y:S01]  /*4da0*/  ISETP.GE.AND P6, PT, R195, c[0x0][0x168], PT ;  /* 0x00005a00c3007a0c */ /* 0x000fe20003fc6270 */
[----:B------:R-:W-:-:S02]  /*4db0*/  @P5 HFMA2 R235, R238.H0_H0, R235.H0_H0, R57.H0_H0 ;  /* 0x200000ebeeeb5231 */ /* 0x000fc40000040839 */
[----:B------:R-:W-:Y:S02]  /*4dc0*/  @P4 HFMA2 R131, R131.H0_H0, R144.H0_H0, R46.H0_H0 ;  /* 0x2000009083834231 */ /* 0x000fe4000004082e */
[----:B------:R-:W-:Y:S02]  /*4dd0*/  @P3 HFMA2 R220, R220.H0_H0, R221.H0_H0, R45.H0_H0 ;  /* 0x200000dddcdc3231 */ /* 0x000fe4000004082d */
[----:B------:R-:W-:Y:S02]  /*4de0*/  @P2 HFMA2 R134, R134.H0_H0, R237.H0_H0, R88.H0_H0 ;  /* 0x200000ed86862231 */ /* 0x000fe40000040858 */
[----:B------:R-:W-:Y:S02]  /*4df0*/  @P1 HFMA2 R140, R140.H0_H0, R196.H0_H0, R72.H0_H0 ;  /* 0x200000c48c8c1231 */ /* 0x000fe40000040848 */
[----:B------:R-:W-:Y:S01]  /*4e00*/  @P0 HFMA2 R128, R130.H0_H0, R128.H0_H0, R56.H0_H0 ;  /* 0x2000008082800231 */ /* 0x000fe20000040838 */
[----:B------:R-:W-:Y:S02]  /*4e10*/  @P5 PRMT R57, R235, 0x7610, R57 ;  /* 0x00007610eb395816 */ /* 0x000fe40000000039 */
[----:B------:R-:W-:-:S02]  /*4e20*/  @P4 PRMT R46, R131, 0x7610, R46 ;  /* 0x00007610832e4816 */ /* 0x000fc4000000002e */
[----:B------:R-:W-:Y:S02]  /*4e30*/  @P3 PRMT R45, R220, 0x7610, R45 ;  /* 0x00007610dc2d3816 */ /* 0x000fe4000000002d */
[----:B------:R-:W-:Y:S02]  /*4e40*/  @P2 PRMT R88, R134, 0x7610, R88 ;  /* 0x0000761086582816 */ /* 0x000fe40000000058 */
[----:B------:R-:W-:Y:S02]  /*4e50*/  @P1 PRMT R72, R140, 0x7610, R72 ;  /* 0x000076108c481816 */ /* 0x000fe40000000048 */
[----:B------:R-:W-:Y:S02]  /*4e60*/  @P0 PRMT R56, R128, 0x7610, R56 ;  /* 0x0000761080380816 */ /* 0x000fe40000000038 */
[----:B------:R-:W-:Y:S02]  /*4e70*/  ISETP.NE.AND P5, PT, R199, RZ, PT ;  /* 0x000000ffc700720c */ /* 0x000fe40003fa5270 */
[----:B------:R-:W-:-:S02]  /*4e80*/  ISETP.NE.AND P4, PT, R201, RZ, PT ;  /* 0x000000ffc900720c */ /* 0x000fc40003f85270 */
[----:B------:R-:W-:Y:S02]  /*4e90*/  ISETP.NE.AND P3, PT, R122, RZ, PT ;  /* 0x000000ff7a00720c */ /* 0x000fe40003f65270 */
[C---:B------:R-:W-:Y:S02]  /*4ea0*/  LOP3.LUT P2, RZ, R174.reuse, 0x20000000, RZ, 0xc0, !PT ;  /* 0x20000000aeff7812 */ /* 0x040fe4000784c0ff */
[C---:B------:R-:W-:Y:S02]  /*4eb0*/  LOP3.LUT P1, RZ, R174.reuse, 0x10000000, RZ, 0xc0, !PT ;  /* 0x10000000aeff7812 */ /* 0x040fe4000782c0ff */
[----:B------:R-:W-:Y:S01]  /*4ec0*/  LOP3.LUT P0, RZ, R174, 0x8000000, RZ, 0xc0, !PT ;  /* 0x08000000aeff7812 */ /* 0x000fe2000780c0ff */
[----:B------:R-:W-:Y:S01]  /*4ed0*/  @P6 CALL.REL.NOINC `(.L_x_54) ;  /* 0x0000001000006944 */ /* 0x000fe20003c00000 */
[----:B------:R-:W-:Y:S05]  /*4ee0*/  BRA `(.L_x_55) ;  /* 0xffffd1a000007947 */ /* 0x000fea000383ffff */
.L_x_54:
[----:B------:R-:W-:Y:S01]  /*4ef0*/  ISETP.NE.U32.AND P6, PT, R182, RZ, PT ;  /* 0x000000ffb600720c */ /* 0x000fe20003fc5070 */
[----:B------:R-:W-:Y:S01]  /*4f00*/  BSSY B0, `(.L_x_56) ;  /* 0x000033c000007945 */ /* 0x000fe20003800000 */
[----:B------:R-:W-:Y:S02]  /*4f10*/  LOP3.LUT R174, R174, 0xfbffffff, RZ, 0xc0, !PT ;  /* 0xfbffffffaeae7812 */ /* 0x000fe400078ec0ff */
[----:B------:R-:W-:-:S13]  /*4f20*/  ISETP.NE.AND.EX P6, PT, R183, RZ, PT, P6 ;  /* 0x000000ffb700720c */ /* 0x000fda0003fc5360 */
[----:B------:R-:W-:Y:S01]  /*4f30*/  @P6 LOP3.LUT R174, R174, 0x4000000, RZ, 0xfc, !PT ;  /* 0x04000000aeae6812 */ /* 0x000fe200078efcff */
[----:B------:R-:W-:Y:S05]  /*4f40*/  @!P6 BRA `(.L_x_57) ;  /* 0x000021c00000e947 */ /* 0x000fea0003800000 */
[----:B------:R-:W2:Y:S04]  /*4f50*/  LDL.64 R126, [R1+0x30] ;  /* 0x00003000017e7983 */ /* 0x000ea80000100a00 */
[----:B------:R-:W3:Y:S04]  /*4f60*/  LDL R132, [R1+0x58] ;  /* 0x0000580001847983 */ /* 0x000ee80000100800 */
[----:B------:R-:W4:Y:S04]  /*4f70*/  LDL.64 R134, [R1+0x28] ;  /* 0x0000280001867983 */ /* 0x000f280000100a00 */
[----:B------:R-:W5:Y:S04]  /*4f80*/  LDL R136, [R1+0x5c] ;  /* 0x00005c0001887983 */ /* 0x000f680000100800 */
[----:B------:R-:W5:Y:S04]  /*4f90*/  LDL.64 R138, [R1+0x20] ;  /* 0x00002000018a7983 */ /* 0x000f680000100a00 */
[----:B------:R-:W5:Y:S04]  /*4fa0*/  LDL R140, [R1+0x60] ;  /* 0x00006000018c7983 */ /* 0x000f680000100800 */
[----:B------:R-:W5:Y:S04]  /*4fb0*/  LDL.64 R96, [R1+0x18] ;  /* 0x0000180001607983 */ /* 0x000f680000100a00 */
[----:B------:R-:W5:Y:S04]  /*4fc0*/  LDL R123, [R1+0x64] ;  /* 0x00006400017b7983 */ /* 0x000f680000100800 */
[----:B------:R-:W5:Y:S04]  /*4fd0*/  LDL.64 R144, [R1+0x10] ;  /* 0x0000100001907983 */ /* 0x000f680000100a00 */
[----:B------:R-:W5:Y:S04]  /*4fe0*/  LDL R125, [R1+0x68] ;  /* 0x00006800017d7983 */ /* 0x000f680000100800 */
[----:B------:R-:W5:Y:S01]  /*4ff0*/  LDL.64 R150, [R1+0x8] ;  /* 0x0000080001967983 */ /* 0x000f620000100a00 */
[----:B------:R-:W-:-:S03]  /*5000*/  @P0 LEA R128, P6, R98, R6, 0x1 ;  /* 0x0000000662800211 */ /* 0x000fc600078c08ff */
[----:B------:R-:W5:Y:S01]  /*5010*/  LDL R146, [R1+0x6c] ;  /* 0x00006c0001927983 */ /* 0x000f620000100800 */
[----:B------:R-:W-:Y:S02]  /*5020*/  @P0 LEA.HI.X R129, R98, R7, R184, 0x1, P6 ;  /* 0x0000000762810211 */ /* 0x000fe400030f0cb8 */
[----:B------:R-:W-:Y:S01]  /*5030*/  P2R R122, PR, RZ, 0x8 ;  /* 0x00000008ff7a7803 */ /* 0x000fe20000000000 */
[----:B------:R-:W5:Y:S01]  /*5040*/  LDL R148, [R1+0x70] ;  /* 0x0000700001947983 */ /* 0x000f620000100800 */
[C---:B------:R-:W-:Y:S02]  /*5050*/  LOP3.LUT P3, RZ, R24.reuse, 0x2, RZ, 0xc0, !PT ;  /* 0x0000000218ff7812 */ /* 0x040fe4000786c0ff */
[----:B------:R-:W-:Y:S02]  /*5060*/  P2R R124, PR, RZ, 0x20 ;  /* 0x00000020ff7c7803 */ /* 0x000fe40000000000 */
[----:B------:R-:W-:Y:S02]  /*5070*/  LOP3.LUT P5, RZ, R24, 0x1, RZ, 0xc0, !PT ;  /* 0x0000000118ff7812 */ /* 0x000fe400078ac0ff */
[----:B--2---:R-:W-:-:S02]  /*5080*/  @P1 LEA R130, P6, R126, R9, 0x1 ;  /* 0x000000097e821211 */ /* 0x004fc400078c08ff */
[----:B------:R-:W2:Y:S03]  /*5090*/  LDL.64 R126, [R1] ;  /* 0x00000000017e7983 */ /* 0x000ea60000100a00 */
[----:B---3--:R-:W-:Y:S01]  /*50a0*/  @P1 IMAD.X R131, R25, 0x1, R132, P6 ;  /* 0x0000000119831824 */ /* 0x008fe200030e0684 */
[----:B------:R-:W-:-:S04]  /*50b0*/  @P1 LEA R132, P6, R100, R6, 0x1 ;  /* 0x0000000664841211 */ /* 0x000fc800078c08ff */
[----:B------:R-:W-:Y:S02]  /*50c0*/  @P1 LEA.HI.X R133, R100, R7, R185, 0x1, P6 ;  /* 0x0000000764851211 */ /* 0x000fe400030f0cb9 */
[----:B----4-:R-:W-:-:S05]  /*50d0*/  @P2 LEA R134, P6, R134, R9, 0x1 ;  /* 0x0000000986862211 */ /* 0x010fca00078c08ff */
[----:B-----5:R-:W-:Y:S01]  /*50e0*/  @P2 IMAD.X R135, R25, 0x1, R136, P6 ;  /* 0x0000000119872824 */ /* 0x020fe200030e0688 */
[----:B------:R-:W-:-:S04]  /*50f0*/  @P2 LEA R136, P6, R102, R6, 0x1 ;  /* 0x0000000666882211 */ /* 0x000fc800078c08ff */
[----:B------:R-:W-:Y:S02]  /*5100*/  @P2 LEA.HI.X R137, R102, R7, R186, 0x1, P6 ;  /* 0x0000000766892211 */ /* 0x000fe400030f0cba */
[----:B------:R-:W-:-:S05]  /*5110*/  @P4 LEA R138, P6, R138, R9, 0x1 ;  /* 0x000000098a8a4211 */ /* 0x000fca00078c08ff */
[----:B------:R-:W-:Y:S01]  /*5120*/  @P4 IMAD.X R139, R25, 0x1, R140, P6 ;  /* 0x00000001198b4824 */ /* 0x000fe200030e068c */
[----:B------:R-:W-:-:S04]  /*5130*/  @P4 LEA R140, P6, R104, R6, 0x1 ;  /* 0x00000006688c4211 */ /* 0x000fc800078c08ff */
[----:B------:R-:W-:Y:S02]  /*5140*/  @P4 LEA.HI.X R141, R104, R7, R187, 0x1, P6 ;  /* 0x00000007688d4211 */ /* 0x000fe400030f0cbb */
[----:B------:R-:W-:-:S05]  /*5150*/  LEA R96, P6, R96, R9, 0x1 ;  /* 0x0000000960607211 */ /* 0x000fca00078c08ff */
[----:B------:R-:W-:Y:S01]  /*5160*/  IMAD.X R97, R25, 0x1, R123, P6 ;  /* 0x0000000119617824 */ /* 0x000fe200030e067b */
[----:B------:R-:W-:-:S04]  /*5170*/  @P3 LEA R142, P6, R106, R6, 0x1 ;  /* 0x000000066a8e3211 */ /* 0x000fc800078c08ff */
[----:B------:R-:W-:Y:S02]  /*5180*/  @P3 LEA.HI.X R143, R106, R7, R188, 0x1, P6 ;  /* 0x000000076a8f3211 */ /* 0x000fe400030f0cbc */
[----:B------:R-:W-:Y:S02]  /*5190*/  ISETP.NE.AND P3, PT, R122, RZ, PT ;  /* 0x000000ff7a00720c */ /* 0x000fe40003f65270 */
        /* <DEDUP_REMOVED lines=9> */
[----:B--2---:R-:W-:-:S05]  /*5230*/  LEA R126, P6, R126, R9, 0x1 ;  /* 0x000000097e7e7211 */ /* 0x004fca00078c08ff */
[----:B------:R-:W-:Y:S01]  /*5240*/  IMAD.X R127, R25, 0x1, R148, P6 ;  /* 0x00000001197f7824 */ /* 0x000fe200030e0694 */
[----:B------:R-:W-:-:S05]  /*5250*/  @P0 LEA R148, P6, R192, R9, 0x1 ;  /* 0x00000009c0940211 */ /* 0x000fca00078c08ff */
[----:B------:R-:W-:-:S05]  /*5260*/  @P0 IMAD.X R149, R25, 0x1, R252, P6 ;  /* 0x0000000119950824 */ /* 0x000fca00030e06fc */
[----:B------:R-:W2:Y:S02]  /*5270*/  @P0 LDG.E.U16 R148, [R148.64] ;  /* 0x0000000694940981 */ /* 0x000ea4000c1e1500 */
[----:B--2---:R-:W-:-:S04]  /*5280*/  @P0 HMUL2 R149, R148.H0_H0, c[0x0] [0x19c].H0_H0 ;  /* 0x2000670094950a32 */ /* 0x004fc80000000800 */
[----:B------:R-:W-:-:S05]  /*5290*/  @P0 HFMA2 R149, R173.H0_H0, c[0x0] [0x16c].H0_H0, R149.H0_H0 ;  /* 0x20005b00ad950a31 */ /* 0x000fca0000040895 */
[----:B------:R0:W-:Y:S04]  /*52a0*/  @P0 STG.E.U16 [R128.64], R149 ;  /* 0x0000009580000986 */ /* 0x0001e8000c101506 */
[----:B------:R-:W0:Y:S02]  /*52b0*/  @P1 LDG.E.U16 R130, [R130.64] ;  /* 0x0000000682821981 */ /* 0x000e24000c1e1500 */
[----:B0-----:R-:W-:-:S04]  /*52c0*/  @P1 HMUL2 R129, R130.H0_H0, c[0x0] [0x19c].H0_H0 ;  /* 0x2000670082811a32 */ /* 0x001fc80000000800 */
[----:B------:R-:W-:-:S05]  /*52d0*/  @P1 HFMA2 R129, R87.H0_H0, c[0x0] [0x16c].H0_H0, R129.H0_H0 ;  /* 0x20005b0057811a31 */ /* 0x000fca0000040881 */
[----:B------:R0:W-:Y:S04]  /*52e0*/  @P1 STG.E.U16 [R132.64], R129 ;  /* 0x0000008184001986 */ /* 0x0001e8000c101506 */
[----:B------:R-:W2:Y:S02]  /*52f0*/  @P2 LDG.E.U16 R134, [R134.64] ;  /* 0x0000000686862981 */ /* 0x000ea4000c1e1500 */
[----:B--2---:R-:W-:-:S04]  /*5300*/  @P2 HMUL2 R87, R134.H0_H0, c[0x0] [0x19c].H0_H0 ;  /* 0x2000670086572a32 */ /* 0x004fc80000000800 */
[----:B------:R-:W-:-:S05]  /*5310*/  @P2 HFMA2 R87, R71.H0_H0, c[0x0] [0x16c].H0_H0, R87.H0_H0 ;  /* 0x20005b0047572a31 */ /* 0x000fca0000040857 */
[----:B------:R0:W-:Y:S04]  /*5320*/  @P2 STG.E.U16 [R136.64], R87 ;  /* 0x0000005788002986 */ /* 0x0001e8000c101506 */
[----:B------:R-:W2:Y:S01]  /*5330*/  @P4 LDG.E.U16 R138, [R138.64] ;  /* 0x000000068a8a4981 */ /* 0x000ea2000c1e1500 */
[----:B------:R-:W-:Y:S02]  /*5340*/  P2R R153, PR, RZ, 0x8 ;  /* 0x00000008ff997803 */ /* 0x000fe40000000000 */
[----:B------:R-:W-:-:S04]  /*5350*/  LOP3.LUT P3, RZ, R24, 0x1, RZ, 0xc0, !PT ;  /* 0x0000000118ff7812 */ /* 0x000fc8000786c0ff */
[----:B------:R-:W-:Y:S02]  /*5360*/  P2R R152, PR, RZ, 0x8 ;  /* 0x00000008ff987803 */ /* 0x000fe40000000000 */
[----:B------:R-:W-:Y:S01]  /*5370*/  LOP3.LUT P3, RZ, R24, 0x2, RZ, 0xc0, !PT ;  /* 0x0000000218ff7812 */ /* 0x000fe2000786c0ff */
[----:B--2---:R-:W-:-:S04]  /*5380*/  @P4 HMUL2 R71, R138.H0_H0, c[0x0] [0x19c].H0_H0 ;  /* 0x200067008a474a32 */ /* 0x004fc80000000800 */
[----:B------:R-:W-:-:S05]  /*5390*/  @P4 HFMA2 R71, R55.H0_H0, c[0x0] [0x16c].H0_H0, R71.H0_H0 ;  /* 0x20005b0037474a31 */ /* 0x000fca0000040847 */
[----:B------:R0:W-:Y:S04]  /*53a0*/  @P4 STG.E.U16 [R140.64], R71 ;  /* 0x000000478c004986 */ /* 0x0001e8000c101506 */
[----:B------:R-:W2:Y:S02]  /*53b0*/  @P3 LDG.E.U16 R55, [R96.64] ;  /* 0x0000000660373981 */ /* 0x000ea4000c1e1500 */
[----:B--2---:R-:W-:-:S04]  /*53c0*/  @P3 HMUL2 R55, R55.H0_H0, c[0x0] [0x19c].H0_H0 ;  /* 0x2000670037373a32 */ /* 0x004fc80000000800 */
[----:B------:R-:W-:-:S05]  /*53d0*/  @P3 HFMA2 R55, R172.H0_H0, c[0x0] [0x16c].H0_H0, R55.H0_H0 ;  /* 0x20005b00ac373a31 */ /* 0x000fca0000040837 */
[----:B------:R-:W-:-:S05]  /*53e0*/  PRMT R128, R55, 0x7610, R128 ;  /* 0x0000761037807816 */ /* 0x000fca0000000080 */
[----:B------:R0:W-:Y:S01]  /*53f0*/  @P3 STG.E.U16 [R142.64], R128 ;  /* 0x000000808e003986 */ /* 0x0001e2000c101506 */
[----:B------:R-:W-:-:S13]  /*5400*/  ISETP.NE.AND P3, PT, R152, RZ, PT ;  /* 0x000000ff9800720c */ /* 0x000fda0003f65270 */
        /* <DEDUP_REMOVED lines=10> */
[----:B------:R0:W-:Y:S04]  /*54b0*/  @P3 STG.E.U16 [R146.64], R70 ;  /* 0x0000004692003986 */ /* 0x0001e8000c101506 */
[----:B------:R-:W2:Y:S01]  /*54c0*/  @P5 LDG.E.U16 R55, [R126.64] ;  /* 0x000000067e375981 */ /* 0x000ea2000c1e1500 */
[----:B------:R-:W-:-:S04]  /*54d0*/  @P5 LEA R150, P6, R112, R6, 0x1 ;  /* 0x0000000670965211 */ /* 0x000fc800078c08ff */
[----:B------:R-:W-:Y:S02]  /*54e0*/  @P5 LEA.HI.X R151, R112, R7, R191, 0x1, P6 ;  /* 0x0000000770975211 */ /* 0x000fe400030f0cbf */
[----:B------:R-:W-:Y:S01]  /*54f0*/  LOP3.LUT P6, RZ, R174, 0x2000000, RZ, 0xc0, !PT ;  /* 0x02000000aeff7812 */ /* 0x000fe200078cc0ff */
[----:B------:R-:W-:Y:S01]  /*5500*/  BSSY B1, `(.L_x_58) ;  /* 0x0000009000017945 */ /* 0x000fe20003800000 */
[----:B--2---:R-:W-:-:S04]  /*5510*/  @P5 HMUL2 R55, R55.H0_H0, c[0x0] [0x19c].H0_H0 ;  /* 0x2000670037375a32 */ /* 0x004fc80000000800 */
[----:B------:R-:W-:-:S05]  /*5520*/  @P5 HFMA2 R55, R54.H0_H0, c[0x0] [0x16c].H0_H0, R55.H0_H0 ;  /* 0x20005b0036375a31 */ /* 0x000fca0000040837 */
[----:B------:R0:W-:Y:S02]  /*5530*/  @P5 STG.E.U16 [R150.64], R55 ;  /* 0x0000003796005986 */ /* 0x0001e4000c101506 */
[----:B------:R-:W-:Y:S05]  /*5540*/  @!P6 BRA `(.L_x_59) ;  /* 0x000000400000e947 */ /* 0x000fea0003800000 */
[----:B------:R-:W2:Y:S02]  /*5550*/  LDG.E.U16 R54, [R96.64+0x2] ;  /* 0x0000020660367981 */ /* 0x000ea4000c1e1500 */
[----:B--2---:R-:W-:-:S04]  /*5560*/  HMUL2 R54, R54.H0_H0, c[0x0] [0x19c].H0_H0 ;  /* 0x2000670036367a32 */ /* 0x004fc80000000800 */
[----:B------:R-:W-:-:S05]  /*5570*/  HFMA2 R54, R171.H0_H0, c[0x0] [0x16c].H0_H0, R54.H0_H0 ;  /* 0x20005b00ab367a31 */ /* 0x000fca0000040836 */
[----:B------:R1:W-:Y:S02]  /*5580*/  STG.E.U16 [R114.64+-0x1a], R54 ;  /* 0xffffe63672007986 */ /* 0x0003e4000c101506 */
.L_x_59:
[----:B------:R-:W-:Y:S05]  /*5590*/  BSYNC B1 ;  /* 0x0000000000017941 */ /* 0x000fea0003800000 */
.L_x_58:
[----:B------:R-:W-:Y:S01]  /*55a0*/  LOP3.LUT P6, RZ, R174, 0x1000000, RZ, 0xc0, !PT ;  /* 0x01000000aeff7812 */ /* 0x000fe200078cc0ff */
[----:B------:R-:W-:-:S12]  /*55b0*/  BSSY B1, `(.L_x_60) ;  /* 0x0000006000017945 */ /* 0x000fd80003800000 */
[----:B------:R-:W-:Y:S05]  /*55c0*/  @!P6 BRA `(.L_x_61) ;  /* 0x000000400000e947 */ /* 0x000fea0003800000 */
[----:B-1----:R-:W2:Y:S02]  /*55d0*/  LDG.E.U16 R54, [R122.64+0x2] ;  /* 0x000002067a367981 */ /* 0x002ea4000c1e1500 */
[----:B--2---:R-:W-:-:S04]  /*55e0*/  HMUL2 R54, R54.H0_H0, c[0x0] [0x19c].H0_H0 ;  /* 0x2000670036367a32 */ /* 0x004fc80000000800 */
[----:B------:R-:W-:-:S05]  /*55f0*/  HFMA2 R54, R85.H0_H0, c[0x0] [0x16c].H0_H0, R54.H0_H0 ;  /* 0x20005b0055367a31 */ /* 0x000fca0000040836 */
[----:B------:R1:W-:Y:S02]  /*5600*/  STG.E.U16 [R116.64+-0x1a], R54 ;  /* 0xffffe63674007986 */ /* 0x0003e4000c101506 */
.L_x_61:
[----:B------:R-:W-:Y:S05]  /*5610*/  BSYNC B1 ;  /* 0x0000000000017941 */ /* 0x000fea0003800000 */
.L_x_60:
[----:B------:R-:W-:Y:S01]  /*5620*/  LOP3.LUT P6, RZ, R174, 0x800000, RZ, 0xc0, !PT ;  /* 0x00800000aeff7812 */ /* 0x000fe200078cc0ff */
[----:B------:R-:W-:-:S12]  /*5630*/  BSSY B1, `(.L_x_62) ;  /* 0x0000006000017945 */ /* 0x000fd80003800000 */
[----:B------:R-:W-:Y:S05]  /*5640*/  @!P6 BRA `(.L_x_63) ;  /* 0x000000400000e947 */ /* 0x000fea0003800000 */
[----:B-1----:R-:W2:Y:S02]  /*5650*/  LDG.E.U16 R54, [R124.64+0x2] ;  /* 0x000002067c367981 */ /* 0x002ea4000c1e1500 */
[----:B--2---:R-:W-:-:S04]  /*5660*/  HMUL2 R54, R54.H0_H0, c[0x0] [0x19c].H0_H0 ;  /* 0x2000670036367a32 */ /* 0x004fc80000000800 */
[----:B------:R-:W-:-:S05]  /*5670*/  HFMA2 R54, R69.H0_H0, c[0x0] [0x16c].H0_H0, R54.H0_H0 ;  /* 0x20005b0045367a31 */ /* 0x000fca0000040836 */
[----:B------:R1:W-:Y:S02]  /*5680*/  STG.E.U16 [R118.64+-0x1a], R54 ;  /* 0xffffe63676007986 */ /* 0x0003e4000c101506 */
.L_x_63:
[----:B------:R-:W-:Y:S05]  /*5690*/  BSYNC B1 ;  /* 0x0000000000017941 */ /* 0x000fea0003800000 */
.L_x_62:
[----:B------:R-:W-:Y:S01]  /*56a0*/  LOP3.LUT P6, RZ, R174, 0x400000, RZ, 0xc0, !PT ;  /* 0x00400000aeff7812 */ /* 0x000fe200078cc0ff */
[----:B------:R-:W-:-:S12]  /*56b0*/  BSSY B1, `(.L_x_64) ;  /* 0x0000006000017945 */ /* 0x000fd80003800000 */
[----:B------:R-:W-:Y:S05]  /*56c0*/  @!P6 BRA `(.L_x_65) ;  /* 0x000000400000e947 */ /* 0x000fea0003800000 */
[----:B-1----:R-:W2:Y:S02]  /*56d0*/  LDG.E.U16 R54, [R126.64+0x2] ;  /* 0x000002067e367981 */ /* 0x002ea4000c1e1500 */
[----:B--2---:R-:W-:-:S04]  /*56e0*/  HMUL2 R54, R54.H0_H0, c[0x0] [0x19c].H0_H0 ;  /* 0x2000670036367a32 */ /* 0x004fc80000000800 */
[----:B------:R-:W-:-:S05]  /*56f0*/  HFMA2 R54, R53.H0_H0, c[0x0] [0x16c].H0_H0, R54.H0_H0 ;  /* 0x20005b0035367a31 */ /* 0x000fca0000040836 */
[----:B------:R1:W-:Y:S02]  /*5700*/  STG.E.U16 [R120.64+-0x1a], R54 ;  /* 0xffffe63678007986 */ /* 0x0003e4000c101506 */
.L_x_65:
[----:B------:R-:W-:Y:S05]  /*5710*/  BSYNC B1 ;  /* 0x0000000000017941 */ /* 0x000fea0003800000 */
.L_x_64:
[----:B------:R-:W-:Y:S01]  /*5720*/  LOP3.LUT P6, RZ, R174, 0x200000, RZ, 0xc0, !PT ;  /* 0x00200000aeff7812 */ /* 0x000fe200078cc0ff */
[----:B------:R-:W-:-:S12]  /*5730*/  BSSY B1, `(.L_x_66) ;  /* 0x0000006000017945 */ /* 0x000fd80003800000 */
[----:B------:R-:W-:Y:S05]  /*5740*/  @!P6 BRA `(.L_x_67) ;  /* 0x000000400000e947 */ /* 0x000fea0003800000 */
[----:B------:R-:W2:Y:S02]  /*5750*/  LDG.E.U16 R53, [R96.64+0x4] ;  /* 0x0000040660357981 */ /* 0x000ea4000c1e1500 */
[----:B--2---:R-:W-:-:S04]  /*5760*/  HMUL2 R85, R53.H0_H0, c[0x0] [0x19c].H0_H0 ;  /* 0x2000670035557a32 */ /* 0x004fc80000000800 */
[----:B------:R-:W-:-:S05]  /*5770*/  HFMA2 R85, R170.H0_H0, c[0x0] [0x16c].H0_H0, R85.H0_H0 ;  /* 0x20005b00aa557a31 */ /* 0x000fca0000040855 */
[----:B------:R2:W-:Y:S02]  /*5780*/  STG.E.U16 [R114.64+-0x18], R85 ;  /* 0xffffe85572007986 */ /* 0x0005e4000c101506 */
.L_x_67:
[----:B------:R-:W-:Y:S05]  /*5790*/  BSYNC B1 ;  /* 0x0000000000017941 */ /* 0x000fea0003800000 */
.L_x_66:
[----:B------:R-:W-:Y:S01]  /*57a0*/  LOP3.LUT P6, RZ, R174, 0x100000, RZ, 0xc0, !PT ;  /* 0x00100000aeff7812 */ /* 0x000fe200078cc0ff */
[----:B------:R-:W-:-:S12]  /*57b0*/  BSSY B1, `(.L_x_68) ;  /* 0x0000006000017945 */ /* 0x000fd80003800000 */
[----:B------:R-:W-:Y:S05]  /*57c0*/  @!P6 BRA `(.L_x_69) ;  /* 0x000000400000e947 */ /* 0x000fea0003800000 */
[----:B------:R-:W3:Y:S02]  /*57d0*/  LDG.E.U16 R53, [R122.64+0x4] ;  /* 0x000004067a357981 */ /* 0x000ee4000c1e1500 */
[----:B---3--:R-:W-:-:S04]  /*57e0*/  HMUL2 R53, R53.H0_H0, c[0x0] [0x19c].H0_H0 ;  /* 0x2000670035357a32 */ /* 0x008fc80000000800 */
[----:B------:R-:W-:-:S05]  /*57f0*/  HFMA2 R53, R84.H0_H0, c[0x0] [0x16c].H0_H0, R53.H0_H0 ;  /* 0x20005b0054357a31 */ /* 0x000fca0000040835 */
[----:B------:R3:W-:Y:S02]  /*5800*/  STG.E.U16 [R116.64+-0x18], R53 ;  /* 0xffffe83574007986 */ /* 0x0007e4000c101506 */
.L_x_69:
[----:B------:R-:W-:Y:S05]  /*5810*/  BSYNC B1 ;  /* 0x0000000000017941 */ /* 0x000fea0003800000 */
.L_x_68:
[----:B------:R-:W-:Y:S01]  /*5820*/  LOP3.LUT P6, RZ, R174, 0x80000, RZ, 0xc0, !PT ;  /* 0x00080000aeff7812 */ /* 0x000fe200078cc0ff */
[----:B------:R-:W-:-:S12]  /*5830*/  BSSY B1, `(.L_x_70) ;  /* 0x0000006000017945 */ /* 0x000fd80003800000 */
[----:B------:R-:W-:Y:S05]  /*5840*/  @!P6 BRA `(.L_x_71) ;  /* 0x000000400000e947 */ /* 0x000fea0003800000 */
[----:B---3--:R-:W3:Y:S02]  /*5850*/  LDG.E.U16 R53, [R124.64+0x4] ;  /* 0x000004067c357981 */ /* 0x008ee4000c1e1500 */
[----:B---3--:R-:W-:-:S04]  /*5860*/  HMUL2 R53, R53.H0_H0, c[0x0] [0x19c].H0_H0 ;  /* 0x2000670035357a32 */ /* 0x008fc80000000800 */
[----:B------:R-:W-:-:S05]  /*5870*/  HFMA2 R53, R68.H0_H0, c[0x0] [0x16c].H0_H0, R53.H0_H0 ;  /* 0x20005b0044357a31 */ /* 0x000fca0000040835 */
[----:B------:R3:W-:Y:S02]  /*5880*/  STG.E.U16 [R118.64+-0x18], R53 ;  /* 0xffffe83576007986 */ /* 0x0007e4000c101506 */
.L_x_71:
[----:B------:R-:W-:Y:S05]  /*5890*/  BSYNC B1 ;  /* 0x0000000000017941 */ /* 0x000fea0003800000 */
.L_x_70:
[----:B------:R-:W-:Y:S01]  /*58a0*/  LOP3.LUT P6, RZ, R174, 0x40000, RZ, 0xc0, !PT ;  /* 0x00040000aeff7812 */ /* 0x000fe200078cc0ff */
[----:B------:R-:W-:-:S12]  /*58b0*/  BSSY B1, `(.L_x_72) ;  /* 0x0000006000017945 */ /* 0x000fd80003800000 */
[----:B------:R-:W-:Y:S05]  /*58c0*/  @!P6 BRA `(.L_x_73) ;  /* 0x000000400000e947 */ /* 0x000fea0003800000 */
[----:B---3--:R-:W3:Y:S02]  /*58d0*/  LDG.E.U16 R53, [R126.64+0x4] ;  /* 0x000004067e357981 */ /* 0x008ee4000c1e1500 */
[----:B---3--:R-:W-:-:S04]  /*58e0*/  HMUL2 R53, R53.H0_H0, c[0x0] [0x19c].H0_H0 ;  /* 0x2000670035357a32 */ /* 0x008fc80000000800 */
[----:B------:R-:W-:-:S05]  /*58f0*/  HFMA2 R53, R52.H0_H0, c[0x0] [0x16c].H0_H0, R53.H0_H0 ;  /* 0x20005b0034357a31 */ /* 0x000fca0000040835 */
[----:B------:R3:W-:Y:S02]  /*5900*/  STG.E.U16 [R120.64+-0x18], R53 ;  /* 0xffffe83578007986 */ /* 0x0007e4000c101506 */
.L_x_73:
[----:B------:R-:W-:Y:S05]  /*5910*/  BSYNC B1 ;  /* 0x0000000000017941 */ /* 0x000fea0003800000 */
.L_x_72:
[----:B------:R-:W-:Y:S01]  /*5920*/  LOP3.LUT P6, RZ, R174, 0x20000, RZ, 0xc0, !PT ;  /* 0x00020000aeff7812 */ /* 0x000fe200078cc0ff */
[----:B------:R-:W-:-:S12]  /*5930*/  BSSY B1, `(.L_x_74) ;  /* 0x0000006000017945 */ /* 0x000fd80003800000 */
[----:B------:R-:W-:Y:S05]  /*5940*/  @!P6 BRA `(.L_x_75) ;  /* 0x000000400000e947 */ /* 0x000fea0003800000 */
[----:B------:R-:W4:Y:S02]  /*5950*/  LDG.E.U16 R52, [R96.64+0x6] ;  /* 0x0000060660347981 */ /* 0x000f24000c1e1500 */
[----:B----4-:R-:W-:-:S04]  /*5960*/  HMUL2 R52, R52.H0_H0, c[0x0] [0x19c].H0_H0 ;  /* 0x2000670034347a32 */ /* 0x010fc80000000800 */
[----:B------:R-:W-:-:S05]  /*5970*/  HFMA2 R52, R169.H0_H0, c[0x0] [0x16c].H0_H0, R52.H0_H0 ;  /* 0x20005b00a9347a31 */ /* 0x000fca0000040834 */
[----:B------:R4:W-:Y:S02]  /*5980*/  STG.E.U16 [R114.64+-0x16], R52 ;  /* 0xffffea3472007986 */ /* 0x0009e4000c101506 */
.L_x_75:
[----:B------:R-:W-:Y:S05]  /*5990*/  BSYNC B1 ;  /* 0x0000000000017941 */ /* 0x000fea0003800000 */
.L_x_74:
[----:B------:R-:W-:Y:S01]  /*59a0*/  LOP3.LUT P6, RZ, R174, 0x10000, RZ, 0xc0, !PT ;  /* 0x00010000aeff7812 */ /* 0x000fe200078cc0ff */
[----:B------:R-:W-:-:S12]  /*59b0*/  BSSY B1, `(.L_x_76) ;  /* 0x0000006000017945 */ /* 0x000fd80003800000 */
[----:B------:R-:W-:Y:S05]  /*59c0*/  @!P6 BRA `(.L_x_77) ;  /* 0x000000400000e947 */ /* 0x000fea0003800000 */
[----:B----4-:R-:W4:Y:S02]  /*59d0*/  LDG.E.U16 R52, [R122.64+0x6] ;  /* 0x000006067a347981 */ /* 0x010f24000c1e1500 */
[----:B----4-:R-:W-:-:S04]  /*59e0*/  HMUL2 R52, R52.H0_H0, c[0x0] [0x19c].H0_H0 ;  /* 0x2000670034347a32 */ /* 0x010fc80000000800 */
[----:B------:R-:W-:-:S05]  /*59f0*/  HFMA2 R52, R83.H0_H0, c[0x0] [0x16c].H0_H0, R52.H0_H0 ;  /* 0x20005b0053347a31 */ /* 0x000fca0000040834 */
[----:B------:R4:W-:Y:S02]  /*5a00*/  STG.E.U16 [R116.64+-0x16], R52 ;  /* 0xffffea3474007986 */ /* 0x0009e4000c101506 */
.L_x_77:
[----:B------:R-:W-:Y:S05]  /*5a10*/  BSYNC B1 ;  /* 0x0000000000017941 */ /* 0x000fea0003800000 */
.L_x_76:
[----:B------:R-:W-:Y:S01]  /*5a20*/  LOP3.LUT P6, RZ, R174, 0x8000, RZ, 0xc0, !PT ;  /* 0x00008000aeff7812 */ /* 0x000fe200078cc0ff */
[----:B------:R-:W-:-:S12]  /*5a30*/  BSSY B1, `(.L_x_78) ;  /* 0x0000006000017945 */ /* 0x000fd80003800000 */
[----:B------:R-:W-:Y:S05]  /*5a40*/  @!P6 BRA `(.L_x_79) ;  /* 0x000000400000e947 */ /* 0x000fea0003800000 */
[----:B----4-:R-:W4:Y:S02]  /*5a50*/  LDG.E.U16 R52, [R124.64+0x6] ;  /* 0x000006067c347981 */ /* 0x010f24000c1e1500 */
[----:B----4-:R-:W-:-:S04]  /*5a60*/  HMUL2 R52, R52.H0_H0, c[0x0] [0x19c].H0_H0 ;  /* 0x2000670034347a32 */ /* 0x010fc80000000800 */
[----:B------:R-:W-:-:S05]  /*5a70*/  HFMA2 R52, R67.H0_H0, c[0x0] [0x16c].H0_H0, R52.H0_H0 ;  /* 0x20005b0043347a31 */ /* 0x000fca0000040834 */
[----:B------:R4:W-:Y:S02]  /*5a80*/  STG.E.U16 [R118.64+-0x16], R52 ;  /* 0xffffea3476007986 */ /* 0x0009e4000c101506 */
.L_x_79:
[----:B------:R-:W-:Y:S05]  /*5a90*/  BSYNC B1 ;  /* 0x0000000000017941 */ /* 0x000fea0003800000 */
.L_x_78:
[----:B------:R-:W-:Y:S01]  /*5aa0*/  LOP3.LUT P6, RZ, R174, 0x4000, RZ, 0xc0, !PT ;  /* 0x00004000aeff7812 */ /* 0x000fe200078cc0ff */
[----:B------:R-:W-:-:S12]  /*5ab0*/  BSSY B1, `(.L_x_80) ;  /* 0x0000006000017945 */ /* 0x000fd80003800000 */
[----:B------:R-:W-:Y:S05]  /*5ac0*/  @!P6 BRA `(.L_x_81) ;  /* 0x000000400000e947 */ /* 0x000fea0003800000 */
[----:B----4-:R-:W4:Y:S02]  /*5ad0*/  LDG.E.U16 R52, [R126.64+0x6] ;  /* 0x000006067e347981 */ /* 0x010f24000c1e1500 */
[----:B----4-:R-:W-:-:S04]  /*5ae0*/  HMUL2 R52, R52.H0_H0, c[0x0] [0x19c].H0_H0 ;  /* 0x2000670034347a32 */ /* 0x010fc80000000800 */
[----:B------:R-:W-:-:S05]  /*5af0*/  HFMA2 R52, R51.H0_H0, c[0x0] [0x16c].H0_H0, R52.H0_H0 ;  /* 0x20005b0033347a31 */ /* 0x000fca0000040834 */
[----:B------:R4:W-:Y:S02]  /*5b00*/  STG.E.U16 [R120.64+-0x16], R52 ;  /* 0xffffea3478007986 */ /* 0x0009e4000c101506 */
.L_x_81:
[----:B------:R-:W-:Y:S05]  /*5b10*/  BSYNC B1 ;  /* 0x0000000000017941 */ /* 0x000fea0003800000 */
.L_x_80:
[----:B------:R-:W-:Y:S01]  /*5b20*/  LOP3.LUT P6, RZ, R174, 0x2000, RZ, 0xc0, !PT ;  /* 0x00002000aeff7812 */ /* 0x000fe200078cc0ff */
[----:B------:R-:W-:-:S12]  /*5b30*/  BSSY B1, `(.L_x_82) ;  /* 0x0000006000017945 */ /* 0x000fd80003800000 */
[----:B------:R-:W-:Y:S05]  /*5b40*/  @!P6 BRA `(.L_x_83) ;  /* 0x000000400000e947 */ /* 0x000fea0003800000 */
[----:B------:R-:W5:Y:S02]  /*5b50*/  LDG.E.U16 R51, [R96.64+0x8] ;  /* 0x0000080660337981 */ /* 0x000f64000c1e1500 */
[----:B-----5:R-:W-:-:S04]  /*5b60*/  HMUL2 R84, R51.H0_H0, c[0x0] [0x19c].H0_H0 ;  /* 0x2000670033547a32 */ /* 0x020fc80000000800 */
[----:B------:R-:W-:-:S05]  /*5b70*/  HFMA2 R84, R168.H0_H0, c[0x0] [0x16c].H0_H0, R84.H0_H0 ;  /* 0x20005b00a8547a31 */ /* 0x000fca0000040854 */
[----:B------:R0:W-:Y:S02]  /*5b80*/  STG.E.U16 [R114.64+-0x14], R84 ;  /* 0xffffec5472007986 */ /* 0x0001e4000c101506 */
.L_x_83:
[----:B------:R-:W-:Y:S05]  /*5b90*/  BSYNC B1 ;  /* 0x0000000000017941 */ /* 0x000fea0003800000 */
.L_x_82:
[----:B------:R-:W-:Y:S01]  /*5ba0*/  LOP3.LUT P6, RZ, R174, 0x1000, RZ, 0xc0, !PT ;  /* 0x00001000aeff7812 */ /* 0x000fe200078cc0ff */
[----:B------:R-:W-:-:S12]  /*5bb0*/  BSSY B1, `(.L_x_84) ;  /* 0x0000006000017945 */ /* 0x000fd80003800000 */
[----:B------:R-:W-:Y:S05]  /*5bc0*/  @!P6 BRA `(.L_x_85) ;  /* 0x000000400000e947 */ /* 0x000fea0003800000 */
[----:B------:R-:W5:Y:S02]  /*5bd0*/  LDG.E.U16 R51, [R122.64+0x8] ;  /* 0x000008067a337981 */ /* 0x000f64000c1e1500 */
[----:B-----5:R-:W-:-:S04]  /*5be0*/  HMUL2 R51, R51.H0_H0, c[0x0] [0x19c].H0_H0 ;  /* 0x2000670033337a32 */ /* 0x020fc80000000800 */
[----:B------:R-:W-:-:S05]  /*5bf0*/  HFMA2 R51, R82.H0_H0, c[0x0] [0x16c].H0_H0, R51.H0_H0 ;  /* 0x20005b0052337a31 */ /* 0x000fca0000040833 */
[----:B------:R0:W-:Y:S02]  /*5c00*/  STG.E.U16 [R116.64+-0x14], R51 ;  /* 0xffffec3374007986 */ /* 0x0001e4000c101506 */
.L_x_85:
[----:B------:R-:W-:Y:S05]  /*5c10*/  BSYNC B1 ;  /* 0x0000000000017941 */ /* 0x000fea0003800000 */
.L_x_84:
[----:B------:R-:W-:Y:S01]  /*5c20*/  LOP3.LUT P6, RZ, R174, 0x800, RZ, 0xc0, !PT ;  /* 0x00000800aeff7812 */ /* 0x000fe200078cc0ff */
[----:B------:R-:W-:-:S12]  /*5c30*/  BSSY B1, `(.L_x_86) ;  /* 0x0000006000017945 */ /* 0x000fd80003800000 */
[----:B------:R-:W-:Y:S05]  /*5c40*/  @!P6 BRA `(.L_x_87) ;  /* 0x000000400000e947 */ /* 0x000fea0003800000 */
[----:B0-----:R-:W5:Y:S02]  /*5c50*/  LDG.E.U16 R51, [R124.64+0x8] ;  /* 0x000008067c337981 */ /* 0x001f64000c1e1500 */
[----:B-----5:R-:W-:-:S04]  /*5c60*/  HMUL2 R51, R51.H0_H0, c[0x0] [0x19c].H0_H0 ;  /* 0x2000670033337a32 */ /* 0x020fc80000000800 */
[----:B------:R-:W-:-:S05]  /*5c70*/  HFMA2 R51, R66.H0_H0, c[0x0] [0x16c].H0_H0, R51.H0_H0 ;  /* 0x20005b0042337a31 */ /* 0x000fca0000040833 */
[----:B------:R0:W-:Y:S02]  /*5c80*/  STG.E.U16 [R118.64+-0x14], R51 ;  /* 0xffffec3376007986 */ /* 0x0001e4000c101506 */
.L_x_87:
[----:B------:R-:W-:Y:S05]  /*5c90*/  BSYNC B1 ;  /* 0x0000000000017941 */ /* 0x000fea0003800000 */
.L_x_86:
[----:B------:R-:W-:Y:S01]  /*5ca0*/  LOP3.LUT P6, RZ, R174, 0x400, RZ, 0xc0, !PT ;  /* 0x00000400aeff7812 */ /* 0x000fe200078cc0ff */
[----:B------:R-:W-:-:S12]  /*5cb0*/  BSSY B1, `(.L_x_88) ;  /* 0x0000006000017945 */ /* 0x000fd80003800000 */
[----:B------:R-:W-:Y:S05]  /*5cc0*/  @!P6 BRA `(.L_x_89) ;  /* 0x000000400000e947 */ /* 0x000fea0003800000 */
[----:B0-----:R-:W5:Y:S02]  /*5cd0*/  LDG.E.U16 R51, [R126.64+0x8] ;  /* 0x000008067e337981 */ /* 0x001f64000c1e1500 */
[----:B-----5:R-:W-:-:S04]  /*5ce0*/  HMUL2 R51, R51.H0_H0, c[0x0] [0x19c].H0_H0 ;  /* 0x2000670033337a32 */ /* 0x020fc80000000800 */
[----:B------:R-:W-:-:S05]  /*5cf0*/  HFMA2 R51, R50.H0_H0, c[0x0] [0x16c].H0_H0, R51.H0_H0 ;  /* 0x20005b0032337a31 */ /* 0x000fca0000040833 */
[----:B------:R0:W-:Y:S02]  /*5d00*/  STG.E.U16 [R120.64+-0x14], R51 ;  /* 0xffffec3378007986 */ /* 0x0001e4000c101506 */
.L_x_89:
[----:B------:R-:W-:Y:S05]  /*5d10*/  BSYNC B1 ;  /* 0x0000000000017941 */ /* 0x000fea0003800000 */
.L_x_88:
[----:B------:R-:W-:Y:S01]  /*5d20*/  LOP3.LUT P6, RZ, R174, 0x200, RZ, 0xc0, !PT ;  /* 0x00000200aeff7812 */ /* 0x000fe200078cc0ff */
[----:B------:R-:W-:-:S12]  /*5d30*/  BSSY B1, `(.L_x_90) ;  /* 0x0000006000017945 */ /* 0x000fd80003800000 */
[----:B------:R-:W-:Y:S05]  /*5d40*/  @!P6 BRA `(.L_x_91) ;  /* 0x000000400000e947 */ /* 0x000fea0003800000 */
[----:B------:R-:W5:Y:S02]  /*5d50*/  LDG.E.U16 R50, [R96.64+0xa] ;  /* 0x00000a0660327981 */ /* 0x000f64000c1e1500 */
[----:B-----5:R-:W-:-:S04]  /*5d60*/  HMUL2 R50, R50.H0_H0, c[0x0] [0x19c].H0_H0 ;  /* 0x2000670032327a32 */ /* 0x020fc80000000800 */
[----:B------:R-:W-:-:S05]  /*5d70*/  HFMA2 R50, R167.H0_H0, c[0x0] [0x16c].H0_H0, R50.H0_H0 ;  /* 0x20005b00a7327a31 */ /* 0x000fca0000040832 */
[----:B------:R0:W-:Y:S02]  /*5d80*/  STG.E.U16 [R114.64+-0x12], R50 ;  /* 0xffffee3272007986 */ /* 0x0001e4000c101506 */
.L_x_91:
[----:B------:R-:W-:Y:S05]  /*5d90*/  BSYNC B1 ;  /* 0x0000000000017941 */ /* 0x000fea0003800000 */
.L_x_90:
[----:B------:R-:W-:Y:S01]  /*5da0*/  LOP3.LUT P6, RZ, R174, 0x100, RZ, 0xc0, !PT ;  /* 0x00000100aeff7812 */ /* 0x000fe200078cc0ff */
[----:B------:R-:W-:-:S12]  /*5db0*/  BSSY B1, `(.L_x_92) ;  /* 0x0000006000017945 */ /* 0x000fd80003800000 */
[----:B------:R-:W-:Y:S05]  /*5dc0*/  @!P6 BRA `(.L_x_93) ;  /* 0x000000400000e947 */ /* 0x000fea0003800000 */
[----:B0-----:R-:W5:Y:S02]  /*5dd0*/  LDG.E.U16 R50, [R122.64+0xa] ;  /* 0x00000a067a327981 */ /* 0x001f64000c1e1500 */
[----:B-----5:R-:W-:-:S04]  /*5de0*/  HMUL2 R50, R50.H0_H0, c[0x0] [0x19c].H0_H0 ;  /* 0x2000670032327a32 */ /* 0x020fc80000000800 */
[----:B------:R-:W-:-:S05]  /*5df0*/  HFMA2 R50, R81.H0_H0, c[0x0] [0x16c].H0_H0, R50.H0_H0 ;  /* 0x20005b0051327a31 */ /* 0x000fca0000040832 */
[----:B------:R0:W-:Y:S02]  /*5e00*/  STG.E.U16 [R116.64+-0x12], R50 ;  /* 0xffffee3274007986 */ /* 0x0001e4000c101506 */
.L_x_93:
[----:B------:R-:W-:Y:S05]  /*5e10*/  BSYNC B1 ;  /* 0x0000000000017941 */ /* 0x000fea0003800000 */
.L_x_92:
[----:B------:R-:W-:Y:S01]  /*5e20*/  LOP3.LUT P6, RZ, R174, 0x80, RZ, 0xc0, !PT ;  /* 0x00000080aeff7812 */ /* 0x000fe200078cc0ff */
[----:B------:R-:W-:-:S12]  /*5e30*/  BSSY B1, `(.L_x_94) ;  /* 0x0000006000017945 */ /* 0x000fd80003800000 */
[----:B------:R-:W-:Y:S05]  /*5e40*/  @!P6 BRA `(.L_x_95) ;  /* 0x000000400000e947 */ /* 0x000fea0003800000 */
[----:B0-----:R-:W5:Y:S02]  /*5e50*/  LDG.E.U16 R50, [R124.64+0xa] ;  /* 0x00000a067c327981 */ /* 0x001f64000c1e1500 */
[----:B-----5:R-:W-:-:S04]  /*5e60*/  HMUL2 R50, R50.H0_H0, c[0x0] [0x19c].H0_H0 ;  /* 0x2000670032327a32 */ /* 0x020fc80000000800 */
[----:B------:R-:W-:-:S05]  /*5e70*/  HFMA2 R50, R65.H0_H0, c[0x0] [0x16c].H0_H0, R50.H0_H0 ;  /* 0x20005b0041327a31 */ /* 0x000fca0000040832 */
[----:B------:R0:W-:Y:S02]  /*5e80*/  STG.E.U16 [R118.64+-0x12], R50 ;  /* 0xffffee3276007986 */ /* 0x0001e4000c101506 */
.L_x_95:
[----:B------:R-:W-:Y:S05]  /*5e90*/  BSYNC B1 ;  /* 0x0000000000017941 */ /* 0x000fea0003800000 */
.L_x_94:
[----:B------:R-:W-:Y:S01]  /*5ea0*/  LOP3.LUT P6, RZ, R174, 0x40, RZ, 0xc0, !PT ;  /* 0x00000040aeff7812 */ /* 0x000fe200078cc0ff */
[----:B------:R-:W-:-:S12]  /*5eb0*/  BSSY B1, `(.L_x_96) ;  /* 0x0000006000017945 */ /* 0x000fd80003800000 */
[----:B------:R-:W-:Y:S05]  /*5ec0*/  @!P6 BRA `(.L_x_97) ;  /* 0x000000400000e947 */ /* 0x000fea0003800000 */
[----:B0-----:R-:W5:Y:S02]  /*5ed0*/  LDG.E.U16 R50, [R126.64+0xa] ;  /* 0x00000a067e327981 */ /* 0x001f64000c1e1500 */
[----:B-----5:R-:W-:-:S04]  /*5ee0*/  HMUL2 R50, R50.H0_H0, c[0x0] [0x19c].H0_H0 ;  /* 0x2000670032327a32 */ /* 0x020fc80000000800 */
[----:B------:R-:W-:-:S05]  /*5ef0*/  HFMA2 R50, R49.H0_H0, c[0x0] [0x16c].H0_H0, R50.H0_H0 ;  /* 0x20005b0031327a31 */ /* 0x000fca0000040832 */
[----:B------:R0:W-:Y:S02]  /*5f00*/  STG.E.U16 [R120.64+-0x12], R50 ;  /* 0xffffee3278007986 */ /* 0x0001e4000c101506 */
.L_x_97:
[----:B------:R-:W-:Y:S05]  /*5f10*/  BSYNC B1 ;  /* 0x0000000000017941 */ /* 0x000fea0003800000 */
.L_x_96:
[----:B------:R-:W-:Y:S01]  /*5f20*/  LOP3.LUT P6, RZ, R174, 0x20, RZ, 0xc0, !PT ;  /* 0x00000020aeff7812 */ /* 0x000fe200078cc0ff */
[----:B------:R-:W-:-:S12]  /*5f30*/  BSSY B1, `(.L_x_98) ;  /* 0x0000006000017945 */ /* 0x000fd80003800000 */
[----:B------:R-:W-:Y:S05]  /*5f40*/  @!P6 BRA `(.L_x_99) ;  /* 0x000000400000e947 */ /* 0x000fea0003800000 */
[----:B------:R-:W5:Y:S02]  /*5f50*/  LDG.E.U16 R49, [R96.64+0xc] ;  /* 0x00000c0660317981 */ /* 0x000f64000c1e1500 */
[----:B-----5:R-:W-:-:S04]  /*5f60*/  HMUL2 R83, R49.H0_H0, c[0x0] [0x19c].H0_H0 ;  /* 0x2000670031537a32 */ /* 0x020fc80000000800 */
[----:B------:R-:W-:-:S05]  /*5f70*/  HFMA2 R83, R166.H0_H0, c[0x0] [0x16c].H0_H0, R83.H0_H0 ;  /* 0x20005b00a6537a31 */ /* 0x000fca0000040853 */
[----:B------:R0:W-:Y:S02]  /*5f80*/  STG.E.U16 [R114.64+-0x10], R83 ;  /* 0xfffff05372007986 */ /* 0x0001e4000c101506 */
.L_x_99:
[----:B------:R-:W-:Y:S05]  /*5f90*/  BSYNC B1 ;  /* 0x0000000000017941 */ /* 0x000fea0003800000 */
.L_x_98:
[----:B------:R-:W-:Y:S01]  /*5fa0*/  LOP3.LUT P6, RZ, R174, 0x10, RZ, 0xc0, !PT ;  /* 0x00000010aeff7812 */ /* 0x000fe200078cc0ff */
[----:B------:R-:W-:-:S12]  /*5fb0*/  BSSY B1, `(.L_x_100) ;  /* 0x0000006000017945 */ /* 0x000fd80003800000 */
[----:B------:R-:W-:Y:S05]  /*5fc0*/  @!P6 BRA `(.L_x_101) ;  /* 0x000000400000e947 */ /* 0x000fea0003800000 */
[----:B------:R-:W5:Y:S02]  /*5fd0*/  LDG.E.U16 R49, [R122.64+0xc] ;  /* 0x00000c067a317981 */ /* 0x000f64000c1e1500 */
[----:B-----5:R-:W-:-:S04]  /*5fe0*/  HMUL2 R49, R49.H0_H0, c[0x0] [0x19c].H0_H0 ;  /* 0x2000670031317a32 */ /* 0x020fc80000000800 */
[----:B------:R-:W-:-:S05]  /*5ff0*/  HFMA2 R49, R80.H0_H0, c[0x0] [0x16c].H0_H0, R49.H0_H0 ;  /* 0x20005b0050317a31 */ /* 0x000fca0000040831 */
[----:B------:R0:W-:Y:S02]  /*6000*/  STG.E.U16 [R116.64+-0x10], R49 ;  /* 0xfffff03174007986 */ /* 0x0001e4000c101506 */
.L_x_101:
[----:B------:R-:W-:Y:S05]  /*6010*/  BSYNC B1 ;  /* 0x0000000000017941 */ /* 0x000fea0003800000 */
.L_x_100:
[----:B------:R-:W-:Y:S01]  /*6020*/  LOP3.LUT P6, RZ, R174, 0x8, RZ, 0xc0, !PT ;  /* 0x00000008aeff7812 */ /* 0x000fe200078cc0ff */
[----:B------:R-:W-:-:S12]  /*6030*/  BSSY B1, `(.L_x_102) ;  /* 0x0000006000017945 */ /* 0x000fd80003800000 */
[----:B------:R-:W-:Y:S05]  /*6040*/  @!P6 BRA `(.L_x_103) ;  /* 0x000000400000e947 */ /* 0x000fea0003800000 */
[----:B0-----:R-:W5:Y:S02]  /*6050*/  LDG.E.U16 R49, [R124.64+0xc] ;  /* 0x00000c067c317981 */ /* 0x001f64000c1e1500 */
[----:B-----5:R-:W-:-:S04]  /*6060*/  HMUL2 R49, R49.H0_H0, c[0x0] [0x19c].H0_H0 ;  /* 0x2000670031317a32 */ /* 0x020fc80000000800 */
[----:B------:R-:W-:-:S05]  /*6070*/  HFMA2 R49, R64.H0_H0, c[0x0] [0x16c].H0_H0, R49.H0_H0 ;  /* 0x20005b0040317a31 */ /* 0x000fca0000040831 */
[----:B------:R0:W-:Y:S02]  /*6080*/  STG.E.U16 [R118.64+-0x10], R49 ;  /* 0xfffff03176007986 */ /* 0x0001e4000c101506 */
.L_x_103:
[----:B------:R-:W-:Y:S05]  /*6090*/  BSYNC B1 ;  /* 0x0000000000017941 */ /* 0x000fea0003800000 */
.L_x_102:
[----:B------:R-:W-:Y:S01]  /*60a0*/  LOP3.LUT P6, RZ, R174, 0x4, RZ, 0xc0, !PT ;  /* 0x00000004aeff7812 */ /* 0x000fe200078cc0ff */
[----:B------:R-:W-:-:S12]  /*60b0*/  BSSY B1, `(.L_x_104) ;  /* 0x0000006000017945 */ /* 0x000fd80003800000 */
[----:B------:R-:W-:Y:S05]  /*60c0*/  @!P6 BRA `(.L_x_105) ;  /* 0x000000400000e947 */ /* 0x000fea0003800000 */
[----:B0-----:R-:W5:Y:S02]  /*60d0*/  LDG.E.U16 R49, [R126.64+0xc] ;  /* 0x00000c067e317981 */ /* 0x001f64000c1e1500 */
[----:B-----5:R-:W-:-:S04]  /*60e0*/  HMUL2 R49, R49.H0_H0, c[0x0] [0x19c].H0_H0 ;  /* 0x2000670031317a32 */ /* 0x020fc80000000800 */
[----:B------:R-:W-:-:S05]  /*60f0*/  HFMA2 R49, R48.H0_H0, c[0x0] [0x16c].H0_H0, R49.H0_H0 ;  /* 0x20005b0030317a31 */ /* 0x000fca0000040831 */
[----:B------:R0:W-:Y:S02]  /*6100*/  STG.E.U16 [R120.64+-0x10], R49 ;  /* 0xfffff03178007986 */ /* 0x0001e4000c101506 */
.L_x_105:
[----:B------:R-:W-:Y:S05]  /*6110*/  BSYNC B1 ;  /* 0x0000000000017941 */ /* 0x000fea0003800000 */
.L_x_104:
[----:B------:R-:W-:Y:S01]  /*6120*/  LOP3.LUT P6, RZ, R174, 0x2, RZ, 0xc0, !PT ;  /* 0x00000002aeff7812 */ /* 0x000fe200078cc0ff */
[----:B------:R-:W-:-:S12]  /*6130*/  BSSY B1, `(.L_x_106) ;  /* 0x0000006000017945 */ /* 0x000fd80003800000 */
[----:B------:R-:W-:Y:S05]  /*6140*/  @!P6 BRA `(.L_x_107) ;  /* 0x000000400000e947 */ /* 0x000fea0003800000 */
[----:B------:R-:W5:Y:S02]  /*6150*/  LDG.E.U16 R48, [R96.64+0xe] ;  /* 0x00000e0660307981 */ /* 0x000f64000c1e1500 */
[----:B-----5:R-:W-:-:S04]  /*6160*/  HMUL2 R48, R48.H0_H0, c[0x0] [0x19c].H0_H0 ;  /* 0x2000670030307a32 */ /* 0x020fc80000000800 */
[----:B------:R-:W-:-:S05]  /*6170*/  HFMA2 R48, R165.H0_H0, c[0x0] [0x16c].H0_H0, R48.H0_H0 ;  /* 0x20005b00a5307a31 */ /* 0x000fca0000040830 */
[----:B------:R0:W-:Y:S02]  /*6180*/  STG.E.U16 [R114.64+-0xe], R48 ;  /* 0xfffff23072007986 */ /* 0x0001e4000c101506 */
.L_x_107:
[----:B------:R-:W-:Y:S05]  /*6190*/  BSYNC B1 ;  /* 0x0000000000017941 */ /* 0x000fea0003800000 */
.L_x_106:
[----:B------:R-:W-:Y:S01]  /*61a0*/  LOP3.LUT P6, RZ, R174, 0x1, RZ, 0xc0, !PT ;  /* 0x00000001aeff7812 */ /* 0x000fe200078cc0ff */
[----:B------:R-:W-:-:S12]  /*61b0*/  BSSY B1, `(.L_x_108) ;  /* 0x0000006000017945 */ /* 0x000fd80003800000 */
[----:B------:R-:W-:Y:S05]  /*61c0*/  @!P6 BRA `(.L_x_109) ;  /* 0x000000400000e947 */ /* 0x000fea0003800000 */
[----:B0-----:R-:W5:Y:S02]  /*61d0*/  LDG.E.U16 R48, [R122.64+0xe] ;  /* 0x00000e067a307981 */ /* 0x001f64000c1e1500 */
[----:B-----5:R-:W-:-:S04]  /*61e0*/  HMUL2 R48, R48.H0_H0, c[0x0] [0x19c].H0_H0 ;  /* 0x2000670030307a32 */ /* 0x020fc80000000800 */
[----:B------:R-:W-:-:S05]  /*61f0*/  HFMA2 R48, R79.H0_H0, c[0x0] [0x16c].H0_H0, R48.H0_H0 ;  /* 0x20005b004f307a31 */ /* 0x000fca0000040830 */
[----:B------:R0:W-:Y:S02]  /*6200*/  STG.E.U16 [R116.64+-0xe], R48 ;  /* 0xfffff23074007986 */ /* 0x0001e4000c101506 */
.L_x_109:
[----:B------:R-:W-:Y:S05]  /*6210*/  BSYNC B1 ;  /* 0x0000000000017941 */ /* 0x000fea0003800000 */
.L_x_108:
[----:B------:R-:W-:Y:S01]  /*6220*/  LOP3.LUT P6, RZ, R24, 0x80000000, RZ, 0xc0, !PT ;  /* 0x8000000018ff7812 */ /* 0x000fe200078cc0ff */
[----:B------:R-:W-:-:S12]  /*6230*/  BSSY B1, `(.L_x_110) ;  /* 0x0000006000017945 */ /* 0x000fd80003800000 */
[----:B------:R-:W-:Y:S05]  /*6240*/  @!P6 BRA `(.L_x_111) ;  /* 0x000000400000e947 */ /* 0x000fea0003800000 */
[----:B0-----:R-:W5:Y:S02]  /*6250*/  LDG.E.U16 R48, [R124.64+0xe] ;  /* 0x00000e067c307981 */ /* 0x001f64000c1e1500 */
[----:B-----5:R-:W-:-:S04]  /*6260*/  HMUL2 R48, R48.H0_H0, c[0x0] [0x19c].H0_H0 ;  /* 0x2000670030307a32 */ /* 0x020fc80000000800 */
[----:B------:R-:W-:-:S05]  /*6270*/  HFMA2 R48, R63.H0_H0, c[0x0] [0x16c].H0_H0, R48.H0_H0 ;  /* 0x20005b003f307a31 */ /* 0x000fca0000040830 */
[----:B------:R0:W-:Y:S02]  /*6280*/  STG.E.U16 [R118.64+-0xe], R48 ;  /* 0xfffff23076007986 */ /* 0x0001e4000c101506 */
.L_x_111:
[----:B------:R-:W-:Y:S05]  /*6290*/  BSYNC B1 ;  /* 0x0000000000017941 */ /* 0x000fea0003800000 */
.L_x_110:
[----:B------:R-:W-:Y:S01]  /*62a0*/  LOP3.LUT P6, RZ, R24, 0x40000000, RZ, 0xc0, !PT ;  /* 0x4000000018ff7812 */ /* 0x000fe200078cc0ff */
[----:B------:R-:W-:-:S12]  /*62b0*/  BSSY B1, `(.L_x_112) ;  /* 0x0000006000017945 */ /* 0x000fd80003800000 */
[----:B------:R-:W-:Y:S05]  /*62c0*/  @!P6 BRA `(.L_x_113) ;  /* 0x000000400000e947 */ /* 0x000fea0003800000 */
[----:B0-----:R-:W5:Y:S02]  /*62d0*/  LDG.E.U16 R48, [R126.64+0xe] ;  /* 0x00000e067e307981 */ /* 0x001f64000c1e1500 */
[----:B-----5:R-:W-:-:S04]  /*62e0*/  HMUL2 R48, R48.H0_H0, c[0x0] [0x19c].H0_H0 ;  /* 0x2000670030307a32 */ /* 0x020fc80000000800 */
[----:B------:R-:W-:-:S05]  /*62f0*/  HFMA2 R48, R47.H0_H0, c[0x0] [0x16c].H0_H0, R48.H0_H0 ;  /* 0x20005b002f307a31 */ /* 0x000fca0000040830 */
[----:B------:R0:W-:Y:S02]  /*6300*/  STG.E.U16 [R120.64+-0xe], R48 ;  /* 0xfffff23078007986 */ /* 0x0001e4000c101506 */
.L_x_113:
[----:B------:R-:W-:Y:S05]  /*6310*/  BSYNC B1 ;  /* 0x0000000000017941 */ /* 0x000fea0003800000 */
.L_x_112:
[----:B------:R-:W-:Y:S01]  /*6320*/  LOP3.LUT P6, RZ, R24, 0x20000000, RZ, 0xc0, !PT ;  /* 0x2000000018ff7812 */ /* 0x000fe200078cc0ff */
[----:B------:R-:W-:-:S12]  /*6330*/  BSSY B1, `(.L_x_114) ;  /* 0x0000006000017945 */ /* 0x000fd80003800000 */
[----:B------:R-:W-:Y:S05]  /*6340*/  @!P6 BRA `(.L_x_115) ;  /* 0x000000400000e947 */ /* 0x000fea0003800000 */
[----:B------:R-:W5:Y:S02]  /*6350*/  LDG.E.U16 R47, [R96.64+0x10] ;  /* 0x00001006602f7981 */ /* 0x000f64000c1e1500 */
[----:B-----5:R-:W-:-:S04]  /*6360*/  HMUL2 R82, R47.H0_H0, c[0x0] [0x19c].H0_H0 ;  /* 0x200067002f527a32 */ /* 0x020fc80000000800 */
[----:B------:R-:W-:-:S05]  /*6370*/  HFMA2 R82, R164.H0_H0, c[0x0] [0x16c].H0_H0, R82.H0_H0 ;  /* 0x20005b00a4527a31 */ /* 0x000fca0000040852 */
[----:B------:R0:W-:Y:S02]  /*6380*/  STG.E.U16 [R114.64+-0xc], R82 ;  /* 0xfffff45272007986 */ /* 0x0001e4000c101506 */
.L_x_115:
[----:B------:R-:W-:Y:S05]  /*6390*/  BSYNC B1 ;  /* 0x0000000000017941 */ /* 0x000fea0003800000 */
.L_x_114:
[----:B------:R-:W-:Y:S01]  /*63a0*/  LOP3.LUT P6, RZ, R24, 0x10000000, RZ, 0xc0, !PT ;  /* 0x1000000018ff7812 */ /* 0x000fe200078cc0ff */
[----:B------:R-:W-:-:S12]  /*63b0*/  BSSY B1, `(.L_x_116) ;  /* 0x0000006000017945 */ /* 0x000fd80003800000 */
[----:B------:R-:W-:Y:S05]  /*63c0*/  @!P6 BRA `(.L_x_117) ;  /* 0x000000400000e947 */ /* 0x000fea0003800000 */
[----:B------:R-:W5:Y:S02]  /*63d0*/  LDG.E.U16 R47, [R122.64+0x10] ;  /* 0x000010067a2f7981 */ /* 0x000f64000c1e1500 */
[----:B-----5:R-:W-:-:S04]  /*63e0*/  HMUL2 R47, R47.H0_H0, c[0x0] [0x19c].H0_H0 ;  /* 0x200067002f2f7a32 */ /* 0x020fc80000000800 */
[----:B------:R-:W-:-:S05]  /*63f0*/  HFMA2 R47, R78.H0_H0, c[0x0] [0x16c].H0_H0, R47.H0_H0 ;  /* 0x20005b004e2f7a31 */ /* 0x000fca000004082f */
[----:B------:R0:W-:Y:S02]  /*6400*/  STG.E.U16 [R116.64+-0xc], R47 ;  /* 0xfffff42f74007986 */ /* 0x0001e4000c101506 */
.L_x_117:
[----:B------:R-:W-:Y:S05]  /*6410*/  BSYNC B1 ;  /* 0x0000000000017941 */ /* 0x000fea0003800000 */
.L_x_116:
[----:B------:R-:W-:Y:S01]  /*6420*/  LOP3.LUT P6, RZ, R24, 0x8000000, RZ, 0xc0, !PT ;  /* 0x0800000018ff7812 */ /* 0x000fe200078cc0ff */
[----:B------:R-:W-:-:S12]  /*6430*/  BSSY B1, `(.L_x_118) ;  /* 0x0000006000017945 */ /* 0x000fd80003800000 */
[----:B------:R-:W-:Y:S05]  /*6440*/  @!P6 BRA `(.L_x_119) ;  /* 0x000000400000e947 */ /* 0x000fea0003800000 */
[----:B0-----:R-:W5:Y:S02]  /*6450*/  LDG.E.U16 R47, [R124.64+0x10] ;  /* 0x000010067c2f7981 */ /* 0x001f64000c1e1500 */
[----:B-----5:R-:W-:-:S04]  /*6460*/  HMUL2 R47, R47.H0_H0, c[0x0] [0x19c].H0_H0 ;  /* 0x200067002f2f7a32 */ /* 0x020fc80000000800 */
[----:B------:R-:W-:-:S05]  /*6470*/  HFMA2 R47, R62.H0_H0, c[0x0] [0x16c].H0_H0, R47.H0_H0 ;  /* 0x20005b003e2f7a31 */ /* 0x000fca000004082f */
[----:B------:R0:W-:Y:S02]  /*6480*/  STG.E.U16 [R118.64+-0xc], R47 ;  /* 0xfffff42f76007986 */ /* 0x0001e4000c101506 */
.L_x_119:
[----:B------:R-:W-:Y:S05]  /*6490*/  BSYNC B1 ;  /* 0x0000000000017941 */ /* 0x000fea0003800000 */
.L_x_118:
[----:B------:R-:W-:Y:S01]  /*64a0*/  LOP3.LUT P6, RZ, R24, 0x4000000, RZ, 0xc0, !PT ;  /* 0x0400000018ff7812 */ /* 0x000fe200078cc0ff */
[----:B------:R-:W-:-:S12]  /*64b0*/  BSSY B1, `(.L_x_120) ;  /* 0x0000006000017945 */ /* 0x000fd80003800000 */
[----:B------:R-:W-:Y:S05]  /*64c0*/  @!P6 BRA `(.L_x_121) ;  /* 0x000000400000e947 */ /* 0x000fea0003800000 */
[----:B0-----:R-:W5:Y:S02]  /*64d0*/  LDG.E.U16 R47, [R126.64+0x10] ;  /* 0x000010067e2f7981 */ /* 0x001f64000c1e1500 */
[----:B-----5:R-:W-:-:S04]  /*64e0*/  HMUL2 R47, R47.H0_H0, c[0x0] [0x19c].H0_H0 ;  /* 0x200067002f2f7a32 */ /* 0x020fc80000000800 */
[----:B------:R-:W-:-:S05]  /*64f0*/  HFMA2 R47, R46.H0_H0, c[0x0] [0x16c].H0_H0, R47.H0_H0 ;  /* 0x20005b002e2f7a31 */ /* 0x000fca000004082f */
[----:B------:R0:W-:Y:S02]  /*6500*/  STG.E.U16 [R120.64+-0xc], R47 ;  /* 0xfffff42f78007986 */ /* 0x0001e4000c101506 */
.L_x_121:
[----:B------:R-:W-:Y:S05]  /*6510*/  BSYNC B1 ;  /* 0x0000000000017941 */ /* 0x000fea0003800000 */
.L_x_120:
[----:B------:R-:W-:Y:S01]  /*6520*/  LOP3.LUT P6, RZ, R24, 0x2000000, RZ, 0xc0, !PT ;  /* 0x0200000018ff7812 */ /* 0x000fe200078cc0ff */
[----:B------:R-:W-:-:S12]  /*6530*/  BSSY B1, `(.L_x_122) ;  /* 0x0000006000017945 */ /* 0x000fd80003800000 */
[----:B------:R-:W-:Y:S05]  /*6540*/  @!P6 BRA `(.L_x_123) ;  /* 0x000000400000e947 */ /* 0x000fea0003800000 */
[----:B------:R-:W5:Y:S02]  /*6550*/  LDG.E.U16 R46, [R96.64+0x12] ;  /* 0x00001206602e7981 */ /* 0x000f64000c1e1500 */
[----:B-----5:R-:W-:-:S04]  /*6560*/  HMUL2 R46, R46.H0_H0, c[0x0] [0x19c].H0_H0 ;  /* 0x200067002e2e7a32 */ /* 0x020fc80000000800 */
[----:B------:R-:W-:-:S05]  /*6570*/  HFMA2 R46, R163.H0_H0, c[0x0] [0x16c].H0_H0, R46.H0_H0 ;  /* 0x20005b00a32e7a31 */ /* 0x000fca000004082e */
[----:B------:R0:W-:Y:S02]  /*6580*/  STG.E.U16 [R114.64+-0xa], R46 ;  /* 0xfffff62e72007986 */ /* 0x0001e4000c101506 */
.L_x_123:
[----:B------:R-:W-:Y:S05]  /*6590*/  BSYNC B1 ;  /* 0x0000000000017941 */ /* 0x000fea0003800000 */
.L_x_122:
[----:B------:R-:W-:Y:S01]  /*65a0*/  LOP3.LUT P6, RZ, R24, 0x1000000, RZ, 0xc0, !PT ;  /* 0x0100000018ff7812 */ /* 0x000fe200078cc0ff */
[----:B------:R-:W-:-:S12]  /*65b0*/  BSSY B1, `(.L_x_124) ;  /* 0x0000006000017945 */ /* 0x000fd80003800000 */
[----:B------:R-:W-:Y:S05]  /*65c0*/  @!P6 BRA `(.L_x_125) ;  /* 0x000000400000e947 */ /* 0x000fea0003800000 */
[----:B0-----:R-:W5:Y:S02]  /*65d0*/  LDG.E.U16 R46, [R122.64+0x12] ;  /* 0x000012067a2e7981 */ /* 0x001f64000c1e1500 */
[----:B-----5:R-:W-:-:S04]  /*65e0*/  HMUL2 R46, R46.H0_H0, c[0x0] [0x19c].H0_H0 ;  /* 0x200067002e2e7a32 */ /* 0x020fc80000000800 */
[----:B------:R-:W-:-:S05]  /*65f0*/  HFMA2 R46, R77.H0_H0, c[0x0] [0x16c].H0_H0, R46.H0_H0 ;  /* 0x20005b004d2e7a31 */ /* 0x000fca000004082e */
[----:B------:R0:W-:Y:S02]  /*6600*/  STG.E.U16 [R116.64+-0xa], R46 ;  /* 0xfffff62e74007986 */ /* 0x0001e4000c101506 */
.L_x_125:
[----:B------:R-:W-:Y:S05]  /*6610*/  BSYNC B1 ;  /* 0x0000000000017941 */ /* 0x000fea0003800000 */
.L_x_124:
[----:B------:R-:W-:Y:S01]  /*6620*/  LOP3.LUT P6, RZ, R24, 0x800000, RZ, 0xc0, !PT ;  /* 0x0080000018ff7812 */ /* 0x000fe200078cc0ff */
[----:B------:R-:W-:-:S12]  /*6630*/  BSSY B1, `(.L_x_126) ;  /* 0x0000006000017945 */ /* 0x000fd80003800000 */
[----:B------:R-:W-:Y:S05]  /*6640*/  @!P6 BRA `(.L_x_127) ;  /* 0x000000400000e947 */ /* 0x000fea0003800000 */
[----:B0-----:R-:W5:Y:S02]  /*6650*/  LDG.E.U16 R46, [R124.64+0x12] ;  /* 0x000012067c2e7981 */ /* 0x001f64000c1e1500 */
[----:B-----5:R-:W-:-:S04]  /*6660*/  HMUL2 R46, R46.H0_H0, c[0x0] [0x19c].H0_H0 ;  /* 0x200067002e2e7a32 */ /* 0x020fc80000000800 */
[----:B------:R-:W-:-:S05]  /*6670*/  HFMA2 R46, R61.H0_H0, c[0x0] [0x16c].H0_H0, R46.H0_H0 ;  /* 0x20005b003d2e7a31 */ /* 0x000fca000004082e */
[----:B------:R0:W-:Y:S02]  /*6680*/  STG.E.U16 [R118.64+-0xa], R46 ;  /* 0xfffff62e76007986 */ /* 0x0001e4000c101506 */
.L_x_127:
[----:B------:R-:W-:Y:S05]  /*6690*/  BSYNC B1 ;  /* 0x0000000000017941 */ /* 0x000fea0003800000 */
.L_x_126:
[----:B------:R-:W-:Y:S01]  /*66a0*/  LOP3.LUT P6, RZ, R24, 0x400000, RZ, 0xc0, !PT ;  /* 0x0040000018ff7812 */ /* 0x000fe200078cc0ff */
[----:B------:R-:W-:-:S12]  /*66b0*/  BSSY B1, `(.L_x_128) ;  /* 0x0000006000017945 */ /* 0x000fd80003800000 */
[----:B------:R-:W-:Y:S05]  /*66c0*/  @!P6 BRA `(.L_x_129) ;  /* 0x000000400000e947 */ /* 0x000fea0003800000 */
[----:B0-----:R-:W5:Y:S02]  /*66d0*/  LDG.E.U16 R46, [R126.64+0x12] ;  /* 0x000012067e2e7981 */ /* 0x001f64000c1e1500 */
[----:B-----5:R-:W-:-:S04]  /*66e0*/  HMUL2 R46, R46.H0_H0, c[0x0] [0x19c].H0_H0 ;  /* 0x200067002e2e7a32 */ /* 0x020fc80000000800 */
[----:B------:R-:W-:-:S05]  /*66f0*/  HFMA2 R46, R45.H0_H0, c[0x0] [0x16c].H0_H0, R46.H0_H0 ;  /* 0x20005b002d2e7a31 */ /* 0x000fca000004082e */
[----:B------:R0:W-:Y:S02]  /*6700*/  STG.E.U16 [R120.64+-0xa], R46 ;  /* 0xfffff62e78007986 */ /* 0x0001e4000c101506 */
.L_x_129:
[----:B------:R-:W-:Y:S05]  /*6710*/  BSYNC B1 ;  /* 0x0000000000017941 */ /* 0x000fea0003800000 */
.L_x_128:
[----:B------:R-:W-:Y:S01]  /*6720*/  LOP3.LUT P6, RZ, R24, 0x200000, RZ, 0xc0, !PT ;  /* 0x0020000018ff7812 */ /* 0x000fe200078cc0ff */
[----:B------:R-:W-:-:S12]  /*6730*/  BSSY B1, `(.L_x_130) ;  /* 0x0000006000017945 */ /* 0x000fd80003800000 */
[----:B------:R-:W-:Y:S05]  /*6740*/  @!P6 BRA `(.L_x_131) ;  /* 0x000000400000e947 */ /* 0x000fea0003800000 */
[----:B------:R-:W5:Y:S02]  /*6750*/  LDG.E.U16 R45, [R96.64+0x14] ;  /* 0x00001406602d7981 */ /* 0x000f64000c1e1500 */
[----:B-----5:R-:W-:-:S04]  /*6760*/  HMUL2 R81, R45.H0_H0, c[0x0] [0x19c].H0_H0 ;  /* 0x200067002d517a32 */ /* 0x020fc80000000800 */
[----:B------:R-:W-:-:S05]  /*6770*/  HFMA2 R81, R162.H0_H0, c[0x0] [0x16c].H0_H0, R81.H0_H0 ;  /* 0x20005b00a2517a31 */ /* 0x000fca0000040851 */
[----:B------:R0:W-:Y:S02]  /*6780*/  STG.E.U16 [R114.64+-0x8], R81 ;  /* 0xfffff85172007986 */ /* 0x0001e4000c101506 */
.L_x_131:
[----:B------:R-:W-:Y:S05]  /*6790*/  BSYNC B1 ;  /* 0x0000000000017941 */ /* 0x000fea0003800000 */
.L_x_130:
[----:B------:R-:W-:Y:S01]  /*67a0*/  LOP3.LUT P6, RZ, R24, 0x100000, RZ, 0xc0, !PT ;  /* 0x0010000018ff7812 */ /* 0x000fe200078cc0ff */
[----:B------:R-:W-:-:S12]  /*67b0*/  BSSY B1, `(.L_x_132) ;  /* 0x0000006000017945 */ /* 0x000fd80003800000 */
[----:B------:R-:W-:Y:S05]  /*67c0*/  @!P6 BRA `(.L_x_133) ;  /* 0x000000400000e947 */ /* 0x000fea0003800000 */
[----:B------:R-:W5:Y:S02]  /*67d0*/  LDG.E.U16 R45, [R122.64+0x14] ;  /* 0x000014067a2d7981 */ /* 0x000f64000c1e1500 */
[----:B-----5:R-:W-:-:S04]  /*67e0*/  HMUL2 R45, R45.H0_H0, c[0x0] [0x19c].H0_H0 ;  /* 0x200067002d2d7a32 */ /* 0x020fc80000000800 */
[----:B------:R-:W-:-:S05]  /*67f0*/  HFMA2 R45, R76.H0_H0, c[0x0] [0x16c].H0_H0, R45.H0_H0 ;  /* 0x20005b004c2d7a31 */ /* 0x000fca000004082d */
[----:B------:R0:W-:Y:S02]  /*6800*/  STG.E.U16 [R116.64+-0x8], R45 ;  /* 0xfffff82d74007986 */ /* 0x0001e4000c101506 */
.L_x_133:
[----:B------:R-:W-:Y:S05]  /*6810*/  BSYNC B1 ;  /* 0x0000000000017941 */ /* 0x000fea0003800000 */
.L_x_132:
[----:B------:R-:W-:Y:S01]  /*6820*/  LOP3.LUT P6, RZ, R24, 0x80000, RZ, 0xc0, !PT ;  /* 0x0008000018ff7812 */ /* 0x000fe200078cc0ff */
[----:B------:R-:W-:-:S12]  /*6830*/  BSSY B1, `(.L_x_134) ;  /* 0x0000006000017945 */ /* 0x000fd80003800000 */
[----:B------:R-:W-:Y:S05]  /*6840*/  @!P6 BRA `(.L_x_135) ;  /* 0x000000400000e947 */ /* 0x000fea0003800000 */
[----:B0-----:R-:W5:Y:S02]  /*6850*/  LDG.E.U16 R45, [R124.64+0x14] ;  /* 0x000014067c2d7981 */ /* 0x001f64000c1e1500 */
[----:B-----5:R-:W-:-:S04]  /*6860*/  HMUL2 R45, R45.H0_H0, c[0x0] [0x19c].H0_H0 ;  /* 0x200067002d2d7a32 */ /* 0x020fc80000000800 */
[----:B------:R-:W-:-:S05]  /*6870*/  HFMA2 R45, R60.H0_H0, c[0x0] [0x16c].H0_H0, R45.H0_H0 ;  /* 0x20005b003c2d7a31 */ /* 0x000fca000004082d */
[----:B------:R0:W-:Y:S02]  /*6880*/  STG.E.U16 [R118.64+-0x8], R45 ;  /* 0xfffff82d76007986 */ /* 0x0001e4000c101506 */
.L_x_135:
[----:B------:R-:W-:Y:S05]  /*6890*/  BSYNC B1 ;  /* 0x0000000000017941 */ /* 0x000fea0003800000 */
.L_x_134:
[----:B------:R-:W-:Y:S01]  /*68a0*/  LOP3.LUT P6, RZ, R24, 0x40000, RZ, 0xc0, !PT ;  /* 0x0004000018ff7812 */ /* 0x000fe200078cc0ff */
[----:B------:R-:W-:-:S12]  /*68b0*/  BSSY B1, `(.L_x_136) ;  /* 0x0000006000017945 */ /* 0x000fd80003800000 */
[----:B------:R-:W-:Y:S05]  /*68c0*/  @!P6 BRA `(.L_x_137) ;  /* 0x000000400000e947 */ /* 0x000fea0003800000 */
[----:B0-----:R-:W5:Y:S02]  /*68d0*/  LDG.E.U16 R45, [R126.64+0x14] ;  /* 0x000014067e2d7981 */ /* 0x001f64000c1e1500 */
[----:B-----5:R-:W-:-:S04]  /*68e0*/  HMUL2 R45, R45.H0_H0, c[0x0] [0x19c].H0_H0 ;  /* 0x200067002d2d7a32 */ /* 0x020fc80000000800 */
[----:B------:R-:W-:-:S05]  /*68f0*/  HFMA2 R45, R44.H0_H0, c[0x0] [0x16c].H0_H0, R45.H0_H0 ;  /* 0x20005b002c2d7a31 */ /* 0x000fca000004082d */
[----:B------:R0:W-:Y:S02]  /*6900*/  STG.E.U16 [R120.64+-0x8], R45 ;  /* 0xfffff82d78007986 */ /* 0x0001e4000c101506 */
.L_x_137:
[----:B------:R-:W-:Y:S05]  /*6910*/  BSYNC B1 ;  /* 0x0000000000017941 */ /* 0x000fea0003800000 */
.L_x_136:
[----:B------:R-:W-:Y:S01]  /*6920*/  LOP3.LUT P6, RZ, R24, 0x20000, RZ, 0xc0, !PT ;  /* 0x0002000018ff7812 */ /* 0x000fe200078cc0ff */
[----:B------:R-:W-:-:S12]  /*6930*/  BSSY B1, `(.L_x_138) ;  /* 0x0000006000017945 */ /* 0x000fd80003800000 */
[----:B------:R-:W-:Y:S05]  /*6940*/  @!P6 BRA `(.L_x_139) ;  /* 0x000000400000e947 */ /* 0x000fea0003800000 */
[----:B------:R-:W5:Y:S02]  /*6950*/  LDG.E.U16 R44, [R96.64+0x16] ;  /* 0x00001606602c7981 */ /* 0x000f64000c1e1500 */
[----:B-----5:R-:W-:-:S04]  /*6960*/  HMUL2 R44, R44.H0_H0, c[0x0] [0x19c].H0_H0 ;  /* 0x200067002c2c7a32 */ /* 0x020fc80000000800 */
[----:B------:R-:W-:-:S05]  /*6970*/  HFMA2 R44, R91.H0_H0, c[0x0] [0x16c].H0_H0, R44.H0_H0 ;  /* 0x20005b005b2c7a31 */ /* 0x000fca000004082c */
[----:B------:R0:W-:Y:S02]  /*6980*/  STG.E.U16 [R114.64+-0x6], R44 ;  /* 0xfffffa2c72007986 */ /* 0x0001e4000c101506 */
.L_x_139:
[----:B------:R-:W-:Y:S05]  /*6990*/  BSYNC B1 ;  /* 0x0000000000017941 */ /* 0x000fea0003800000 */
.L_x_138:
[----:B------:R-:W-:Y:S01]  /*69a0*/  LOP3.LUT P6, RZ, R24, 0x10000, RZ, 0xc0, !PT ;  /* 0x0001000018ff7812 */ /* 0x000fe200078cc0ff */
[----:B------:R-:W-:-:S12]  /*69b0*/  BSSY B1, `(.L_x_140) ;  /* 0x0000006000017945 */ /* 0x000fd80003800000 */
[----:B------:R-:W-:Y:S05]  /*69c0*/  @!P6 BRA `(.L_x_141) ;  /* 0x000000400000e947 */ /* 0x000fea0003800000 */
[----:B0-----:R-:W5:Y:S02]  /*69d0*/  LDG.E.U16 R44, [R122.64+0x16] ;  /* 0x000016067a2c7981 */ /* 0x001f64000c1e1500 */
[----:B-----5:R-:W-:-:S04]  /*69e0*/  HMUL2 R44, R44.H0_H0, c[0x0] [0x19c].H0_H0 ;  /* 0x200067002c2c7a32 */ /* 0x020fc80000000800 */
[----:B------:R-:W-:-:S05]  /*69f0*/  HFMA2 R44, R75.H0_H0, c[0x0] [0x16c].H0_H0, R44.H0_H0 ;  /* 0x20005b004b2c7a31 */ /* 0x000fca000004082c */
[----:B------:R0:W-:Y:S02]  /*6a00*/  STG.E.U16 [R116.64+-0x6], R44 ;  /* 0xfffffa2c74007986 */ /* 0x0001e4000c101506 */
.L_x_141:
[----:B------:R-:W-:Y:S05]  /*6a10*/  BSYNC B1 ;  /* 0x0000000000017941 */ /* 0x000fea0003800000 */
.L_x_140:
[----:B------:R-:W-:Y:S01]  /*6a20*/  LOP3.LUT P6, RZ, R24, 0x8000, RZ, 0xc0, !PT ;  /* 0x0000800018ff7812 */ /* 0x000fe200078cc0ff */
[----:B------:R-:W-:-:S12]  /*6a30*/  BSSY B1, `(.L_x_142) ;  /* 0x0000006000017945 */ /* 0x000fd80003800000 */
[----:B------:R-:W-:Y:S05]  /*6a40*/  @!P6 BRA `(.L_x_143) ;  /* 0x000000400000e947 */ /* 0x000fea0003800000 */
[----:B0-----:R-:W5:Y:S02]  /*6a50*/  LDG.E.U16 R44, [R124.64+0x16] ;  /* 0x000016067c2c7981 */ /* 0x001f64000c1e1500 */
[----:B-----5:R-:W-:-:S04]  /*6a60*/  HMUL2 R44, R44.H0_H0, c[0x0] [0x19c].H0_H0 ;  /* 0x200067002c2c7a32 */ /* 0x020fc80000000800 */
[----:B------:R-:W-:-:S05]  /*6a70*/  HFMA2 R44, R59.H0_H0, c[0x0] [0x16c].H0_H0, R44.H0_H0 ;  /* 0x20005b003b2c7a31 */ /* 0x000fca000004082c */
[----:B------:R0:W-:Y:S02]  /*6a80*/  STG.E.U16 [R118.64+-0x6], R44 ;  /* 0xfffffa2c76007986 */ /* 0x0001e4000c101506 */
.L_x_143:
[----:B------:R-:W-:Y:S05]  /*6a90*/  BSYNC B1 ;  /* 0x0000000000017941 */ /* 0x000fea0003800000 */
.L_x_142:
[----:B------:R-:W-:Y:S01]  /*6aa0*/  LOP3.LUT P6, RZ, R24, 0x4000, RZ, 0xc0, !PT ;  /* 0x0000400018ff7812 */ /* 0x000fe200078cc0ff */
[----:B------:R-:W-:-:S12]  /*6ab0*/  BSSY B1, `(.L_x_144) ;  /* 0x0000006000017945 */ /* 0x000fd80003800000 */
[----:B------:R-:W-:Y:S05]  /*6ac0*/  @!P6 BRA `(.L_x_145) ;  /* 0x000000400000e947 */ /* 0x000fea0003800000 */
[----:B0-----:R-:W5:Y:S02]  /*6ad0*/  LDG.E.U16 R44, [R126.64+0x16] ;  /* 0x000016067e2c7981 */ /* 0x001f64000c1e1500 */
[----:B-----5:R-:W-:-:S04]  /*6ae0*/  HMUL2 R44, R44.H0_H0, c[0x0] [0x19c].H0_H0 ;  /* 0x200067002c2c7a32 */ /* 0x020fc80000000800 */
[----:B------:R-:W-:-:S05]  /*6af0*/  HFMA2 R44, R43.H0_H0, c[0x0] [0x16c].H0_H0, R44.H0_H0 ;  /* 0x20005b002b2c7a31 */ /* 0x000fca000004082c */
[----:B------:R0:W-:Y:S02]  /*6b00*/  STG.E.U16 [R120.64+-0x6], R44 ;  /* 0xfffffa2c78007986 */ /* 0x0001e4000c101506 */
.L_x_145:
[----:B------:R-:W-:Y:S05]  /*6b10*/  BSYNC B1 ;  /* 0x0000000000017941 */ /* 0x000fea0003800000 */
.L_x_144:
[----:B------:R-:W-:Y:S01]  /*6b20*/  LOP3.LUT P6, RZ, R24, 0x2000, RZ, 0xc0, !PT ;  /* 0x0000200018ff7812 */ /* 0x000fe200078cc0ff */
[----:B------:R-:W-:-:S12]  /*6b30*/  BSSY B1, `(.L_x_146) ;  /* 0x0000006000017945 */ /* 0x000fd80003800000 */
[----:B------:R-:W-:Y:S05]  /*6b40*/  @!P6 BRA `(.L_x_147) ;  /* 0x000000400000e947 */ /* 0x000fea0003800000 */
[----:B------:R-:W5:Y:S02]  /*6b50*/  LDG.E.U16 R43, [R96.64+0x18] ;  /* 0x00001806602b7981 */ /* 0x000f64000c1e1500 */
[----:B0----5:R-:W-:-:S04]  /*6b60*/  HMUL2 R45, R43.H0_H0, c[0x0] [0x19c].H0_H0 ;  /* 0x200067002b2d7a32 */ /* 0x021fc80000000800 */
[----:B------:R-:W-:-:S05]  /*6b70*/  HFMA2 R45, R90.H0_H0, c[0x0] [0x16c].H0_H0, R45.H0_H0 ;  /* 0x20005b005a2d7a31 */ /* 0x000fca000004082d */
[----:B------:R0:W-:Y:S02]  /*6b80*/  STG.E.U16 [R114.64+-0x4], R45 ;  /* 0xfffffc2d72007986 */ /* 0x0001e4000c101506 */
.L_x_147:
[----:B------:R-:W-:Y:S05]  /*6b90*/  BSYNC B1 ;  /* 0x0000000000017941 */ /* 0x000fea0003800000 */
.L_x_146:
[----:B------:R-:W-:Y:S01]  /*6ba0*/  LOP3.LUT P6, RZ, R24, 0x1000, RZ, 0xc0, !PT ;  /* 0x0000100018ff7812 */ /* 0x000fe200078cc0ff */
[----:B------:R-:W-:-:S12]  /*6bb0*/  BSSY B1, `(.L_x_148) ;  /* 0x0000006000017945 */ /* 0x000fd80003800000 */
[----:B------:R-:W-:Y:S05]  /*6bc0*/  @!P6 BRA `(.L_x_149) ;  /* 0x000000400000e947 */ /* 0x000fea0003800000 */
[----:B------:R-:W5:Y:S02]  /*6bd0*/  LDG.E.U16 R43, [R122.64+0x18] ;  /* 0x000018067a2b7981 */ /* 0x000f64000c1e1500 */
[----:B-----5:R-:W-:-:S04]  /*6be0*/  HMUL2 R43, R43.H0_H0, c[0x0] [0x19c].H0_H0 ;  /* 0x200067002b2b7a32 */ /* 0x020fc80000000800 */
[----:B------:R-:W-:-:S05]  /*6bf0*/  HFMA2 R43, R74.H0_H0, c[0x0] [0x16c].H0_H0, R43.H0_H0 ;  /* 0x20005b004a2b7a31 */ /* 0x000fca000004082b */
[----:B------:R0:W-:Y:S02]  /*6c00*/  STG.E.U16 [R116.64+-0x4], R43 ;  /* 0xfffffc2b74007986 */ /* 0x0001e4000c101506 */
.L_x_149:
[----:B------:R-:W-:Y:S05]  /*6c10*/  BSYNC B1 ;  /* 0x0000000000017941 */ /* 0x000fea0003800000 */
.L_x_148:
[----:B------:R-:W-:Y:S01]  /*6c20*/  LOP3.LUT P6, RZ, R24, 0x800, RZ, 0xc0, !PT ;  /* 0x0000080018ff7812 */ /* 0x000fe200078cc0ff */
[----:B------:R-:W-:-:S12]  /*6c30*/  BSSY B1, `(.L_x_150) ;  /* 0x0000006000017945 */ /* 0x000fd80003800000 */
[----:B------:R-:W-:Y:S05]  /*6c40*/  @!P6 BRA `(.L_x_151) ;  /* 0x000000400000e947 */ /* 0x000fea0003800000 */
[----:B0-----:R-:W5:Y:S02]  /*6c50*/  LDG.E.U16 R43, [R124.64+0x18] ;  /* 0x000018067c2b7981 */ /* 0x001f64000c1e1500 */
[----:B-----5:R-:W-:-:S04]  /*6c60*/  HMUL2 R43, R43.H0_H0, c[0x0] [0x19c].H0_H0 ;  /* 0x200067002b2b7a32 */ /* 0x020fc80000000800 */
[----:B------:R-:W-:-:S05]  /*6c70*/  HFMA2 R43, R58.H0_H0, c[0x0] [0x16c].H0_H0, R43.H0_H0 ;  /* 0x20005b003a2b7a31 */ /* 0x000fca000004082b */
[----:B------:R0:W-:Y:S02]  /*6c80*/  STG.E.U16 [R118.64+-0x4], R43 ;  /* 0xfffffc2b76007986 */ /* 0x0001e4000c101506 */
.L_x_151:
[----:B------:R-:W-:Y:S05]  /*6c90*/  BSYNC B1 ;  /* 0x0000000000017941 */ /* 0x000fea0003800000 */
.L_x_150:
[----:B------:R-:W-:Y:S01]  /*6ca0*/  LOP3.LUT P6, RZ, R24, 0x400, RZ, 0xc0, !PT ;  /* 0x0000040018ff7812 */ /* 0x000fe200078cc0ff */
[----:B------:R-:W-:-:S12]  /*6cb0*/  BSSY B1, `(.L_x_152) ;  /* 0x0000006000017945 */ /* 0x000fd80003800000 */
[----:B------:R-:W-:Y:S05]  /*6cc0*/  @!P6 BRA `(.L_x_153) ;  /* 0x000000400000e947 */ /* 0x000fea0003800000 */
[----:B0-----:R-:W5:Y:S02]  /*6cd0*/  LDG.E.U16 R43, [R126.64+0x18] ;  /* 0x000018067e2b7981 */ /* 0x001f64000c1e1500 */
[----:B-----5:R-:W-:-:S04]  /*6ce0*/  HMUL2 R43, R43.H0_H0, c[0x0] [0x19c].H0_H0 ;  /* 0x200067002b2b7a32 */ /* 0x020fc80000000800 */
[----:B------:R-:W-:-:S05]  /*6cf0*/  HFMA2 R43, R42.H0_H0, c[0x0] [0x16c].H0_H0, R43.H0_H0 ;  /* 0x20005b002a2b7a31 */ /* 0x000fca000004082b */
[----:B------:R0:W-:Y:S02]  /*6d00*/  STG.E.U16 [R120.64+-0x4], R43 ;  /* 0xfffffc2b78007986 */ /* 0x0001e4000c101506 */
.L_x_153:
[----:B------:R-:W-:Y:S05]  /*6d10*/  BSYNC B1 ;  /* 0x0000000000017941 */ /* 0x000fea0003800000 */
.L_x_152:
[----:B------:R-:W-:Y:S01]  /*6d20*/  LOP3.LUT P6, RZ, R24, 0x200, RZ, 0xc0, !PT ;  /* 0x0000020018ff7812 */ /* 0x000fe200078cc0ff */
[----:B------:R-:W-:-:S12]  /*6d30*/  BSSY B1, `(.L_x_154) ;  /* 0x0000006000017945 */ /* 0x000fd80003800000 */
[----:B------:R-:W-:Y:S05]  /*6d40*/  @!P6 BRA `(.L_x_155) ;  /* 0x000000400000e947 */ /* 0x000fea0003800000 */
[----:B------:R-:W5:Y:S02]  /*6d50*/  LDG.E.U16 R42, [R96.64+0x1a] ;  /* 0x00001a06602a7981 */ /* 0x000f64000c1e1500 */
[----:B-----5:R-:W-:-:S04]  /*6d60*/  HMUL2 R42, R42.H0_H0, c[0x0] [0x19c].H0_H0 ;  /* 0x200067002a2a7a32 */ /* 0x020fc80000000800 */
[----:B------:R-:W-:-:S05]  /*6d70*/  HFMA2 R42, R89.H0_H0, c[0x0] [0x16c].H0_H0, R42.H0_H0 ;  /* 0x20005b00592a7a31 */ /* 0x000fca000004082a */
[----:B------:R0:W-:Y:S02]  /*6d80*/  STG.E.U16 [R114.64+-0x2], R42 ;  /* 0xfffffe2a72007986 */ /* 0x0001e4000c101506 */
.L_x_155:
[----:B------:R-:W-:Y:S05]  /*6d90*/  BSYNC B1 ;  /* 0x0000000000017941 */ /* 0x000fea0003800000 */
.L_x_154:
[----:B------:R-:W-:Y:S01]  /*6da0*/  LOP3.LUT P6, RZ, R24, 0x100, RZ, 0xc0, !PT ;  /* 0x0000010018ff7812 */ /* 0x000fe200078cc0ff */
[----:B------:R-:W-:-:S12]  /*6db0*/  BSSY B1, `(.L_x_156) ;  /* 0x0000006000017945 */ /* 0x000fd80003800000 */
[----:B------:R-:W-:Y:S05]  /*6dc0*/  @!P6 BRA `(.L_x_157) ;  /* 0x000000400000e947 */ /* 0x000fea0003800000 */
[----:B0-----:R-:W5:Y:S02]  /*6dd0*/  LDG.E.U16 R42, [R122.64+0x1a] ;  /* 0x00001a067a2a7981 */ /* 0x001f64000c1e1500 */
[----:B-----5:R-:W-:-:S04]  /*6de0*/  HMUL2 R42, R42.H0_H0, c[0x0] [0x19c].H0_H0 ;  /* 0x200067002a2a7a32 */ /* 0x020fc80000000800 */
[----:B------:R-:W-:-:S05]  /*6df0*/  HFMA2 R42, R73.H0_H0, c[0x0] [0x16c].H0_H0, R42.H0_H0 ;  /* 0x20005b00492a7a31 */ /* 0x000fca000004082a */
[----:B------:R0:W-:Y:S02]  /*6e00*/  STG.E.U16 [R116.64+-0x2], R42 ;  /* 0xfffffe2a74007986 */ /* 0x0001e4000c101506 */
.L_x_157:
[----:B------:R-:W-:Y:S05]  /*6e10*/  BSYNC B1 ;  /* 0x0000000000017941 */ /* 0x000fea0003800000 */
.L_x_156:
[----:B------:R-:W-:Y:S01]  /*6e20*/  LOP3.LUT P6, RZ, R24, 0x80, RZ, 0xc0, !PT ;  /* 0x0000008018ff7812 */ /* 0x000fe200078cc0ff */
[----:B------:R-:W-:-:S12]  /*6e30*/  BSSY B1, `(.L_x_158) ;  /* 0x0000006000017945 */ /* 0x000fd80003800000 */
[----:B------:R-:W-:Y:S05]  /*6e40*/  @!P6 BRA `(.L_x_159) ;  /* 0x000000400000e947 */ /* 0x000fea0003800000 */
[----:B0-----:R-:W5:Y:S02]  /*6e50*/  LDG.E.U16 R42, [R124.64+0x1a] ;  /* 0x00001a067c2a7981 */ /* 0x001f64000c1e1500 */
[----:B-----5:R-:W-:-:S04]  /*6e60*/  HMUL2 R42, R42.H0_H0, c[0x0] [0x19c].H0_H0 ;  /* 0x200067002a2a7a32 */ /* 0x020fc80000000800 */
[----:B------:R-:W-:-:S05]  /*6e70*/  HFMA2 R42, R57.H0_H0, c[0x0] [0x16c].H0_H0, R42.H0_H0 ;  /* 0x20005b00392a7a31 */ /* 0x000fca000004082a */
[----:B------:R0:W-:Y:S02]  /*6e80*/  STG.E.U16 [R118.64+-0x2], R42 ;  /* 0xfffffe2a76007986 */ /* 0x0001e4000c101506 */
.L_x_159:
[----:B------:R-:W-:Y:S05]  /*6e90*/  BSYNC B1 ;  /* 0x0000000000017941 */ /* 0x000fea0003800000 */
.L_x_158:
[----:B------:R-:W-:Y:S01]  /*6ea0*/  LOP3.LUT P6, RZ, R24, 0x40, RZ, 0xc0, !PT ;  /* 0x0000004018ff7812 */ /* 0x000fe200078cc0ff */
[----:B------:R-:W-:-:S12]  /*6eb0*/  BSSY B1, `(.L_x_160) ;  /* 0x0000006000017945 */ /* 0x000fd80003800000 */
[----:B------:R-:W-:Y:S05]  /*6ec0*/  @!P6 BRA `(.L_x_161) ;  /* 0x000000400000e947 */ /* 0x000fea0003800000 */
[----:B0-----:R-:W5:Y:S02]  /*6ed0*/  LDG.E.U16 R42, [R126.64+0x1a] ;  /* 0x00001a067e2a7981 */ /* 0x001f64000c1e1500 */
[----:B-----5:R-:W-:-:S04]  /*6ee0*/  HMUL2 R42, R42.H0_H0, c[0x0] [0x19c].H0_H0 ;  /* 0x200067002a2a7a32 */ /* 0x020fc80000000800 */
[----:B------:R-:W-:-:S05]  /*6ef0*/  HFMA2 R42, R41.H0_H0, c[0x0] [0x16c].H0_H0, R42.H0_H0 ;  /* 0x20005b00292a7a31 */ /* 0x000fca000004082a */
[----:B------:R0:W-:Y:S02]  /*6f00*/  STG.E.U16 [R120.64+-0x2], R42 ;  /* 0xfffffe2a78007986 */ /* 0x0001e4000c101506 */
.L_x_161:
[----:B------:R-:W-:Y:S05]  /*6f10*/  BSYNC B1 ;  /* 0x0000000000017941 */ /* 0x000fea0003800000 */
.L_x_160:
[----:B------:R-:W-:Y:S01]  /*6f20*/  LOP3.LUT P6, RZ, R24, 0x20, RZ, 0xc0, !PT ;  /* 0x0000002018ff7812 */ /* 0x000fe200078cc0ff */
[----:B------:R-:W-:-:S12]  /*6f30*/  BSSY B1, `(.L_x_162) ;  /* 0x0000006000017945 */ /* 0x000fd80003800000 */
[----:B------:R-:W-:Y:S05]  /*6f40*/  @!P6 BRA `(.L_x_163) ;  /* 0x000000400000e947 */ /* 0x000fea0003800000 */
[----:B------:R-:W5:Y:S02]  /*6f50*/  LDG.E.U16 R96, [R96.64+0x1c] ;  /* 0x00001c0660607981 */ /* 0x000f64000c1e1500 */
[----:B0----5:R-:W-:-:S04]  /*6f60*/  HMUL2 R44, R96.H0_H0, c[0x0] [0x19c].H0_H0 ;  /* 0x20006700602c7a32 */ /* 0x021fc80000000800 */
[----:B------:R-:W-:-:S05]  /*6f70*/  HFMA2 R44, R88.H0_H0, c[0x0] [0x16c].H0_H0, R44.H0_H0 ;  /* 0x20005b00582c7a31 */ /* 0x000fca000004082c */
[----:B------:R0:W-:Y:S02]  /*6f80*/  STG.E.U16 [R114.64], R44 ;  /* 0x0000002c72007986 */ /* 0x0001e4000c101506 */
.L_x_163:
[----:B------:R-:W-:Y:S05]  /*6f90*/  BSYNC B1 ;  /* 0x0000000000017941 */ /* 0x000fea0003800000 */
.L_x_162:
[----:B------:R-:W-:Y:S01]  /*6fa0*/  LOP3.LUT P6, RZ, R24, 0x10, RZ, 0xc0, !PT ;  /* 0x0000001018ff7812 */ /* 0x000fe200078cc0ff */
[----:B------:R-:W-:-:S12]  /*6fb0*/  BSSY B1, `(.L_x_164) ;  /* 0x0000006000017945 */ /* 0x000fd80003800000 */
[----:B------:R-:W-:Y:S05]  /*6fc0*/  @!P6 BRA `(.L_x_165) ;  /* 0x000000400000e947 */ /* 0x000fea0003800000 */
[----:B------:R-:W5:Y:S02]  /*6fd0*/  LDG.E.U16 R122, [R122.64+0x1c] ;  /* 0x00001c067a7a7981 */ /* 0x000f64000c1e1500 */
[----:B-----5:R-:W-:-:S04]  /*6fe0*/  HMUL2 R41, R122.H0_H0, c[0x0] [0x19c].H0_H0 ;  /* 0x200067007a297a32 */ /* 0x020fc80000000800 */
[----:B------:R-:W-:-:S05]  /*6ff0*/  HFMA2 R41, R72.H0_H0, c[0x0] [0x16c].H0_H0, R41.H0_H0 ;  /* 0x20005b0048297a31 */ /* 0x000fca0000040829 */
[----:B------:R0:W-:Y:S02]  /*7000*/  STG.E.U16 [R116.64], R41 ;  /* 0x0000002974007986 */ /* 0x0001e4000c101506 */
.L_x_165:
[----:B------:R-:W-:Y:S05]  /*7010*/  BSYNC B1 ;  /* 0x0000000000017941 */ /* 0x000fea0003800000 */
.L_x_164:
[----:B------:R-:W-:Y:S01]  /*7020*/  LOP3.LUT P6, RZ, R24, 0x8, RZ, 0xc0, !PT ;  /* 0x0000000818ff7812 */ /* 0x000fe200078cc0ff */
[----:B------:R-:W-:-:S12]  /*7030*/  BSSY B1, `(.L_x_166) ;  /* 0x0000006000017945 */ /* 0x000fd80003800000 */
[----:B------:R-:W-:Y:S05]  /*7040*/  @!P6 BRA `(.L_x_167) ;  /* 0x000000400000e947 */ /* 0x000fea0003800000 */
[----:B------:R-:W5:Y:S02]  /*7050*/  LDG.E.U16 R124, [R124.64+0x1c] ;  /* 0x00001c067c7c7981 */ /* 0x000f64000c1e1500 */
[----:B0----5:R-:W-:-:S04]  /*7060*/  HMUL2 R41, R124.H0_H0, c[0x0] [0x19c].H0_H0 ;  /* 0x200067007c297a32 */ /* 0x021fc80000000800 */
[----:B------:R-:W-:-:S05]  /*7070*/  HFMA2 R41, R56.H0_H0, c[0x0] [0x16c].H0_H0, R41.H0_H0 ;  /* 0x20005b0038297a31 */ /* 0x000fca0000040829 */
[----:B------:R0:W-:Y:S02]  /*7080*/  STG.E.U16 [R118.64], R41 ;  /* 0x0000002976007986 */ /* 0x0001e4000c101506 */
.L_x_167:
[----:B------:R-:W-:Y:S05]  /*7090*/  BSYNC B1 ;  /* 0x0000000000017941 */ /* 0x000fea0003800000 */
.L_x_166:
[----:B------:R-:W-:-:S13]  /*70a0*/  LOP3.LUT P6, RZ, R24, 0x4, RZ, 0xc0, !PT ;  /* 0x0000000418ff7812 */ /* 0x000fda00078cc0ff */
[----:B------:R-:W-:Y:S05]  /*70b0*/  @!P6 BRA `(.L_x_168) ;  /* 0x000012000000e947 */ /* 0x000fea0003800000 */
[----:B------:R-:W5:Y:S02]  /*70c0*/  LDG.E.U16 R126, [R126.64+0x1c] ;  /* 0x00001c067e7e7981 */ /* 0x000f64000c1e1500 */
[----:B0----5:R-:W-:-:S04]  /*70d0*/  HMUL2 R41, R126.H0_H0, c[0x0] [0x19c].H0_H0 ;  /* 0x200067007e297a32 */ /* 0x021fc80000000800 */
[----:B------:R-:W-:-:S05]  /*70e0*/  HFMA2 R41, R40.H0_H0, c[0x0] [0x16c].H0_H0, R41.H0_H0 ;  /* 0x20005b0028297a31 */ /* 0x000fca0000040829 */
[----:B------:R0:W-:Y:S01]  /*70f0*/  STG.E.U16 [R120.64], R41 ;  /* 0x0000002978007986 */ /* 0x0001e2000c101506 */
[----:B------:R-:W-:Y:S05]  /*7100*/  BRA `(.L_x_168) ;  /* 0x000011b000007947 */ /* 0x000fea0003800000 */
.L_x_57:
[CC--:B------:R-:W-:Y:S01]  /*7110*/  @P0 LEA R96, P6, R98.reuse, R6.reuse, 0x1 ;  /* 0x0000000662600211 */ /* 0x0c0fe200078c08ff */
[----:B------:R-:W-:Y:S01]  /*7120*/  @P1 HMUL2 R87, R87.H0_H0, c[0x0] [0x16c].H0_H0 ;  /* 0x20005b0057571a32 */ /* 0x000fe20000000800 */
[----:B------:R-:W-:Y:S01]  /*7130*/  P2R R130, PR, RZ, 0x8 ;  /* 0x00000008ff827803 */ /* 0x000fe20000000000 */
[----:B------:R-:W-:Y:S01]  /*7140*/  @P0 HMUL2 R173, R173.H0_H0, c[0x0] [0x16c].H0_H0 ;  /* 0x20005b00adad0a32 */ /* 0x000fe20000000800 */
[-C--:B------:R-:W-:Y:S01]  /*7150*/  @P0 LEA.HI.X R97, R98, R7.reuse, R184, 0x1, P6 ;  /* 0x0000000762610211 */ /* 0x080fe200030f0cb8 */
[----:B------:R-:W-:Y:S01]  /*7160*/  @P2 HMUL2 R71, R71.H0_H0, c[0x0] [0x16c].H0_H0 ;  /* 0x20005b0047472a32 */ /* 0x000fe20000000800 */
[----:B------:R-:W-:Y:S01]  /*7170*/  @P1 LEA R122, P6, R100, R6, 0x1 ;  /* 0x00000006647a1211 */ /* 0x000fe200078c08ff */
[----:B------:R-:W-:Y:S01]  /*7180*/  @P4 HMUL2 R55, R55.H0_H0, c[0x0] [0x16c].H0_H0 ;  /* 0x20005b0037374a32 */ /* 0x000fe20000000800 */
[----:B------:R-:W-:Y:S01]  /*7190*/  LOP3.LUT P3, RZ, R24, 0x2, RZ, 0xc0, !PT ;  /* 0x0000000218ff7812 */ /* 0x000fe2000786c0ff */
[----:B------:R0:W-:Y:S01]  /*71a0*/  @P0 STG.E.U16 [R96.64], R173 ;  /* 0x000000ad60000986 */ /* 0x0001e2000c101506 */
[----:B------:R-:W-:-:S02]  /*71b0*/  @P1 LEA.HI.X R123, R100, R7, R185, 0x1, P6 ;  /* 0x00000007647b1211 */ /* 0x000fc400030f0cb9 */
[-C--:B------:R-:W-:Y:S02]  /*71c0*/  @P2 LEA R124, P6, R102, R6.reuse, 0x1 ;  /* 0x00000006667c2211 */ /* 0x080fe400078c08ff */
[----:B------:R-:W-:Y:S02]  /*71d0*/  P2R R132, PR, RZ, 0x20 ;  /* 0x00000020ff847803 */ /* 0x000fe40000000000 */
[----:B------:R-:W-:Y:S02]  /*71e0*/  LOP3.LUT P5, RZ, R24, 0x1, RZ, 0xc0, !PT ;  /* 0x0000000118ff7812 */ /* 0x000fe400078ac0ff */
[----:B------:R-:W-:Y:S02]  /*71f0*/  @P2 LEA.HI.X R125, R102, R7, R186, 0x1, P6 ;  /* 0x00000007667d2211 */ /* 0x000fe400030f0cba */
[----:B------:R-:W-:Y:S02]  /*7200*/  @P4 LEA R126, P6, R104, R6, 0x1 ;  /* 0x00000006687e4211 */ /* 0x000fe400078c08ff */
[----:B------:R-:W-:-:S02]  /*7210*/  PRMT R136, R87, 0x7610, R136 ;  /* 0x0000761057887816 */ /* 0x000fc40000000088 */
[-C--:B------:R-:W-:Y:S02]  /*7220*/  @P4 LEA.HI.X R127, R104, R7.reuse, R187, 0x1, P6 ;  /* 0x00000007687f4211 */ /* 0x080fe400030f0cbb */
[CC--:B------:R-:W-:Y:S01]  /*7230*/  @P3 LEA R128, P6, R106.reuse, R6.reuse, 0x1 ;  /* 0x000000066a803211 */ /* 0x0c0fe200078c08ff */
[----:B------:R1:W-:Y:S01]  /*7240*/  @P1 STG.E.U16 [R122.64], R136 ;  /* 0x000000887a001986 */ /* 0x0003e2000c101506 */
[----:B------:R-:W-:Y:S02]  /*7250*/  P2R R87, PR, RZ, 0x1 ;  /* 0x00000001ff577803 */ /* 0x000fe40000000000 */
[----:B------:R-:W-:Y:S02]  /*7260*/  @P3 LEA.HI.X R129, R106, R7, R188, 0x1, P6 ;  /* 0x000000076a813211 */ /* 0x000fe400030f0cbc */
[----:B------:R-:W-:Y:S02]  /*7270*/  ISETP.NE.AND P3, PT, R130, RZ, PT ;  /* 0x000000ff8200720c */ /* 0x000fe40003f65270 */
[----:B------:R-:W-:-:S02]  /*7280*/  @P5 LEA R130, P6, R108, R6, 0x1 ;  /* 0x000000066c825211 */ /* 0x000fc400078c08ff */
[----:B------:R-:W-:Y:S02]  /*7290*/  LOP3.LUT P0, RZ, R24, 0x2, RZ, 0xc0, !PT ;  /* 0x0000000218ff7812 */ /* 0x000fe4000780c0ff */
[-C--:B------:R-:W-:Y:S02]  /*72a0*/  @P5 LEA.HI.X R131, R108, R7.reuse, R189, 0x1, P6 ;  /* 0x000000076c835211 */ /* 0x080fe400030f0cbd */
[----:B------:R-:W-:Y:S02]  /*72b0*/  ISETP.NE.AND P5, PT, R132, RZ, PT ;  /* 0x000000ff8400720c */ /* 0x000fe40003fa5270 */
[----:B0-----:R-:W-:Y:S02]  /*72c0*/  PRMT R97, R71, 0x7610, R97 ;  /* 0x0000761047617816 */ /* 0x001fe40000000061 */
[----:B------:R-:W-:Y:S01]  /*72d0*/  P2R R96, PR, RZ, 0x4 ;  /* 0x00000004ff607803 */ /* 0x000fe20000000000 */
[----:B------:R-:W-:Y:S01]  /*72e0*/  @P3 HMUL2 R70, R70.H0_H0, c[0x0] [0x16c].H0_H0 ;  /* 0x20005b0046463a32 */ /* 0x000fe20000000800 */
[-C--:B------:R-:W-:Y:S01]  /*72f0*/  @P3 LEA R132, P6, R110, R6.reuse, 0x1 ;  /* 0x000000066e843211 */ /* 0x080fe200078c08ff */
[----:B------:R0:W-:Y:S01]  /*7300*/  @P2 STG.E.U16 [R124.64], R97 ;  /* 0x000000617c002986 */ /* 0x0001e2000c101506 */
[----:B------:R-:W-:Y:S01]  /*7310*/  LOP3.LUT P2, RZ, R174, 0x20000, RZ, 0xc0, !PT ;  /* 0x00020000aeff7812 */ /* 0x000fe2000784c0ff */
[----:B------:R-:W-:Y:S01]  /*7320*/  @P0 HMUL2 R172, R172.H0_H0, c[0x0] [0x16c].H0_H0 ;  /* 0x20005b00acac0a32 */ /* 0x000fe20000000800 */
[----:B------:R-:W-:Y:S01]  /*7330*/  @P3 LEA.HI.X R133, R110, R7, R190, 0x1, P6 ;  /* 0x000000076e853211 */ /* 0x000fe200030f0cbe */
[----:B------:R2:W-:Y:S01]  /*7340*/  @P4 STG.E.U16 [R126.64], R55 ;  /* 0x000000377e004986 */ /* 0x0005e2000c101506 */
[----:B-1----:R-:W-:Y:S01]  /*7350*/  P2R R122, PR, RZ, 0x4 ;  /* 0x00000004ff7a7803 */ /* 0x002fe20000000000 */
[----:B------:R-:W-:Y:S01]  /*7360*/  @P5 HMUL2 R54, R54.H0_H0, c[0x0] [0x16c].H0_H0 ;  /* 0x20005b0036365a32 */ /* 0x000fe20000000800 */
[----:B------:R-:W-:Y:S01]  /*7370*/  @P5 LEA R134, P6, R112, R6, 0x1 ;  /* 0x0000000670865211 */ /* 0x000fe200078c08ff */
[----:B------:R-:W-:Y:S01]  /*7380*/  @P0 STG.E.U16 [R128.64], R172 ;  /* 0x000000ac80000986 */ /* 0x000fe2000c101506 */
[----:B------:R-:W-:-:S02]  /*7390*/  LOP3.LUT P0, RZ, R174, 0x10000, RZ, 0xc0, !PT ;  /* 0x00010000aeff7812 */ /* 0x000fc4000780c0ff */
[----:B------:R-:W-:Y:S02]  /*73a0*/  @P5 LEA.HI.X R135, R112, R7, R191, 0x1, P6 ;  /* 0x0000000770875211 */ /* 0x000fe400030f0cbf */
[----:B------:R-:W-:Y:S02]  /*73b0*/  LOP3.LUT P6, RZ, R24, 0x1, RZ, 0xc0, !PT ;  /* 0x0000000118ff7812 */ /* 0x000fe400078cc0ff */
[----:B0-----:R-:W-:Y:S02]  /*73c0*/  P2R R97, PR, RZ, 0x1 ;  /* 0x00000001ff617803 */ /* 0x001fe40000000000 */
[----:B--2---:R-:W-:Y:S02]  /*73d0*/  P2R R55, PR, RZ, 0x10 ;  /* 0x00000010ff377803 */ /* 0x004fe40000000000 */
[C---:B------:R-:W-:Y:S02]  /*73e0*/  LOP3.LUT P4, RZ, R174.reuse, 0x2000000, RZ, 0xc0, !PT ;  /* 0x02000000aeff7812 */ /* 0x040fe4000788c0ff */
[----:B------:R-:W-:-:S02]  /*73f0*/  LOP3.LUT P0, RZ, R174, 0x800000, RZ, 0xc0, !PT ;  /* 0x00800000aeff7812 */ /* 0x000fc4000780c0ff */
[C---:B------:R-:W-:Y:S02]  /*7400*/  LOP3.LUT P2, RZ, R174.reuse, 0x400000, RZ, 0xc0, !PT ;  /* 0x00400000aeff7812 */ /* 0x040fe4000784c0ff */
[----:B------:R-:W-:Y:S01]  /*7410*/  P2R R71, PR, RZ, 0x2 ;  /* 0x00000002ff477803 */ /* 0x000fe20000000000 */
[----:B------:R-:W-:Y:S01]  /*7420*/  @P6 HMUL2 R86, R86.H0_H0, c[0x0] [0x16c].H0_H0 ;  /* 0x20005b0056566a32 */ /* 0x000fe20000000800 */
[----:B------:R-:W-:-:S04]  /*7430*/  LOP3.LUT P1, RZ, R174, 0x100000, RZ, 0xc0, !PT ;  /* 0x00100000aeff7812 */ /* 0x000fc8000782c0ff */
[----:B------:R0:W-:Y:S01]  /*7440*/  @P6 STG.E.U16 [R130.64], R86 ;  /* 0x0000005682006986 */ /* 0x0001e2000c101506 */
[----:B------:R-:W-:Y:S01]  /*7450*/  LOP3.LUT P6, RZ, R174, 0x8000, RZ, 0xc0, !PT ;  /* 0x00008000aeff7812 */ /* 0x000fe200078cc0ff */
[----:B------:R-:W-:Y:S02]  /*7460*/  @P4 HMUL2 R171, R171.H0_H0, c[0x0] [0x16c].H0_H0 ;  /* 0x20005b00abab4a32 */ /* 0x000fe40000000800 */
[----:B------:R1:W-:Y:S01]  /*7470*/  @P3 STG.E.U16 [R132.64], R70 ;  /* 0x0000004684003986 */ /* 0x0003e2000c101506 */
[----:B------:R-:W-:Y:S02]  /*7480*/  @P0 HMUL2 R69, R69.H0_H0, c[0x0] [0x16c].H0_H0 ;  /* 0x20005b0045450a32 */ /* 0x000fe40000000800 */
[----:B------:R-:W-:Y:S01]  /*7490*/  @P2 HMUL2 R53, R53.H0_H0, c[0x0] [0x16c].H0_H0 ;  /* 0x20005b0035352a32 */ /* 0x000fe20000000800 */
[----:B------:R2:W-:Y:S01]  /*74a0*/  @P5 STG.E.U16 [R134.64], R54 ;  /* 0x0000003686005986 */ /* 0x0005e2000c101506 */
[----:B------:R-:W-:Y:S01]  /*74b0*/  @P1 HMUL2 R84, R84.H0_H0, c[0x0] [0x16c].H0_H0 ;  /* 0x20005b0054541a32 */ /* 0x000fe20000000800 */
[----:B0-----:R-:W-:-:S02]  /*74c0*/  P2R R86, PR, RZ, 0x40 ;  /* 0x00000040ff567803 */ /* 0x001fc40000000000 */
[----:B------:R-:W-:Y:S01]  /*74d0*/  @P4 STG.E.U16 [R114.64+-0x1a], R171 ;  /* 0xffffe6ab72004986 */ /* 0x000fe2000c101506 */
[C---:B------:R-:W-:Y:S02]  /*74e0*/  LOP3.LUT P6, RZ, R174.reuse, 0x1000000, RZ, 0xc0, !PT ;  /* 0x01000000aeff7812 */ /* 0x040fe400078cc0ff */
[C---:B------:R-:W-:Y:S02]  /*74f0*/  LOP3.LUT P4, RZ, R174.reuse, 0x4000, RZ, 0xc0, !PT ;  /* 0x00004000aeff7812 */ /* 0x040fe4000788c0ff */
[----:B-1----:R-:W-:Y:S02]  /*7500*/  P2R R70, PR, RZ, 0x8 ;  /* 0x00000008ff467803 */ /* 0x002fe40000000000 */
[----:B------:R-:W-:Y:S02]  /*7510*/  LOP3.LUT P3, RZ, R174, 0x200000, RZ, 0xc0, !PT ;  /* 0x00200000aeff7812 */ /* 0x000fe4000786c0ff */
[----:B------:R-:W-:Y:S02]  /*7520*/  P2R R123, PR, RZ, 0x10 ;  /* 0x00000010ff7b7803 */ /* 0x000fe40000000000 */
[----:B--2---:R-:W-:-:S02]  /*7530*/  P2R R54, PR, RZ, 0x20 ;  /* 0x00000020ff367803 */ /* 0x004fc40000000000 */
[C---:B------:R-:W-:Y:S01]  /*7540*/  LOP3.LUT P4, RZ, R174.reuse, 0x80000, RZ, 0xc0, !PT ;  /* 0x00080000aeff7812 */ /* 0x040fe2000788c0ff */
[----:B------:R-:W-:Y:S01]  /*7550*/  @P6 HMUL2 R85, R85.H0_H0, c[0x0] [0x16c].H0_H0 ;  /* 0x20005b0055556a32 */ /* 0x000fe20000000800 */
[----:B------:R-:W-:-:S04]  /*7560*/  LOP3.LUT P5, RZ, R174, 0x40000, RZ, 0xc0, !PT ;  /* 0x00040000aeff7812 */ /* 0x000fc800078ac0ff */
[----:B------:R-:W-:Y:S01]  /*7570*/  @P6 STG.E.U16 [R116.64+-0x1a], R85 ;  /* 0xffffe65574006986 */ /* 0x000fe2000c101506 */
[----:B------:R-:W-:Y:S01]  /*7580*/  @P3 HMUL2 R170, R170.H0_H0, c[0x0] [0x16c].H0_H0 ;  /* 0x20005b00aaaa3a32 */ /* 0x000fe20000000800 */
[----:B------:R-:W-:Y:S02]  /*7590*/  ISETP.NE.AND P6, PT, R86, RZ, PT ;  /* 0x000000ff5600720c */ /* 0x000fe40003fc5270 */
[----:B------:R-:W-:Y:S01]  /*75a0*/  @P0 STG.E.U16 [R118.64+-0x1a], R69 ;  /* 0xffffe64576000986 */ /* 0x000fe2000c101506 */
[----:B------:R-:W-:Y:S02]  /*75b0*/  ISETP.NE.AND P0, PT, R97, RZ, PT ;  /* 0x000000ff6100720c */ /* 0x000fe40003f05270 */
[----:B------:R-:W-:Y:S01]  /*75c0*/  @P4 HMUL2 R68, R68.H0_H0, c[0x0] [0x16c].H0_H0 ;  /* 0x20005b0044444a32 */ /* 0x000fe20000000800 */
[----:B------:R-:W-:Y:S01]  /*75d0*/  @P2 STG.E.U16 [R120.64+-0x1a], R53 ;  /* 0xffffe63578002986 */ /* 0x000fe2000c101506 */
[----:B------:R-:W-:Y:S01]  /*75e0*/  ISETP.NE.AND P2, PT, R122, RZ, PT ;  /* 0x000000ff7a00720c */ /* 0x000fe20003f45270 */
[----:B------:R-:W-:-:S02]  /*75f0*/  @P5 HMUL2 R52, R52.H0_H0, c[0x0] [0x16c].H0_H0 ;  /* 0x20005b0034345a32 */ /* 0x000fc40000000800 */
[----:B------:R-:W-:Y:S01]  /*7600*/  @P3 STG.E.U16 [R114.64+-0x18], R170 ;  /* 0xffffe8aa72003986 */ /* 0x000fe2000c101506 */
[C---:B------:R-:W-:Y:S02]  /*7610*/  LOP3.LUT P3, RZ, R174.reuse, 0x800, RZ, 0xc0, !PT ;  /* 0x00000800aeff7812 */ /* 0x040fe4000786c0ff */
[----:B------:R-:W-:Y:S01]  /*7620*/  @P6 HMUL2 R67, R67.H0_H0, c[0x0] [0x16c].H0_H0 ;  /* 0x20005b0043436a32 */ /* 0x000fe20000000800 */
[----:B------:R-:W-:Y:S01]  /*7630*/  @P1 STG.E.U16 [R116.64+-0x18], R84 ;  /* 0xffffe85474001986 */ /* 0x000fe2000c101506 */
[----:B------:R-:W-:Y:S01]  /*7640*/  LOP3.LUT P1, RZ, R174, 0x400, RZ, 0xc0, !PT ;  /* 0x00000400aeff7812 */ /* 0x000fe2000782c0ff */
[----:B------:R-:W-:Y:S02]  /*7650*/  @P0 HMUL2 R83, R83.H0_H0, c[0x0] [0x16c].H0_H0 ;  /* 0x20005b0053530a32 */ /* 0x000fe40000000800 */
[----:B------:R0:W-:Y:S01]  /*7660*/  @P4 STG.E.U16 [R118.64+-0x18], R68 ;  /* 0xffffe84476004986 */ /* 0x0001e2000c101506 */
[----:B------:R-:W-:Y:S01]  /*7670*/  ISETP.NE.AND P4, PT, R123, RZ, PT ;  /* 0x000000ff7b00720c */ /* 0x000fe20003f85270 */
[----:B------:R-:W-:-:S02]  /*7680*/  @P2 HMUL2 R169, R169.H0_H0, c[0x0] [0x16c].H0_H0 ;  /* 0x20005b00a9a92a32 */ /* 0x000fc40000000800 */
[----:B------:R1:W-:Y:S01]  /*7690*/  @P5 STG.E.U16 [R120.64+-0x18], R52 ;  /* 0xffffe83478005986 */ /* 0x0003e2000c101506 */
[C---:B------:R-:W-:Y:S01]  /*76a0*/  LOP3.LUT P5, RZ, R174.reuse, 0x4, RZ, 0xc0, !PT ;  /* 0x00000004aeff7812 */ /* 0x040fe200078ac0ff */
[----:B------:R-:W-:Y:S02]  /*76b0*/  @P3 HMUL2 R66, R66.H0_H0, c[0x0] [0x16c].H0_H0 ;  /* 0x20005b0042423a32 */ /* 0x000fe40000000800 */
[----:B------:R-:W-:Y:S01]  /*76c0*/  @P2 STG.E.U16 [R114.64+-0x16], R169 ;  /* 0xffffeaa972002986 */ /* 0x000fe2000c101506 */
[C---:B------:R-:W-:Y:S01]  /*76d0*/  LOP3.LUT P2, RZ, R174.reuse, 0x40, RZ, 0xc0, !PT ;  /* 0x00000040aeff7812 */ /* 0x040fe2000784c0ff */
[----:B------:R-:W-:Y:S02]  /*76e0*/  @P1 HMUL2 R50, R50.H0_H0, c[0x0] [0x16c].H0_H0 ;  /* 0x20005b0032321a32 */ /* 0x000fe40000000800 */
[----:B------:R-:W-:Y:S01]  /*76f0*/  @P0 STG.E.U16 [R116.64+-0x16], R83 ;  /* 0xffffea5374000986 */ /* 0x000fe2000c101506 */
[----:B------:R-:W-:Y:S01]  /*7700*/  LOP3.LUT P0, RZ, R174, 0x20, RZ, 0xc0, !PT ;  /* 0x00000020aeff7812 */ /* 0x000fe2000780c0ff */
[----:B------:R-:W-:Y:S01]  /*7710*/  @P4 HMUL2 R51, R51.H0_H0, c[0x0] [0x16c].H0_H0 ;  /* 0x20005b0033334a32 */ /* 0x000fe20000000800 */
[----:B0-----:R-:W-:Y:S01]  /*7720*/  P2R R68, PR, RZ, 0x4 ;  /* 0x00000004ff447803 */ /* 0x001fe20000000000 */
[----:B------:R0:W-:Y:S01]  /*7730*/  @P6 STG.E.U16 [R118.64+-0x16], R67 ;  /* 0xffffea4376006986 */ /* 0x0001e2000c101506 */
[----:B------:R-:W-:-:S02]  /*7740*/  P2R R53, PR, RZ, 0x1 ;  /* 0x00000001ff357803 */ /* 0x000fc40000000000 */
[C---:B------:R-:W-:Y:S02]  /*7750*/  LOP3.LUT P0, RZ, R174.reuse, 0x2000, RZ, 0xc0, !PT ;  /* 0x00002000aeff7812 */ /* 0x040fe4000780c0ff */
[C---:B------:R-:W-:Y:S02]  /*7760*/  LOP3.LUT P2, RZ, R174.reuse, 0x1000, RZ, 0xc0, !PT ;  /* 0x00001000aeff7812 */ /* 0x040fe4000784c0ff */
[----:B-1----:R-:W-:Y:S02]  /*7770*/  P2R R52, PR, RZ, 0x1 ;  /* 0x00000001ff347803 */ /* 0x002fe40000000000 */
[C---:B------:R-:W-:Y:S02]  /*7780*/  LOP3.LUT P6, RZ, R174.reuse, 0x1, RZ, 0xc0, !PT ;  /* 0x00000001aeff7812 */ /* 0x040fe400078cc0ff */
[----:B------:R-:W-:Y:S02]  /*7790*/  LOP3.LUT P4, RZ, R174, 0x2, RZ, 0xc0, !PT ;  /* 0x00000002aeff7812 */ /* 0x000fe4000788c0ff */
[----:B0-----:R-:W-:-:S02]  /*77a0*/  P2R R67, PR, RZ, 0x40 ;  /* 0x00000040ff437803 */ /* 0x001fc40000000000 */
[----:B------:R-:W-:Y:S01]  /*77b0*/  P2R R69, PR, RZ, 0x10 ;  /* 0x00000010ff457803 */ /* 0x000fe20000000000 */
[----:B------:R-:W-:Y:S01]  /*77c0*/  @P0 HMUL2 R168, R168.H0_H0, c[0x0] [0x16c].H0_H0 ;  /* 0x20005b00a8a80a32 */ /* 0x000fe20000000800 */
[C---:B------:R-:W-:Y:S01]  /*77d0*/  LOP3.LUT P0, RZ, R174.reuse, 0x4000, RZ, 0xc0, !PT ;  /* 0x00004000aeff7812 */ /* 0x040fe2000780c0ff */
[----:B------:R-:W-:Y:S01]  /*77e0*/  @P2 HMUL2 R82, R82.H0_H0, c[0x0] [0x16c].H0_H0 ;  /* 0x20005b0052522a32 */ /* 0x000fe20000000800 */
[C---:B------:R-:W-:Y:S02]  /*77f0*/  LOP3.LUT P6, RZ, R174.reuse, 0x200, RZ, 0xc0, !PT ;  /* 0x00000200aeff7812 */ /* 0x040fe400078cc0ff */
[----:B------:R-:W-:Y:S02]  /*7800*/  P2R R83, PR, RZ, 0x20 ;  /* 0x00000020ff537803 */ /* 0x000fe40000000000 */
[C---:B------:R-:W-:Y:S02]  /*7810*/  LOP3.LUT P4, RZ, R174.reuse, 0x100, RZ, 0xc0, !PT ;  /* 0x00000100aeff7812 */ /* 0x040fe4000788c0ff */
[----:B------:R-:W-:-:S05]  /*7820*/  LOP3.LUT P5, RZ, R174, 0x80, RZ, 0xc0, !PT ;  /* 0x00000080aeff7812 */ /* 0x000fca00078ac0ff */
[----:B------:R0:W-:Y:S01]  /*7830*/  @P0 STG.E.U16 [R120.64+-0x16], R51 ;  /* 0xffffea3378000986 */ /* 0x0001e2000c101506 */
[----:B------:R-:W-:Y:S01]  /*7840*/  ISETP.NE.AND P0, PT, R52, RZ, PT ;  /* 0x000000ff3400720c */ /* 0x000fe20003f05270 */
[----:B------:R-:W-:-:S04]  /*7850*/  @P6 HMUL2 R167, R167.H0_H0, c[0x0] [0x16c].H0_H0 ;  /* 0x20005b00a7a76a32 */ /* 0x000fc80000000800 */
[----:B------:R-:W-:Y:S02]  /*7860*/  @P4 HMUL2 R81, R81.H0_H0, c[0x0] [0x16c].H0_H0 ;  /* 0x20005b0051514a32 */ /* 0x000fe40000000800 */
[----:B------:R-:W-:-:S06]  /*7870*/  @P5 HMUL2 R65, R65.H0_H0, c[0x0] [0x16c].H0_H0 ;  /* 0x20005b0041415a32 */ /* 0x000fcc0000000800 */
[----:B------:R-:W-:Y:S01]  /*7880*/  @P0 STG.E.U16 [R114.64+-0x14], R168 ;  /* 0xffffeca872000986 */ /* 0x000fe2000c101506 */
[----:B------:R-:W-:-:S03]  /*7890*/  ISETP.NE.AND P0, PT, R53, RZ, PT ;  /* 0x000000ff3500720c */ /* 0x000fc60003f05270 */
[----:B------:R-:W-:Y:S01]  /*78a0*/  @P2 STG.E.U16 [R116.64+-0x14], R82 ;  /* 0xffffec5274002986 */ /* 0x000fe2000c101506 */
[----:B------:R-:W-:-:S03]  /*78b0*/  ISETP.NE.AND P2, PT, R68, RZ, PT ;  /* 0x000000ff4400720c */ /* 0x000fc60003f45270 */
[----:B------:R-:W-:Y:S01]  /*78c0*/  @P3 STG.E.U16 [R118.64+-0x14], R66 ;  /* 0xffffec4276003986 */ /* 0x000fe2000c101506 */
[----:B------:R-:W-:-:S03]  /*78d0*/  LOP3.LUT P3, RZ, R24, 0x80000000, RZ, 0xc0, !PT ;  /* 0x8000000018ff7812 */ /* 0x000fc6000786c0ff */
[----:B------:R1:W-:Y:S01]  /*78e0*/  @P1 STG.E.U16 [R120.64+-0x14], R50 ;  /* 0xffffec3278001986 */ /* 0x0003e2000c101506 */
[----:B------:R-:W-:Y:S01]  /*78f0*/  LOP3.LUT P1, RZ, R24, 0x40000000, RZ, 0xc0, !PT ;  /* 0x4000000018ff7812 */ /* 0x000fe2000782c0ff */
[----:B------:R-:W-:Y:S01]  /*7900*/  @P0 HMUL2 R166, R166.H0_H0, c[0x0] [0x16c].H0_H0 ;  /* 0x20005b00a6a60a32 */ /* 0x000fe20000000800 */
[----:B0-----:R-:W-:Y:S01]  /*7910*/  P2R R51, PR, RZ, 0x8 ;  /* 0x00000008ff337803 */ /* 0x001fe20000000000 */
[----:B------:R-:W-:Y:S01]  /*7920*/  @P6 STG.E.U16 [R114.64+-0x12], R167 ;  /* 0xffffeea772006986 */ /* 0x000fe2000c101506 */
[C---:B------:R-:W-:Y:S01]  /*7930*/  LOP3.LUT P3, RZ, R174.reuse, 0x8, RZ, 0xc0, !PT ;  /* 0x00000008aeff7812 */ /* 0x040fe2000786c0ff */
[----:B------:R-:W-:Y:S01]  /*7940*/  @P2 HMUL2 R49, R49.H0_H0, c[0x0] [0x16c].H0_H0 ;  /* 0x20005b0031312a32 */ /* 0x000fe20000000800 */
[----:B------:R-:W-:Y:S01]  /*7950*/  ISETP.NE.AND P6, PT, R67, RZ, PT ;  /* 0x000000ff4300720c */ /* 0x000fe20003fc5270 */
[----:B------:R-:W-:Y:S01]  /*7960*/  @P4 STG.E.U16 [R116.64+-0x12], R81 ;  /* 0xffffee5174004986 */ /* 0x000fe2000c101506 */
[----:B------:R-:W-:Y:S02]  /*7970*/  ISETP.NE.AND P4, PT, R69, RZ, PT ;  /* 0x000000ff4500720c */ /* 0x000fe40003f85270 */
[----:B-1----:R-:W-:Y:S01]  /*7980*/  P2R R50, PR, RZ, 0x2 ;  /* 0x00000002ff327803 */ /* 0x002fe20000000000 */
[----:B------:R-:W-:Y:S01]  /*7990*/  @P5 STG.E.U16 [R118.64+-0x12], R65 ;  /* 0xffffee4176005986 */ /* 0x000fe2000c101506 */
[----:B------:R-:W-:-:S02]  /*79a0*/  LOP3.LUT P1, RZ, R174, 0x10, RZ, 0xc0, !PT ;  /* 0x00000010aeff7812 */ /* 0x000fc4000782c0ff */
[----:B------:R-:W-:Y:S01]  /*79b0*/  ISETP.NE.AND P5, PT, R83, RZ, PT ;  /* 0x000000ff5300720c */ /* 0x000fe20003fa5270 */
[----:B------:R-:W-:Y:S02]  /*79c0*/  @P2 STG.E.U16 [R120.64+-0x12], R49 ;  /* 0xffffee3178002986 */ /* 0x000fe4000c101506 */
[----:B------:R-:W-:Y:S01]  /*79d0*/  @P3 HMUL2 R64, R64.H0_H0, c[0x0] [0x16c].H0_H0 ;  /* 0x20005b0040403a32 */ /* 0x000fe20000000800 */
[C---:B------:R-:W-:Y:S01]  /*79e0*/  LOP3.LUT P2, RZ, R24.reuse, 0x10000000, RZ, 0xc0, !PT ;  /* 0x1000000018ff7812 */ /* 0x040fe2000784c0ff */
[----:B------:R-:W-:Y:S01]  /*79f0*/  @P6 HMUL2 R79, R79.H0_H0, c[0x0] [0x16c].H0_H0 ;  /* 0x20005b004f4f6a32 */ /* 0x000fe20000000800 */
[----:B------:R-:W-:Y:S01]  /*7a00*/  @P0 STG.E.U16 [R114.64+-0x10], R166 ;  /* 0xfffff0a672000986 */ /* 0x000fe2000c101506 */
[----:B------:R-:W-:Y:S01]  /*7a10*/  @P4 HMUL2 R165, R165.H0_H0, c[0x0] [0x16c].H0_H0 ;  /* 0x20005b00a5a54a32 */ /* 0x000fe20000000800 */
[----:B------:R-:W-:-:S03]  /*7a20*/  LOP3.LUT P0, RZ, R24, 0x8000000, RZ, 0xc0, !PT ;  /* 0x0800000018ff7812 */ /* 0x000fc6000780c0ff */
[----:B------:R-:W-:Y:S02]  /*7a30*/  @P1 HMUL2 R80, R80.H0_H0, c[0x0] [0x16c].H0_H0 ;  /* 0x20005b0050501a32 */ /* 0x000fe40000000800 */
[----:B------:R-:W-:-:S03]  /*7a40*/  @P5 HMUL2 R48, R48.H0_H0, c[0x0] [0x16c].H0_H0 ;  /* 0x20005b0030305a32 */ /* 0x000fc60000000800 */
[----:B------:R-:W-:Y:S01]  /*7a50*/  @P1 STG.E.U16 [R116.64+-0x10], R80 ;  /* 0xfffff05074001986 */ /* 0x000fe2000c101506 */
[----:B------:R-:W-:Y:S01]  /*7a60*/  ISETP.NE.AND P1, PT, R50, RZ, PT ;  /* 0x000000ff3200720c */ /* 0x000fe20003f25270 */
[----:B------:R-:W-:Y:S02]  /*7a70*/  @P2 HMUL2 R78, R78.H0_H0, c[0x0] [0x16c].H0_H0 ;  /* 0x20005b004e4e2a32 */ /* 0x000fe40000000800 */
[----:B------:R0:W-:Y:S01]  /*7a80*/  @P3 STG.E.U16 [R118.64+-0x10], R64 ;  /* 0xfffff04076003986 */ /* 0x0001e2000c101506 */
[----:B------:R-:W-:Y:S01]  /*7a90*/  ISETP.NE.AND P3, PT, R51, RZ, PT ;  /* 0x000000ff3300720c */ /* 0x000fe20003f65270 */
[----:B------:R-:W-:Y:S02]  /*7aa0*/  @P0 HMUL2 R62, R62.H0_H0, c[0x0] [0x16c].H0_H0 ;  /* 0x20005b003e3e0a32 */ /* 0x000fe40000000800 */
[----:B------:R1:W-:Y:S01]  /*7ab0*/  @P5 STG.E.U16 [R120.64+-0x10], R48 ;  /* 0xfffff03078005986 */ /* 0x0003e2000c101506 */
[----:B------:R-:W-:-:S03]  /*7ac0*/  LOP3.LUT P5, RZ, R24, 0x200000, RZ, 0xc0, !PT ;  /* 0x0020000018ff7812 */ /* 0x000fc600078ac0ff */
[----:B------:R-:W-:Y:S01]  /*7ad0*/  @P4 STG.E.U16 [R114.64+-0xe], R165 ;  /* 0xfffff2a572004986 */ /* 0x000fe2000c101506 */
[----:B------:R-:W-:Y:S01]  /*7ae0*/  P2R R53, PR, RZ, 0x20 ;  /* 0x00000020ff357803 */ /* 0x000fe20000000000 */
[----:B------:R-:W-:Y:S01]  /*7af0*/  @P1 HMUL2 R47, R47.H0_H0, c[0x0] [0x16c].H0_H0 ;  /* 0x20005b002f2f1a32 */ /* 0x000fe20000000800 */
[C---:B------:R-:W-:Y:S01]  /*7b00*/  LOP3.LUT P5, RZ, R24.reuse, 0x1000000, RZ, 0xc0, !PT ;  /* 0x0100000018ff7812 */ /* 0x040fe200078ac0ff */
[----:B------:R-:W-:Y:S01]  /*7b10*/  @P6 STG.E.U16 [R116.64+-0xe], R79 ;  /* 0xfffff24f74006986 */ /* 0x000fe2000c101506 */
[C---:B------:R-:W-:Y:S01]  /*7b20*/  LOP3.LUT P6, RZ, R24.reuse, 0x20000, RZ, 0xc0, !PT ;  /* 0x0002000018ff7812 */ /* 0x040fe200078cc0ff */
[----:B------:R-:W-:Y:S01]  /*7b30*/  @P3 HMUL2 R63, R63.H0_H0, c[0x0] [0x16c].H0_H0 ;  /* 0x20005b003f3f3a32 */ /* 0x000fe20000000800 */
[----:B------:R-:W-:Y:S02]  /*7b40*/  LOP3.LUT P3, RZ, R24, 0x100000, RZ, 0xc0, !PT ;  /* 0x0010000018ff7812 */ /* 0x000fe4000786c0ff */
[----:B------:R-:W-:Y:S02]  /*7b50*/  P2R R50, PR, RZ, 0x20 ;  /* 0x00000020ff327803 */ /* 0x000fe40000000000 */
[----:B0-----:R-:W-:-:S02]  /*7b60*/  P2R R64, PR, RZ, 0x8 ;  /* 0x00000008ff407803 */ /* 0x001fc40000000000 */
[C---:B------:R-:W-:Y:S02]  /*7b70*/  LOP3.LUT P3, RZ, R24.reuse, 0x800000, RZ, 0xc0, !PT ;  /* 0x0080000018ff7812 */ /* 0x040fe4000786c0ff */
[C---:B------:R-:W-:Y:S02]  /*7b80*/  LOP3.LUT P5, RZ, R24.reuse, 0x20000000, RZ, 0xc0, !PT ;  /* 0x2000000018ff7812 */ /* 0x040fe400078ac0ff */
[----:B------:R-:W-:Y:S02]  /*7b90*/  P2R R49, PR, RZ, 0x8 ;  /* 0x00000008ff317803 */ /* 0x000fe40000000000 */
[C---:B------:R-:W-:Y:S02]  /*7ba0*/  LOP3.LUT P3, RZ, R24.reuse, 0x40000000, RZ, 0xc0, !PT ;  /* 0x4000000018ff7812 */ /* 0x040fe4000786c0ff */
[----:B------:R-:W-:Y:S02]  /*7bb0*/  LOP3.LUT P1, RZ, R24, 0x40000, RZ, 0xc0, !PT ;  /* 0x0004000018ff7812 */ /* 0x000fe4000782c0ff */
[----:B-1----:R-:W-:-:S02]  /*7bc0*/  P2R R48, PR, RZ, 0x8 ;  /* 0x00000008ff307803 */ /* 0x002fc40000000000 */
[C---:B------:R-:W-:Y:S02]  /*7bd0*/  LOP3.LUT P3, RZ, R24.reuse, 0x80000000, RZ, 0xc0, !PT ;  /* 0x8000000018ff7812 */ /* 0x040fe4000786c0ff */
[C---:B------:R-:W-:Y:S01]  /*7be0*/  LOP3.LUT P4, RZ, R24.reuse, 0x80000, RZ, 0xc0, !PT ;  /* 0x0008000018ff7812 */ /* 0x040fe2000788c0ff */
[----:B------:R-:W-:Y:S01]  /*7bf0*/  @P5 HMUL2 R164, R164.H0_H0, c[0x0] [0x16c].H0_H0 ;  /* 0x20005b00a4a45a32 */ /* 0x000fe20000000800 */
[----:B------:R-:W-:Y:S02]  /*7c00*/  P2R R51, PR, RZ, 0x40 ;  /* 0x00000040ff337803 */ /* 0x000fe40000000000 */
[----:B------:R-:W-:Y:S02]  /*7c10*/  P2R R52, PR, RZ, 0x2 ;  /* 0x00000002ff347803 */ /* 0x000fe40000000000 */
[C---:B------:R-:W-:Y:S02]  /*7c20*/  LOP3.LUT P6, RZ, R24.reuse, 0x4000000, RZ, 0xc0, !PT ;  /* 0x0400000018ff7812 */ /* 0x040fe400078cc0ff */
[----:B------:R-:W-:-:S02]  /*7c30*/  LOP3.LUT P1, RZ, R24, 0x2000000, RZ, 0xc0, !PT ;  /* 0x0200000018ff7812 */ /* 0x000fc4000782c0ff */
[----:B------:R-:W-:Y:S01]  /*7c40*/  P2R R65, PR, RZ, 0x10 ;  /* 0x00000010ff417803 */ /* 0x000fe20000000000 */
[----:B------:R-:W-:Y:S01]  /*7c50*/  @P3 STG.E.U16 [R118.64+-0xe], R63 ;  /* 0xfffff23f76003986 */ /* 0x000fe2000c101506 */
[----:B------:R-:W-:Y:S02]  /*7c60*/  ISETP.NE.AND P3, PT, R48, RZ, PT ;  /* 0x000000ff3000720c */ /* 0x000fe40003f65270 */
[----:B------:R-:W-:-:S05]  /*7c70*/  LOP3.LUT P4, RZ, R24, 0x400000, RZ, 0xc0, !PT ;  /* 0x0040000018ff7812 */ /* 0x000fca000788c0ff */
[----:B------:R-:W-:Y:S02]  /*7c80*/  @P6 HMUL2 R46, R46.H0_H0, c[0x0] [0x16c].H0_H0 ;  /* 0x20005b002e2e6a32 */ /* 0x000fe40000000800 */
[----:B------:R-:W-:-:S04]  /*7c90*/  @P1 HMUL2 R163, R163.H0_H0, c[0x0] [0x16c].H0_H0 ;  /* 0x20005b00a3a31a32 */ /* 0x000fc80000000800 */
[----:B------:R-:W-:Y:S01]  /*7ca0*/  @P3 STG.E.U16 [R120.64+-0xe], R47 ;  /* 0xfffff22f78003986 */ /* 0x000fe2000c101506 */
[----:B------:R-:W-:Y:S01]  /*7cb0*/  ISETP.NE.AND P3, PT, R49, RZ, PT ;  /* 0x000000ff3100720c */ /* 0x000fe20003f65270 */
[----:B------:R-:W-:Y:S02]  /*7cc0*/  @P4 HMUL2 R45, R45.H0_H0, c[0x0] [0x16c].H0_H0 ;  /* 0x20005b002d2d4a32 */ /* 0x000fe40000000800 */
[----:B------:R-:W-:Y:S01]  /*7cd0*/  @P5 STG.E.U16 [R114.64+-0xc], R164 ;  /* 0xfffff4a472005986 */ /* 0x000fe2000c101506 */
[----:B------:R-:W-:-:S03]  /*7ce0*/  ISETP.NE.AND P5, PT, R50, RZ, PT ;  /* 0x000000ff3200720c */ /* 0x000fc60003fa5270 */
[----:B------:R-:W-:Y:S01]  /*7cf0*/  @P2 STG.E.U16 [R116.64+-0xc], R78 ;  /* 0xfffff44e74002986 */ /* 0x000fe2000c101506 */
[----:B------:R-:W-:-:S03]  /*7d00*/  LOP3.LUT P2, RZ, R24, 0x10000, RZ, 0xc0, !PT ;  /* 0x0001000018ff7812 */ /* 0x000fc6000784c0ff */
[----:B------:R-:W-:Y:S01]  /*7d10*/  @P0 STG.E.U16 [R118.64+-0xc], R62 ;  /* 0xfffff43e76000986 */ /* 0x000fe2000c101506 */
[----:B------:R-:W-:Y:S01]  /*7d20*/  LOP3.LUT P0, RZ, R24, 0x8000, RZ, 0xc0, !PT ;  /* 0x0000800018ff7812 */ /* 0x000fe2000780c0ff */
[----:B------:R-:W-:Y:S02]  /*7d30*/  @P3 HMUL2 R61, R61.H0_H0, c[0x0] [0x16c].H0_H0 ;  /* 0x20005b003d3d3a32 */ /* 0x000fe40000000800 */
[----:B------:R-:W-:Y:S01]  /*7d40*/  @P6 STG.E.U16 [R120.64+-0xc], R46 ;  /* 0xfffff42e78006986 */ /* 0x000fe2000c101506 */
[----:B------:R-:W-:Y:S01]  /*7d50*/  ISETP.NE.AND P6, PT, R51, RZ, PT ;  /* 0x000000ff3300720c */ /* 0x000fe20003fc5270 */
[----:B------:R-:W-:Y:S02]  /*7d60*/  @P5 HMUL2 R77, R77.H0_H0, c[0x0] [0x16c].H0_H0 ;  /* 0x20005b004d4d5a32 */ /* 0x000fe40000000800 */
[----:B------:R-:W-:Y:S01]  /*7d70*/  @P1 STG.E.U16 [R114.64+-0xa], R163 ;  /* 0xfffff6a372001986 */ /* 0x000fe2000c101506 */
[----:B------:R-:W-:Y:S01]  /*7d80*/  ISETP.NE.AND P1, PT, R52, RZ, PT ;  /* 0x000000ff3400720c */ /* 0x000fe20003f25270 */
[----:B------:R-:W-:Y:S01]  /*7d90*/  @P2 HMUL2 R75, R75.H0_H0, c[0x0] [0x16c].H0_H0 ;  /* 0x20005b004b4b2a32 */ /* 0x000fe20000000800 */
[----:B------:R-:W-:Y:S01]  /*7da0*/  LOP3.LUT P2, RZ, R24, 0x20, RZ, 0xc0, !PT ;  /* 0x0000002018ff7812 */ /* 0x000fe2000784c0ff */
[----:B------:R-:W-:Y:S01]  /*7db0*/  @P5 STG.E.U16 [R116.64+-0xa], R77 ;  /* 0xfffff64d74005986 */ /* 0x000fe2000c101506 */
[----:B------:R-:W-:Y:S01]  /*7dc0*/  ISETP.NE.AND P5, PT, R53, RZ, PT ;  /* 0x000000ff3500720c */ /* 0x000fe20003fa5270 */
[----:B------:R-:W-:Y:S01]  /*7dd0*/  @P0 HMUL2 R59, R59.H0_H0, c[0x0] [0x16c].H0_H0 ;  /* 0x20005b003b3b0a32 */ /* 0x000fe20000000800 */
[----:B------:R-:W-:Y:S01]  /*7de0*/  P2R R50, PR, RZ, 0x4 ;  /* 0x00000004ff327803 */ /* 0x000fe20000000000 */
[----:B------:R-:W-:Y:S01]  /*7df0*/  @P3 STG.E.U16 [R118.64+-0xa], R61 ;  /* 0xfffff63d76003986 */ /* 0x000fe2000c101506 */
[----:B------:R-:W-:Y:S01]  /*7e00*/  ISETP.NE.AND P3, PT, R64, RZ, PT ;  /* 0x000000ff4000720c */ /* 0x000fe20003f65270 */
[----:B------:R-:W-:Y:S01]  /*7e10*/  @P6 HMUL2 R91, R91.H0_H0, c[0x0] [0x16c].H0_H0 ;  /* 0x20005b005b5b6a32 */ /* 0x000fe20000000800 */
[C---:B------:R-:W-:Y:S01]  /*7e20*/  LOP3.LUT P2, RZ, R24.reuse, 0x400, RZ, 0xc0, !PT ;  /* 0x0000040018ff7812 */ /* 0x040fe2000784c0ff */
[----:B------:R0:W-:Y:S01]  /*7e30*/  @P4 STG.E.U16 [R120.64+-0xa], R45 ;  /* 0xfffff62d78004986 */ /* 0x0001e2000c101506 */
[----:B------:R-:W-:Y:S01]  /*7e40*/  ISETP.NE.AND P4, PT, R65, RZ, PT ;  /* 0x000000ff4100720c */ /* 0x000fe20003f85270 */
[----:B------:R-:W-:Y:S01]  /*7e50*/  @P1 HMUL2 R44, R44.H0_H0, c[0x0] [0x16c].H0_H0 ;  /* 0x20005b002c2c1a32 */ /* 0x000fe20000000800 */
[----:B------:R-:W-:-:S03]  /*7e60*/  LOP3.LUT P0, RZ, R24, 0x8, RZ, 0xc0, !PT ;  /* 0x0000000818ff7812 */ /* 0x000fc6000780c0ff */
[----:B------:R-:W-:-:S04]  /*7e70*/  @P5 HMUL2 R162, R162.H0_H0, c[0x0] [0x16c].H0_H0 ;  /* 0x20005b00a2a25a32 */ /* 0x000fc80000000800 */
[----:B------:R-:W-:Y:S01]  /*7e80*/  @P3 HMUL2 R76, R76.H0_H0, c[0x0] [0x16c].H0_H0 ;  /* 0x20005b004c4c3a32 */ /* 0x000fe20000000800 */
[----:B------:R-:W-:Y:S01]  /*7e90*/  @P5 STG.E.U16 [R114.64+-0x8], R162 ;  /* 0xfffff8a272005986 */ /* 0x000fe2000c101506 */
[----:B0-----:R-:W-:Y:S02]  /*7ea0*/  P2R R45, PR, RZ, 0x4 ;  /* 0x00000004ff2d7803 */ /* 0x001fe40000000000 */
[----:B------:R-:W-:Y:S01]  /*7eb0*/  @P4 HMUL2 R60, R60.H0_H0, c[0x0] [0x16c].H0_H0 ;  /* 0x20005b003c3c4a32 */ /* 0x000fe20000000800 */
[C---:B------:R-:W-:Y:S01]  /*7ec0*/  LOP3.LUT P2, RZ, R24.reuse, 0x8000, RZ, 0xc0, !PT ;  /* 0x0000800018ff7812 */ /* 0x040fe2000784c0ff */
[----:B------:R-:W-:Y:S01]  /*7ed0*/  @P3 STG.E.U16 [R116.64+-0x8], R76 ;  /* 0xfffff84c74003986 */ /* 0x000fe2000c101506 */
[C---:B------:R-:W-:Y:S01]  /*7ee0*/  LOP3.LUT P3, RZ, R24.reuse, 0x80, RZ, 0xc0, !PT ;  /* 0x0000008018ff7812 */ /* 0x040fe2000786c0ff */
[----:B------:R-:W-:Y:S01]  /*7ef0*/  @P0 HMUL2 R56, R56.H0_H0, c[0x0] [0x16c].H0_H0 ;  /* 0x20005b0038380a32 */ /* 0x000fe20000000800 */
[C---:B------:R-:W-:Y:S01]  /*7f00*/  LOP3.LUT P5, RZ, R24.reuse, 0x100, RZ, 0xc0, !PT ;  /* 0x0000010018ff7812 */ /* 0x040fe200078ac0ff */
[----:B------:R-:W-:Y:S01]  /*7f10*/  @P4 STG.E.U16 [R118.64+-0x8], R60 ;  /* 0xfffff83c76004986 */ /* 0x000fe2000c101506 */
[----:B------:R-:W-:-:S02]  /*7f20*/  LOP3.LUT P4, RZ, R24, 0x40, RZ, 0xc0, !PT ;  /* 0x0000004018ff7812 */ /* 0x000fc4000788c0ff */
[----:B------:R-:W-:Y:S01]  /*7f30*/  P2R R47, PR, RZ, 0x8 ;  /* 0x00000008ff2f7803 */ /* 0x000fe20000000000 */
[----:B------:R0:W-:Y:S01]  /*7f40*/  @P1 STG.E.U16 [R120.64+-0x8], R44 ;  /* 0xfffff82c78001986 */ /* 0x0001e2000c101506 */
[----:B------:R-:W-:Y:S02]  /*7f50*/  P2R R51, PR, RZ, 0x10 ;  /* 0x00000010ff337803 */ /* 0x000fe40000000000 */
[C---:B------:R-:W-:Y:S01]  /*7f60*/  LOP3.LUT P4, RZ, R24.reuse, 0x200, RZ, 0xc0, !PT ;  /* 0x0000020018ff7812 */ /* 0x040fe2000788c0ff */
[----:B------:R1:W-:Y:S01]  /*7f70*/  @P6 STG.E.U16 [R114.64+-0x6], R91 ;  /* 0xfffffa5b72006986 */ /* 0x0003e2000c101506 */
[C---:B------:R-:W-:Y:S02]  /*7f80*/  LOP3.LUT P1, RZ, R24.reuse, 0x10, RZ, 0xc0, !PT ;  /* 0x0000001018ff7812 */ /* 0x040fe4000782c0ff */
[----:B------:R-:W-:Y:S02]  /*7f90*/  P2R R46, PR, RZ, 0x10 ;  /* 0x00000010ff2e7803 */ /* 0x000fe40000000000 */
[----:B------:R-:W-:-:S02]  /*7fa0*/  LOP3.LUT P4, RZ, R24, 0x4000, RZ, 0xc0, !PT ;  /* 0x0000400018ff7812 */ /* 0x000fc4000788c0ff */
[----:B------:R-:W-:Y:S02]  /*7fb0*/  P2R R48, PR, RZ, 0x20 ;  /* 0x00000020ff307803 */ /* 0x000fe40000000000 */
[----:B0-----:R-:W-:Y:S02]  /*7fc0*/  P2R R44, PR, RZ, 0x4 ;  /* 0x00000004ff2c7803 */ /* 0x001fe40000000000 */
[C---:B------:R-:W-:Y:S02]  /*7fd0*/  LOP3.LUT P2, RZ, R24.reuse, 0x10000, RZ, 0xc0, !PT ;  /* 0x0001000018ff7812 */ /* 0x040fe4000784c0ff */
[C---:B------:R-:W-:Y:S02]  /*7fe0*/  LOP3.LUT P3, RZ, R24.reuse, 0x2000, RZ, 0xc0, !PT ;  /* 0x0000200018ff7812 */ /* 0x040fe4000786c0ff */
[C---:B------:R-:W-:Y:S02]  /*7ff0*/  LOP3.LUT P5, RZ, R24.reuse, 0x1000, RZ, 0xc0, !PT ;  /* 0x0000100018ff7812 */ /* 0x040fe400078ac0ff */
[----:B------:R-:W-:Y:S01]  /*8000*/  P2R R49, PR, RZ, 0x2 ;  /* 0x00000002ff317803 */ /* 0x000fe20000000000 */
[----:B------:R-:W-:Y:S01]  /*8010*/  @P4 HMUL2 R43, R43.H0_H0, c[0x0] [0x16c].H0_H0 ;  /* 0x20005b002b2b4a32 */ /* 0x000fe20000000800 */
[----:B------:R-:W-:-:S02]  /*8020*/  LOP3.LUT P1, RZ, R24, 0x800, RZ, 0xc0, !PT ;  /* 0x0000080018ff7812 */ /* 0x000fc4000782c0ff */
[----:B------:R-:W-:-:S03]  /*8030*/  LOP3.LUT P6, RZ, R24, 0x4, RZ, 0xc0, !PT ;  /* 0x0000000418ff7812 */ /* 0x000fc600078cc0ff */
[----:B------:R1:W-:Y:S01]  /*8040*/  @P2 STG.E.U16 [R116.64+-0x6], R75 ;  /* 0xfffffa4b74002986 */ /* 0x0003e2000c101506 */
[----:B------:R-:W-:Y:S01]  /*8050*/  ISETP.NE.AND P2, PT, R44, RZ, PT ;  /* 0x000000ff2c00720c */ /* 0x000fe20003f45270 */
[----:B------:R-:W-:Y:S02]  /*8060*/  @P3 HMUL2 R90, R90.H0_H0, c[0x0] [0x16c].H0_H0 ;  /* 0x20005b005a5a3a32 */ /* 0x000fe40000000800 */
[----:B------:R-:W-:-:S04]  /*8070*/  @P5 HMUL2 R74, R74.H0_H0, c[0x0] [0x16c].H0_H0 ;  /* 0x20005b004a4a5a32 */ /* 0x000fc80000000800 */
[----:B------:R-:W-:Y:S02]  /*8080*/  @P1 HMUL2 R58, R58.H0_H0, c[0x0] [0x16c].H0_H0 ;  /* 0x20005b003a3a1a32 */ /* 0x000fe40000000800 */
[----:B------:R-:W-:-:S04]  /*8090*/  @P6 HMUL2 R40, R40.H0_H0, c[0x0] [0x16c].H0_H0 ;  /* 0x20005b0028286a32 */ /* 0x000fc80000000800 */
[----:B------:R1:W-:Y:S01]  /*80a0*/  @P2 STG.E.U16 [R118.64+-0x6], R59 ;  /* 0xfffffa3b76002986 */ /* 0x0003e2000c101506 */
[----:B------:R-:W-:-:S03]  /*80b0*/  ISETP.NE.AND P2, PT, R45, RZ, PT ;  /* 0x000000ff2d00720c */ /* 0x000fc60003f45270 */
[----:B------:R1:W-:Y:S01]  /*80c0*/  @P4 STG.E.U16 [R120.64+-0x6], R43 ;  /* 0xfffffa2b78004986 */ /* 0x0003e2000c101506 */
[----:B------:R-:W-:-:S03]  /*80d0*/  ISETP.NE.AND P4, PT, R46, RZ, PT ;  /* 0x000000ff2e00720c */ /* 0x000fc60003f85270 */
[----:B------:R1:W-:Y:S01]  /*80e0*/  @P3 STG.E.U16 [R114.64+-0x4], R90 ;  /* 0xfffffc5a72003986 */ /* 0x0003e2000c101506 */
[----:B------:R-:W-:-:S03]  /*80f0*/  ISETP.NE.AND P3, PT, R47, RZ, PT ;  /* 0x000000ff2f00720c */ /* 0x000fc60003f65270 */
[----:B------:R1:W-:Y:S01]  /*8100*/  @P5 STG.E.U16 [R116.64+-0x4], R74 ;  /* 0xfffffc4a74005986 */ /* 0x0003e2000c101506 */
[----:B------:R-:W-:Y:S01]  /*8110*/  ISETP.NE.AND P5, PT, R48, RZ, PT ;  /* 0x000000ff3000720c */ /* 0x000fe20003fa5270 */
[----:B------:R-:W-:Y:S02]  /*8120*/  @P2 HMUL2 R42, R42.H0_H0, c[0x0] [0x16c].H0_H0 ;  /* 0x20005b002a2a2a32 */ /* 0x000fe40000000800 */
[----:B------:R1:W-:Y:S01]  /*8130*/  @P1 STG.E.U16 [R118.64+-0x4], R58 ;  /* 0xfffffc3a76001986 */ /* 0x0003e2000c101506 */
[----:B------:R-:W-:Y:S01]  /*8140*/  ISETP.NE.AND P1, PT, R49, RZ, PT ;  /* 0x000000ff3100720c */ /* 0x000fe20003f25270 */
[----:B------:R-:W-:Y:S02]  /*8150*/  @P4 HMUL2 R89, R89.H0_H0, c[0x0] [0x16c].H0_H0 ;  /* 0x20005b0059594a32 */ /* 0x000fe40000000800 */
[----:B------:R1:W-:Y:S01]  /*8160*/  @P2 STG.E.U16 [R120.64+-0x4], R42 ;  /* 0xfffffc2a78002986 */ /* 0x0003e2000c101506 */
[----:B------:R-:W-:Y:S01]  /*8170*/  ISETP.NE.AND P2, PT, R50, RZ, PT ;  /* 0x000000ff3200720c */ /* 0x000fe20003f45270 */
[----:B------:R-:W-:-:S02]  /*8180*/  @P3 HMUL2 R57, R57.H0_H0, c[0x0] [0x16c].H0_H0 ;  /* 0x20005b0039393a32 */ /* 0x000fc40000000800 */
[----:B------:R1:W-:Y:S01]  /*8190*/  @P4 STG.E.U16 [R114.64+-0x2], R89 ;  /* 0xfffffe5972004986 */ /* 0x0003e2000c101506 */
[----:B------:R-:W-:Y:S01]  /*81a0*/  ISETP.NE.AND P4, PT, R51, RZ, PT ;  /* 0x000000ff3300720c */ /* 0x000fe20003f85270 */
[----:B------:R-:W-:-:S04]  /*81b0*/  @P5 HMUL2 R73, R73.H0_H0, c[0x0] [0x16c].H0_H0 ;  /* 0x20005b0049495a32 */ /* 0x000fc80000000800 */
[----:B------:R-:W-:Y:S01]  /*81c0*/  @P1 HMUL2 R72, R72.H0_H0, c[0x0] [0x16c].H0_H0 ;  /* 0x20005b0048481a32 */ /* 0x000fe20000000800 */
[----:B------:R1:W-:Y:S01]  /*81d0*/  @P5 STG.E.U16 [R116.64+-0x2], R73 ;  /* 0xfffffe4974005986 */ /* 0x0003e2000c101506 */
[----:B------:R-:W-:Y:S02]  /*81e0*/  ISETP.NE.AND P5, PT, R54, RZ, PT ;  /* 0x000000ff3600720c */ /* 0x000fe40003fa5270 */
[----:B------:R-:W-:Y:S01]  /*81f0*/  @P2 HMUL2 R88, R88.H0_H0, c[0x0] [0x16c].H0_H0 ;  /* 0x20005b0058582a32 */ /* 0x000fe20000000800 */
[----:B------:R1:W-:Y:S01]  /*8200*/  @P3 STG.E.U16 [R118.64+-0x2], R57 ;  /* 0xfffffe3976003986 */ /* 0x0003e2000c101506 */
[----:B------:R-:W-:Y:S02]  /*8210*/  ISETP.NE.AND P3, PT, R70, RZ, PT ;  /* 0x000000ff4600720c */ /* 0x000fe40003f65270 */
[----:B------:R-:W-:-:S05]  /*8220*/  @P4 HMUL2 R41, R41.H0_H0, c[0x0] [0x16c].H0_H0 ;  /* 0x20005b0029294a32 */ /* 0x000fca0000000800 */
[----:B------:R1:W-:Y:S01]  /*8230*/  @P4 STG.E.U16 [R120.64+-0x2], R41 ;  /* 0xfffffe2978004986 */ /* 0x0003e2000c101506 */
[----:B------:R-:W-:-:S03]  /*8240*/  ISETP.NE.AND P4, PT, R55, RZ, PT ;  /* 0x000000ff3700720c */ /* 0x000fc60003f85270 */
[----:B------:R1:W-:Y:S01]  /*8250*/  @P2 STG.E.U16 [R114.64], R88 ;  /* 0x0000005872002986 */ /* 0x0003e2000c101506 */
[----:B------:R-:W-:-:S03]  /*8260*/  ISETP.NE.AND P2, PT, R96, RZ, PT ;  /* 0x000000ff6000720c */ /* 0x000fc60003f45270 */
[----:B------:R1:W-:Y:S01]  /*8270*/  @P1 STG.E.U16 [R116.64], R72 ;  /* 0x0000004874001986 */ /* 0x0003e2000c101506 */
[----:B------:R-:W-:-:S03]  /*8280*/  ISETP.NE.AND P1, PT, R71, RZ, PT ;  /* 0x000000ff4700720c */ /* 0x000fc60003f25270 */
[----:B------:R1:W-:Y:S01]  /*8290*/  @P0 STG.E.U16 [R118.64], R56 ;  /* 0x0000003876000986 */ /* 0x0003e2000c101506 */
[----:B------:R-:W-:-:S03]  /*82a0*/  ISETP.NE.AND P0, PT, R87, RZ, PT ;  /* 0x000000ff5700720c */ /* 0x000fc60003f05270 */
[----:B------:R1:W-:Y:S05]  /*82b0*/  @P6 STG.E.U16 [R120.64], R40 ;  /* 0x0000002878006986 */ /* 0x0003ea000c101506 */
.L_x_168:
[----:B------:R-:W-:Y:S05]  /*82c0*/  BSYNC B0 ;  /* 0x0000000000007941 */ /* 0x000fea0003800000 */
.L_x_56:
[----:B01----:R-:W-:Y:S01]  /*82d0*/  IMAD.MOV.U32 R43, RZ, RZ, c[0x0][0x14] ;  /* 0x00000500ff2b7624 */ /* 0x003fe200078e00ff */
[----:B------:R-:W-:Y:S01]  /*82e0*/  IADD3 R181, R181, c[0x0][0x14], RZ ;  /* 0x00000500b5b57a10 */ /* 0x000fe20007ffe0ff */
[----:B------:R-:W-:Y:S02]  /*82f0*/  UIADD3 UR4, UP0, UR4, 0x1, URZ ;  /* 0x0000000104047890 */ /* 0x000fe4000ff1e03f */
[C---:B------:R-:W-:Y:S02]  /*8300*/  IMAD.WIDE.U32 R40, R43.reuse, c[0x0][0x1e0], RZ ;  /* 0x000078002b287a25 */ /* 0x040fe400078e00ff */
[----:B------:R-:W-:Y:S02]  /*8310*/  UIADD3.X UR5, URZ, UR5, URZ, UP0, !UPT ;  /* 0x000000053f057290 */ /* 0x000fe400087fe43f */
[----:B------:R-:W-:Y:S01]  /*8320*/  IMAD R41, R43, c[0x0][0x1e4], R41 ;  /* 0x000079002b297a24 */ /* 0x000fe200078e0229 */
[----:B------:R-:W-:-:S04]  /*8330*/  LEA R6, P6, R40, R6, 0x1 ;  /* 0x0000000628067211 */ /* 0x000fc800078c08ff */
[----:B------:R-:W-:Y:S01]  /*8340*/  LEA.HI.X R7, R40, R7, R41, 0x1, P6 ;  /* 0x0000000728077211 */ /* 0x000fe200030f0c29 */
[----:B------:R-:W-:-:S04]  /*8350*/  IMAD.WIDE.U32 R40, R43, c[0x0][0x1c8], RZ ;  /* 0x000072002b287a25 */ /* 0x000fc800078e00ff */
        /* <DEDUP_REMOVED lines=8> */
[----:B------:R-:W-:Y:S02]  /*83e0*/  IMAD R43, R43, c[0x0][0x1dc], R41 ;  /* 0x000077002b2b7a24 */ /* 0x000fe400078e0229 */
[----:B------:R-:W-:-:S03]  /*83f0*/  IMAD.SHL.U32 R41, R40, 0x2, RZ ;  /* 0x0000000228297824 */ /* 0x000fc600078e00ff */
[----:B------:R-:W-:Y:S02]  /*8400*/  SHF.L.U64.HI R44, R40, 0x1, R43 ;  /* 0x00000001282c7819 */ /* 0x000fe4000001022b */
[----:B------:R-:W-:-:S05]  /*8410*/  IADD3 R40, P6, R9, R41, RZ ;  /* 0x0000002909287210 */ /* 0x000fca0007fde0ff */
[----:B------:R-:W-:Y:S01]  /*8420*/  IMAD.X R42, R25, 0x1, R44, P6 ;  /* 0x00000001192a7824 */ /* 0x000fe200030e062c */
[----:B------:R-:W-:-:S05]  /*8430*/  IADD3 R182, P6, R182, R41, RZ ;  /* 0x00000029b6b67210 */ /* 0x000fca0007fde0ff */
[----:B------:R-:W-:Y:S01]  /*8440*/  IMAD.X R183, R183, 0x1, R44, P6 ;  /* 0x00000001b7b77824 */ /* 0x000fe200030e062c */
[----:B------:R-:W-:-:S04]  /*8450*/  LOP3.LUT P6, RZ, R174, 0x4000000, RZ, 0xc0, !PT ;  /* 0x04000000aeff7812 */ /* 0x000fc800078cc0ff */
[----:B------:R-:W-:Y:S02]  /*8460*/  SEL R9, R9, R40, !P6 ;  /* 0x0000002809097207 */ /* 0x000fe40007000000 */
[----:B------:R-:W-:Y:S02]  /*8470*/  SEL R25, R25, R42, !P6 ;  /* 0x0000002a19197207 */ /* 0x000fe40007000000 */
[----:B------:R-:W-:Y:S02]  /*8480*/  SEL R182, R182, RZ, P6 ;  /* 0x000000ffb6b67207 */ /* 0x000fe40003000000 */
[----:B------:R-:W-:Y:S02]  /*8490*/  SEL R183, R183, RZ, P6 ;  /* 0x000000ffb7b77207 */ /* 0x000fe40003000000 */
[----:B------:R-:W-:-:S13]  /*84a0*/  ISETP.GE.AND P6, PT, R181, c[0x0][0x1c4], PT ;  /* 0x00007100b5007a0c */ /* 0x000fda0003fc6270 */
[----:B------:R-:W-:Y:S01]  /*84b0*/  @P6 CALL.REL.NOINC `(.L_x_169) ;  /* 0x0000001000006944 */ /* 0x000fe20003c00000 */
[----:B------:R-:W-:Y:S05]  /*84c0*/  BRA `(.L_x_170) ;  /* 0xffff91e000007947 */ /* 0x000fea000383ffff */
.L_x_169:
[----:B------:R-:W-:Y:S05]  /*84d0*/  EXIT ;  /* 0x000000000000794d */ /* 0x000fea0003800000 */
.L_x_171:
        /* <DEDUP_REMOVED lines=10> */
.L_x_248:


//--------------------- .text._ZN7cutlass9reference6device6kernel11GemmComplexINS_6half_tENS_6layout8RowMajorES4_NS5_11ColumnMajorES4_S6_S4_S4_S4_NS_16NumericConverterIS4_S4_LNS_15FloatRoundStyleE2EEENS_12multiply_addIS4_S4_S4_EELi4ELi4EEEvNS_4gemm9GemmCoordET5_NS_9TensorRefIT_T0_EENS_16ComplexTransformENSG_IT1_T2_EESK_SF_NSG_IT3_T4_EENSG_IT7_SP_EET6_illll --------------------------
	.section	.text._ZN7cutlass9reference6device6kernel11GemmComplexINS_6half_tENS_6layout8RowMajorES4_NS5_11ColumnMajorES4_S6_S4_S4_S4_NS_16NumericConverterIS4_S4_LNS_15FloatRoundStyleE2EEENS_12multiply_addIS4_S4_S4_EELi4ELi4EEEvNS_4gemm9GemmCoordET5_NS_9TensorRefIT_T0_EENS_16ComplexTransformENSG_IT1_T2_EESK_SF_NSG_IT3_T4_EENSG_IT7_SP_EET6_illll,"ax",@progbits
	.sectioninfo	@"SHI_REGISTERS=178"
	.align	128
        .global         _ZN7cutlass9reference6device6kernel11GemmComplexINS_6half_tENS_6layout8RowMajorES4_NS5_11ColumnMajorES4_S6_S4_S4_S4_NS_16NumericConverterIS4_S4_LNS_15FloatRoundStyleE2EEENS_12multiply_addIS4_S4_S4_EELi4ELi4EEEvNS_4gemm9GemmCoordET5_NS_9TensorRefIT_T0_EENS_16ComplexTransformENSG_IT1_T2_EESK_SF_NSG_IT3_T4_EENSG_IT7_SP_EET6_illll
        .type           _ZN7cutlass9reference6device6kernel11GemmComplexINS_6half_tENS_6layout8RowMajorES4_NS5_11ColumnMajorES4_S6_S4_S4_S4_NS_16NumericConverterIS4_S4_LNS_15FloatRoundStyleE2EEENS_12multiply_addIS4_S4_S4_EELi4ELi4EEEvNS_4gemm9GemmCoordET5_NS_9TensorRefIT_T0_EENS_16ComplexTransformENSG_IT1_T2_EESK_SF_NSG_IT3_T4_EENSG_IT7_SP_EET6_illll,@function
        .size           _ZN7cutlass9reference6device6kernel11GemmComplexINS_6half_tENS_6layout8RowMajorES4_NS5_11ColumnMajorES4_S6_S4_S4_S4_NS_16NumericConverterIS4_S4_LNS_15FloatRoundStyleE2EEENS_12multiply_addIS4_S4_S4_EELi4ELi4EEEvNS_4gemm9GemmCoordET5_NS_9TensorRefIT_T0_EENS_16ComplexTransformENSG_IT1_T2_EESK_SF_NSG_IT3_T4_EENSG_IT7_SP_EET6_illll,(.L_x_249 - _ZN7cutlass9reference6device6kernel11GemmComplexINS_6half_tENS_6layout8RowMajorES4_NS5_11ColumnMajorES4_S6_S4_S4_S4_NS_16NumericConverterIS4_S4_LNS_15FloatRoundStyleE2EEENS_12multiply_addIS4_S4_S4_EELi4ELi4EEEvNS_4gemm9GemmCoordET5_NS_9TensorRefIT_T0_EENS_16ComplexTransformENSG_IT1_T2_EESK_SF_NSG_IT3_T4_EENSG_IT7_SP_EET6_illll)
        .other          _ZN7cutlass9reference6device6kernel11GemmComplexINS_6half_tENS_6layout8RowMajorES4_NS5_11ColumnMajorES4_S6_S4_S4_S4_NS_16NumericConverterIS4_S4_LNS_15FloatRoundStyleE2EEENS_12multiply_addIS4_S4_S4_EELi4ELi4EEEvNS_4gemm9GemmCoordET5_NS_9TensorRefIT_T0_EENS_16ComplexTransformENSG_IT1_T2_EESK_SF_NSG_IT3_T4_EENSG_IT7_SP_EET6_illll,@"STO_CUDA_ENTRY STV_DEFAULT"
_ZN7cutlass9reference6device6kernel11GemmComplexINS_6half_tENS_6layout8RowMajorES4_NS5_11ColumnMajorES4_S6_S4_S4_S4_NS_16NumericConverterIS4_S4_LNS_15FloatRoundStyleE2EEENS_12multiply_addIS4_S4_S4_EELi4ELi4EEEvNS_4gemm9GemmCoordET5_NS_9TensorRefIT_T0_EENS_16ComplexTransformENSG_IT1_T2_EESK_SF_NSG_IT3_T4_EENSG_IT7_SP_EET6_illll:
.text._ZN7cutlass9reference6device6kernel11GemmComplexINS_6half_tENS_6layout8RowMajorES4_NS5_11ColumnMajorES4_S6_S4_S4_S4_NS_16NumericConverterIS4_S4_LNS_15FloatRoundStyleE2EEENS_12multiply_addIS4_S4_S4_EELi4ELi4EEEvNS_4gemm9GemmCoordET5_NS_9TensorRefIT_T0_EENS_16ComplexTransformENSG_IT1_T2_EESK_SF_NSG_IT3_T4_EENSG_IT7_SP_EET6_illll:
[----:B------:R-:W-:Y:S02]  /*0000*/  IMAD.MOV.U32 R1, RZ, RZ, c[0x0][0x28] ;  /* 0x00000a00ff017624 */ /* 0x000fe400078e00ff */
[----:B------:R-:W0:Y:S01]  /*0010*/  S2UR UR14, SR_CTAID.Z ;  /* 0x00000000000e79c3 */ /* 0x000e220000002700 */
[----:B------:R-:W-:Y:S02]  /*0020*/  ULDC UR11, c[0x0][0x1c4] ;  /* 0x00007100000b7ab9 */ /* 0x000fe40000000800 */
[----:B------:R-:W-:Y:S02]  /*0030*/  ULDC.64 UR26, c[0x0][0x1c8] ;  /* 0x00007200001a7ab9 */ /* 0x000fe40000000a00 */
[----:B------:R-:W-:Y:S02]  /*0040*/  ULDC.64 UR24, c[0x0][0x1d0] ;  /* 0x0000740000187ab9 */ /* 0x000fe40000000a00 */
[----:B------:R-:W-:Y:S02]  /*0050*/  ULDC.64 UR16, c[0x0][0x1e0] ;  /* 0x0000780000107ab9 */ /* 0x000fe40000000a00 */
[----:B------:R-:W-:Y:S02]  /*0060*/  ULDC.64 UR12, c[0x0][0x170] ;  /* 0x00005c00000c7ab9 */ /* 0x000fe40000000a00 */
[----:B0-----:R-:W-:-:S02]  /*0070*/  USHF.R.S32.HI UR10, URZ, 0x1f, UR14 ;  /* 0x0000001f3f0a7899 */ /* 0x001fc4000801140e */
[----:B------:R-:W-:Y:S02]  /*0080*/  UISETP.GE.AND UP0, UPT, UR14, UR11, UPT ;  /* 0x0000000b0e00728c */ /* 0x000fe4000bf06270 */
[----:B------:R-:W-:Y:S02]  /*0090*/  UIMAD UR6, UR10, UR26, URZ ;  /* 0x0000001a0a0672a4 */ /* 0x000fe4000f8e023f */
[----:B------:R-:W-:Y:S02]  /*00a0*/  UIMAD.WIDE.U32 UR4, UR14, UR26, URZ ;  /* 0x0000001a0e0472a5 */ /* 0x000fe4000f8e003f */
[----:B------:R-:W-:Y:S01]  /*00b0*/  PLOP3.LUT P0, PT, PT, PT, UP0, 0x80, 0x0 ;  /* 0x000000000000781c */ /* 0x000fe20003f0f008 */
[----:B------:R-:W-:Y:S02]  /*00c0*/  UIMAD UR27, UR14, UR27, UR6 ;  /* 0x0000001b0e1b72a4 */ /* 0x000fe4000f8e0206 */
[----:B------:R-:W-:Y:S02]  /*00d0*/  UIMAD UR8, UR10, UR24, URZ ;  /* 0x000000180a0872a4 */ /* 0x000fe4000f8e023f */
[----:B------:R-:W-:-:S02]  /*00e0*/  UIMAD UR11, UR10, UR16, URZ ;  /* 0x000000100a0b72a4 */ /* 0x000fc4000f8e023f */
[----:B------:R-:W-:Y:S02]  /*00f0*/  ULEA UR26, UP1, UR4, UR12, 0x1 ;  /* 0x0000000c041a7291 */ /* 0x000fe4000f82083f */
[----:B------:R-:W-:Y:S02]  /*0100*/  UIADD3 UR27, UR5, UR27, URZ ;  /* 0x0000001b051b7290 */ /* 0x000fe4000fffe03f */
[----:B------:R-:W-:Y:S02]  /*0110*/  UIMAD UR25, UR14, UR25, UR8 ;  /* 0x000000190e1972a4 */ /* 0x000fe4000f8e0208 */
[----:B------:R-:W-:Y:S02]  /*0120*/  UIMAD.WIDE.U32 UR6, UR14, UR24, URZ ;  /* 0x000000180e0672a5 */ /* 0x000fe4000f8e003f */
[----:B------:R-:W-:Y:S02]  /*0130*/  UIMAD.WIDE.U32 UR8, UR14, UR16, URZ ;  /* 0x000000100e0872a5 */ /* 0x000fe4000f8e003f */
[----:B------:R-:W-:-:S02]  /*0140*/  UIMAD UR11, UR14, UR17, UR11 ;  /* 0x000000110e0b72a4 */ /* 0x000fc4000f8e020b */
[----:B------:R-:W-:Y:S02]  /*0150*/  ULEA.HI.X UR27, UR4, UR13, UR27, 0x1, UP1 ;  /* 0x0000000d041b7291 */ /* 0x000fe400088f0c1b */
[----:B------:R-:W-:Y:S02]  /*0160*/  UIADD3 UR25, UR7, UR25, URZ ;  /* 0x0000001907197290 */ /* 0x000fe4000fffe03f */
[----:B------:R-:W-:Y:S02]  /*0170*/  ULDC.64 UR4, c[0x0][0x188] ;  /* 0x0000620000047ab9 */ /* 0x000fe40000000a00 */
[----:B------:R-:W-:Y:S02]  /*0180*/  ULDC.64 UR12, c[0x0][0x1b0] ;  /* 0x00006c00000c7ab9 */ /* 0x000fe40000000a00 */
[----:B------:R-:W-:Y:S02]  /*0190*/  ULEA UR24, UP1, UR6, UR4, 0x1 ;  /* 0x0000000406187291 */ /* 0x000fe4000f82083f */
[----:B------:R-:W-:-:S02]  /*01a0*/  ULEA UR22, UP2, UR8, UR12, 0x1 ;  /* 0x0000000c08167291 */ /* 0x000fc4000f84083f */
[----:B------:R-:W-:Y:S01]  /*01b0*/  UIADD3 UR23, UR9, UR11, URZ ;  /* 0x0000000b09177290 */ /* 0x000fe2000fffe03f */
[----:B------:R-:W-:Y:S11]  /*01c0*/  @P0 EXIT ;  /* 0x000000000000094d */ /* 0x000ff60003800000 */
[----:B------:R-:W0:Y:S01]  /*01d0*/  S2R R0, SR_TID.X ;  /* 0x0000000000007919 */ /* 0x000e220000002100 */
[----:B------:R-:W-:Y:S02]  /*01e0*/  ULDC.64 UR16, c[0x0][0x1a0] ;  /* 0x0000680000107ab9 */ /* 0x000fe40000000a00 */
[----:B------:R-:W-:Y:S01]  /*01f0*/  ULEA.HI.X UR23, UR8, UR13, UR23, 0x1, UP2 ;  /* 0x0000000d08177291 */ /* 0x000fe200090f0c17 */
[----:B------:R-:W0:Y:S01]  /*0200*/  S2R R3, SR_CTAID.X ;  /* 0x0000000000037919 */ /* 0x000e220000002500 */
[----:B------:R-:W-:Y:S02]  /*0210*/  UISETP.NE.U32.AND UP0, UPT, URZ, UR16, UPT ;  /* 0x000000103f00728c */ /* 0x000fe4000bf05070 */
[----:B------:R-:W-:Y:S01]  /*0220*/  ULDC.64 UR8, c[0x0][0x1d8] ;  /* 0x0000760000087ab9 */ /* 0x000fe20000000a00 */
[----:B------:R-:W1:Y:S01]  /*0230*/  S2R R12, SR_TID.Y ;  /* 0x00000000000c7919 */ /* 0x000e620000002200 */
[----:B------:R-:W-:-:S02]  /*0240*/  ULEA.HI.X UR25, UR6, UR5, UR25, 0x1, UP1 ;  /* 0x0000000506197291 */ /* 0x000fc400088f0c19 */
[----:B------:R-:W-:Y:S01]  /*0250*/  UIMAD UR6, UR10, UR8, URZ ;  /* 0x000000080a0672a4 */ /* 0x000fe2000f8e023f */
[----:B------:R-:W1:Y:S01]  /*0260*/  S2R R5, SR_CTAID.Y ;  /* 0x0000000000057919 */ /* 0x000e620000002600 */
[----:B------:R-:W-:Y:S02]  /*0270*/  UISETP.NE.AND.EX UP0, UPT, URZ, UR17, UPT, UP0 ;  /* 0x000000113f00728c */ /* 0x000fe4000bf05300 */
[----:B------:R-:W-:Y:S02]  /*0280*/  ULDC UR19, c[0x0][0x14] ;  /* 0x0000050000137ab9 */ /* 0x000fe40000000800 */
[----:B------:R-:W-:Y:S02]  /*0290*/  ULDC.64 UR16, c[0x0][0x1d0] ;  /* 0x0000740000107ab9 */ /* 0x000fe40000000a00 */
[----:B------:R-:W-:Y:S02]  /*02a0*/  ULDC.64 UR20, c[0x0][0x1c8] ;  /* 0x0000720000147ab9 */ /* 0x000fe40000000a00 */
[----:B------:R-:W-:-:S02]  /*02b0*/  UIMAD.WIDE.U32 UR4, UR14, UR8, URZ ;  /* 0x000000080e0472a5 */ /* 0x000fc4000f8e003f */
[----:B------:R-:W-:Y:S02]  /*02c0*/  UIMAD UR15, UR14, UR9, UR6 ;  /* 0x000000090e0f72a4 */ /* 0x000fe4000f8e0206 */
[----:B------:R-:W-:Y:S02]  /*02d0*/  ULDC.64 UR28, c[0x0][0x1e0] ;  /* 0x00007800001c7ab9 */ /* 0x000fe40000000a00 */
[----:B------:R-:W-:Y:S01]  /*02e0*/  ULDC.64 UR30, c[0x0][0x1d8] ;  /* 0x00007600001e7ab9 */ /* 0x000fe20000000a00 */
[----:B0-----:R-:W-:Y:S01]  /*02f0*/  IMAD R0, R3, c[0x0][0x0], R0 ;  /* 0x0000000003007a24 */ /* 0x001fe200078e0200 */
[----:B------:R-:W-:Y:S02]  /*0300*/  UIMAD.WIDE.U32 UR8, UR19, UR16, URZ ;  /* 0x00000010130872a5 */ /* 0x000fe4000f8e003f */
[----:B------:R-:W-:Y:S01]  /*0310*/  UIMAD.WIDE.U32 UR10, UR19, UR20, URZ ;  /* 0x00000014130a72a5 */ /* 0x000fe2000f8e003f */
[----:B------:R-:W-:Y:S01]  /*0320*/  IMAD.SHL.U32 R69, R0, 0x4, RZ ;  /* 0x0000000400457824 */ /* 0x000fe200078e00ff */
[----:B------:R-:W-:-:S02]  /*0330*/  UIMAD.WIDE.U32 UR6, UR19, UR28, URZ ;  /* 0x0000001c130672a5 */ /* 0x000fc4000f8e003f */
[----:B------:R-:W-:Y:S01]  /*0340*/  UIMAD.WIDE.U32 UR12, UR19, UR30, URZ ;  /* 0x0000001e130c72a5 */ /* 0x000fe2000f8e003f */
[----:B-1----:R-:W-:Y:S01]  /*0350*/  IMAD R12, R5, c[0x0][0x4], R12 ;  /* 0x00000100050c7a24 */ /* 0x002fe200078e020c */
[C---:B------:R-:W-:Y:S01]  /*0360*/  ISETP.GE.AND P1, PT, R69.reuse, c[0x0][0x160], PT ;  /* 0x0000580045007a0c */ /* 0x040fe20003f26270 */
[----:B------:R-:W-:Y:S01]  /*0370*/  UIADD3 UR15, UR5, UR15, URZ ;  /* 0x0000000f050f7290 */ /* 0x000fe2000fffe03f */
[C---:B------:R-:W-:Y:S01]  /*0380*/  IADD3 R65, R69.reuse, 0x1, RZ ;  /* 0x0000000145417810 */ /* 0x040fe20007ffe0ff */
[----:B------:R-:W-:Y:S01]  /*0390*/  IMAD.SHL.U32 R12, R12, 0x4, RZ ;  /* 0x000000040c0c7824 */ /* 0x000fe200078e00ff */
[----:B------:R-:W-:Y:S01]  /*03a0*/  SHF.R.S32.HI R0, RZ, 0x1f, R69 ;  /* 0x0000001fff007819 */ /* 0x000fe20000011445 */
[C---:B------:R-:W-:Y:S01]  /*03b0*/  IMAD.WIDE.U32 R112, R69.reuse, c[0x0][0x178], RZ ;  /* 0x00005e0045707a25 */ /* 0x040fe200078e00ff */
[C---:B------:R-:W-:Y:S01]  /*03c0*/  IADD3 R61, R69.reuse, 0x2, RZ ;  /* 0x00000002453d7810 */ /* 0x040fe20007ffe0ff */
[----:B------:R-:W-:Y:S01]  /*03d0*/  UIMAD UR20, UR19, UR17, UR9 ;  /* 0x00000011131472a4 */ /* 0x000fe2000f8e0209 */
[----:B------:R-:W-:Y:S01]  /*03e0*/  IADD3 R54, R12, 0x1, RZ ;  /* 0x000000010c367810 */ /* 0x000fe20007ffe0ff */
[----:B------:R-:W-:Y:S01]  /*03f0*/  IMAD R4, R0, c[0x0][0x1a8], RZ ;  /* 0x00006a0000047a24 */ /* 0x000fe200078e02ff */
[----:B------:R-:W-:Y:S01]  /*0400*/  IADD3 R14, R12, 0x2, RZ ;  /* 0x000000020c0e7810 */ /* 0x000fe20007ffe0ff */
[----:B------:R-:W-:Y:S01]  /*0410*/  IMAD R2, R0, c[0x0][0x1b8], RZ ;  /* 0x00006e0000027a24 */ /* 0x000fe200078e02ff */
[----:B------:R-:W-:Y:S01]  /*0420*/  ISETP.LT.AND P2, PT, R54, c[0x0][0x164], !P1 ;  /* 0x0000590036007a0c */ /* 0x000fe20004f41270 */
[C---:B------:R-:W-:Y:S01]  /*0430*/  IMAD R49, R69.reuse, c[0x0][0x1ac], R4 ;  /* 0x00006b0045317a24 */ /* 0x040fe200078e0204 */
[----:B------:R-:W-:Y:S01]  /*0440*/  IADD3 R10, R12, 0x3, RZ ;  /* 0x000000030c0a7810 */ /* 0x000fe20007ffe0ff */
[----:B------:R-:W-:Y:S01]  /*0450*/  IMAD R19, R69, c[0x0][0x1bc], R2 ;  /* 0x00006f0045137a24 */ /* 0x000fe200078e0202 */
[----:B------:R-:W-:Y:S01]  /*0460*/  P2R R8, PR, RZ, 0x4 ;  /* 0x00000004ff087803 */ /* 0x000fe20000000000 */
[----:B------:R-:W-:Y:S01]  /*0470*/  IMAD R18, R0, c[0x0][0x178], RZ ;  /* 0x00005e0000127a24 */ /* 0x000fe200078e02ff */
[----:B------:R-:W-:Y:S01]  /*0480*/  ISETP.GE.AND P2, PT, R65, c[0x0][0x160], PT ;  /* 0x0000580041007a0c */ /* 0x000fe20003f46270 */
[----:B------:R-:W-:Y:S01]  /*0490*/  IMAD.WIDE.U32 R110, R12, c[0x0][0x190], RZ ;  /* 0x000064000c6e7a25 */ /* 0x000fe200078e00ff */
[----:B------:R-:W-:Y:S01]  /*04a0*/  ISETP.LT.AND P3, PT, R14, c[0x0][0x164], !P1 ;  /* 0x000059000e007a0c */ /* 0x000fe20004f61270 */
[----:B------:R-:W-:Y:S01]  /*04b0*/  UIMAD UR21, UR19, UR21, UR11 ;  /* 0x00000015131572a4 */ /* 0x000fe2000f8e020b */
[----:B------:R-:W-:Y:S01]  /*04c0*/  ISETP.LT.AND P4, PT, R54, c[0x0][0x164], !P2 ;  /* 0x0000590036007a0c */ /* 0x000fe20005781270 */
[----:B------:R-:W-:Y:S01]  /*04d0*/  IMAD R23, R69, c[0x0][0x17c], R18 ;  /* 0x00005f0045177a24 */ /* 0x000fe200078e0212 */
[----:B------:R-:W-:Y:S01]  /*04e0*/  ISETP.LT.AND P5, PT, R14, c[0x0][0x164], !P2 ;  /* 0x000059000e007a0c */ /* 0x000fe200057a1270 */
[C---:B------:R-:W-:Y:S01]  /*04f0*/  IMAD.WIDE.U32 R104, R61.reuse, c[0x0][0x178], RZ ;  /* 0x00005e003d687a25 */ /* 0x040fe200078e00ff */
[----:B------:R-:W-:Y:S01]  /*0500*/  P2R R5, PR, RZ, 0x10 ;  /* 0x00000010ff057803 */ /* 0x000fe20000000000 */
[----:B------:R-:W-:Y:S01]  /*0510*/  UIMAD UR18, UR19, UR29, UR7 ;  /* 0x0000001d131272a4 */ /* 0x000fe2000f8e0207 */
[----:B------:R-:W-:Y:S01]  /*0520*/  ISETP.GE.AND P4, PT, R61, c[0x0][0x160], PT ;  /* 0x000058003d007a0c */ /* 0x000fe20003f86270 */
[----:B------:R-:W-:Y:S01]  /*0530*/  IMAD.WIDE.U32 R102, R65, c[0x0][0x178], RZ ;  /* 0x00005e0041667a25 */ /* 0x000fe200078e00ff */
[----:B------:R-:W-:Y:S01]  /*0540*/  IADD3 R9, R69, 0x3, RZ ;  /* 0x0000000345097810 */ /* 0x000fe20007ffe0ff */
[----:B------:R-:W-:Y:S01]  /*0550*/  ULDC UR17, c[0x0][0x1a0] ;  /* 0x0000680000117ab9 */ /* 0x000fe20000000800 */
[----:B------:R-:W-:Y:S01]  /*0560*/  P2R R4, PR, RZ, 0x20 ;  /* 0x00000020ff047803 */ /* 0x000fe20000000000 */
[----:B------:R-:W-:Y:S01]  /*0570*/  IMAD.WIDE.U32 R108, R10, c[0x0][0x190], RZ ;  /* 0x000064000a6c7a25 */ /* 0x000fe200078e00ff */
[----:B------:R-:W-:Y:S01]  /*0580*/  ISETP.LT.AND P5, PT, R14, c[0x0][0x164], !P4 ;  /* 0x000059000e007a0c */ /* 0x000fe200067a1270 */
[----:B------:R-:W-:Y:S01]  /*0590*/  UIMAD UR19, UR19, UR31, UR13 ;  /* 0x0000001f131372a4 */ /* 0x000fe2000f8e020d */
[----:B------:R-:W-:Y:S01]  /*05a0*/  ISETP.LT.AND P0, PT, R12, c[0x0][0x164], !P1 ;  /* 0x000059000c007a0c */ /* 0x000fe20004f01270 */
[----:B------:R-:W-:Y:S01]  /*05b0*/  IMAD.WIDE.U32 R106, R9, c[0x0][0x178], RZ ;  /* 0x00005e00096a7a25 */ /* 0x000fe200078e00ff */
[----:B------:R-:W-:Y:S01]  /*05c0*/  ISETP.LT.AND P1, PT, R10, c[0x0][0x164], !P1 ;  /* 0x000059000a007a0c */ /* 0x000fe20004f21270 */
[----:B------:R-:W-:Y:S01]  /*05d0*/  ULEA UR13, UP1, UR4, UR17, 0x1 ;  /* 0x00000011040d7291 */ /* 0x000fe2000f82083f */
[----:B------:R-:W-:Y:S01]  /*05e0*/  P2R R7, PR, RZ, 0x8 ;  /* 0x00000008ff077803 */ /* 0x000fe20000000000 */
[----:B------:R-:W-:Y:S01]  /*05f0*/  IMAD.WIDE.U32 R100, R14, c[0x0][0x190], RZ ;  /* 0x000064000e647a25 */ /* 0x000fe200078e00ff */
[----:B------:R-:W-:Y:S01]  /*0600*/  SHF.R.S32.HI R16, RZ, 0x1f, R61 ;  /* 0x0000001fff107819 */ /* 0x000fe2000001143d */
[----:B------:R-:W-:Y:S01]  /*0610*/  USHF.L.U64.HI UR15, UR4, 0x1, UR15 ;  /* 0x00000001040f7899 */ /* 0x000fe2000801020f */
[----:B------:R-:W-:Y:S01]  /*0620*/  SHF.R.S32.HI R17, RZ, 0x1f, R9 ;  /* 0x0000001fff117819 */ /* 0x000fe20000011409 */
[----:B------:R-:W-:Y:S01]  /*0630*/  ULDC UR28, c[0x0][0x1a4] ;  /* 0x00006900001c7ab9 */ /* 0x000fe20000000800 */
[----:B------:R-:W-:Y:S01]  /*0640*/  ISETP.LT.AND P3, PT, R10, c[0x0][0x164], !P2 ;  /* 0x000059000a007a0c */ /* 0x000fe20005761270 */
[C---:B------:R-:W-:Y:S01]  /*0650*/  IMAD R22, R16.reuse, c[0x0][0x1b8], RZ ;  /* 0x00006e0010167a24 */ /* 0x040fe200078e02ff */
[----:B------:R-:W-:Y:S01]  /*0660*/  SHF.R.S32.HI R13, RZ, 0x1f, R12 ;  /* 0x0000001fff0d7819 */ /* 0x000fe2000001140c */
[C---:B------:R-:W-:Y:S01]  /*0670*/  IMAD R24, R16.reuse, c[0x0][0x1a8], RZ ;  /* 0x00006a0010187a24 */ /* 0x040fe200078e02ff */
[----:B------:R-:W-:Y:S01]  /*0680*/  P2R R2, PR, RZ, 0x20 ;  /* 0x00000020ff027803 */ /* 0x000fe20000000000 */
[----:B------:R-:W-:Y:S01]  /*0690*/  IMAD R30, R16, c[0x0][0x178], RZ ;  /* 0x00005e00101e7a24 */ /* 0x000fe200078e02ff */
[----:B------:R-:W-:Y:S01]  /*06a0*/  SHF.R.S32.HI R0, RZ, 0x1f, R65 ;  /* 0x0000001fff007819 */ /* 0x000fe20000011441 */
[----:B------:R-:W-:Y:S01]  /*06b0*/  IMAD R16, R17, c[0x0][0x1b8], RZ ;  /* 0x00006e0011107a24 */ /* 0x000fe200078e02ff */
[----:B------:R-:W-:Y:S01]  /*06c0*/  ISETP.GE.AND P5, PT, R9, c[0x0][0x160], PT ;  /* 0x0000580009007a0c */ /* 0x000fe20003fa6270 */
[C---:B------:R-:W-:Y:S01]  /*06d0*/  IMAD R26, R17.reuse, c[0x0][0x1a8], RZ ;  /* 0x00006a00111a7a24 */ /* 0x040fe200078e02ff */
[----:B------:R-:W-:Y:S01]  /*06e0*/  P2R R6, PR, RZ, 0x2 ;  /* 0x00000002ff067803 */ /* 0x000fe20000000000 */
[----:B------:R-:W-:Y:S01]  /*06f0*/  IMAD R28, R17, c[0x0][0x178], RZ ;  /* 0x00005e00111c7a24 */ /* 0x000fe200078e02ff */
[----:B------:R-:W-:Y:S01]  /*0700*/  SHF.R.S32.HI R15, RZ, 0x1f, R14 ;  /* 0x0000001fff0f7819 */ /* 0x000fe2000001140e */
[----:B------:R-:W-:Y:S01]  /*0710*/  IMAD R21, R13, c[0x0][0x190], RZ ;  /* 0x000064000d157a24 */ /* 0x000fe200078e02ff */
[----:B------:R-:W-:Y:S01]  /*0720*/  SHF.R.S32.HI R11, RZ, 0x1f, R10 ;  /* 0x0000001fff0b7819 */ /* 0x000fe2000001140a */
[C---:B------:R-:W-:Y:S01]  /*0730*/  IMAD R18, R0.reuse, c[0x0][0x1b8], RZ ;  /* 0x00006e0000127a24 */ /* 0x040fe200078e02ff */
[----:B------:R-:W-:Y:S01]  /*0740*/  SHF.R.S32.HI R55, RZ, 0x1f, R54 ;  /* 0x0000001fff377819 */ /* 0x000fe20000011436 */
[----:B------:R-:W-:Y:S01]  /*0750*/  IMAD R20, R0, c[0x0][0x1a8], RZ ;  /* 0x00006a0000147a24 */ /* 0x000fe200078e02ff */
[----:B------:R-:W-:Y:S01]  /*0760*/  ISETP.LT.AND P1, PT, R12, c[0x0][0x164], !P2 ;  /* 0x000059000c007a0c */ /* 0x000fe20005721270 */
[----:B------:R-:W-:Y:S01]  /*0770*/  IMAD R32, R0, c[0x0][0x178], RZ ;  /* 0x00005e0000207a24 */ /* 0x000fe200078e02ff */
[----:B------:R-:W-:Y:S01]  /*0780*/  P2R R3, PR, RZ, 0x8 ;  /* 0x00000008ff037803 */ /* 0x000fe20000000000 */
[C-C-:B------:R-:W-:Y:S01]  /*0790*/  IMAD.WIDE.U32 R168, R69.reuse, c[0x0][0x1b8], R12.reuse ;  /* 0x00006e0045a87a25 */ /* 0x140fe200078e000c */
[----:B------:R-:W-:Y:S01]  /*07a0*/  ISETP.LT.AND P2, PT, R12, c[0x0][0x164], !P4 ;  /* 0x000059000c007a0c */ /* 0x000fe20006741270 */
[----:B------:R-:W-:Y:S01]  /*07b0*/  UIADD3.X UR15, UR15, UR28, URZ, UP1, !UPT ;  /* 0x0000001c0f0f7290 */ /* 0x000fe20008ffe43f */
[----:B------:R-:W-:Y:S01]  /*07c0*/  ISETP.LT.AND P3, PT, R54, c[0x0][0x164], !P4 ;  /* 0x0000590036007a0c */ /* 0x000fe20006761270 */
[--C-:B------:R-:W-:Y:S01]  /*07d0*/  IMAD.WIDE.U32 R166, R69, c[0x0][0x1a8], R12.reuse ;  /* 0x00006a0045a67a25 */ /* 0x100fe200078e000c */
[----:B------:R-:W-:Y:S01]  /*07e0*/  ISETP.LT.AND P4, PT, R10, c[0x0][0x164], !P4 ;  /* 0x000059000a007a0c */ /* 0x000fe20006781270 */
[----:B------:R-:W-:Y:S01]  /*07f0*/  USEL UR16, UR13, URZ, UP0 ;  /* 0x0000003f0d107287 */ /* 0x000fe20008000000 */
[----:B------:R-:W-:Y:S01]  /*0800*/  ISETP.LT.AND P6, PT, R14, c[0x0][0x164], !P5 ;  /* 0x000059000e007a0c */ /* 0x000fe20006fc1270 */
[C-C-:B------:R-:W-:Y:S01]  /*0810*/  IMAD.WIDE.U32 R98, R65.reuse, c[0x0][0x1b8], R12.reuse ;  /* 0x00006e0041627a25 */ /* 0x140fe200078e000c */
[----:B------:R-:W-:Y:S01]  /*0820*/  P2R R0, PR, RZ, 0x10 ;  /* 0x00000010ff007803 */ /* 0x000fe20000000000 */
[----:B------:R-:W-:Y:S01]  /*0830*/  USEL UR13, UR13, UR17, UP0 ;  /* 0x000000110d0d7287 */ /* 0x000fe20008000000 */
[----:B------:R-:W-:Y:S01]  /*0840*/  ISETP.LT.AND P4, PT, R12, c[0x0][0x164], !P5 ;  /* 0x000059000c007a0c */ /* 0x000fe20006f81270 */
[----:B------:R-:W-:Y:S01]  /*0850*/  IMAD.WIDE.U32 R96, R65, c[0x0][0x1a8], R12 ;  /* 0x00006a0041607a25 */ /* 0x000fe200078e000c */
[----:B------:R-:W-:-:S02]  /*0860*/  USEL UR17, UR15, URZ, UP0 ;  /* 0x0000003f0f117287 */ /* 0x000fc40008000000 */
[----:B------:R-:W-:Y:S01]  /*0870*/  USEL UR15, UR15, UR28, UP0 ;  /* 0x0000001c0f0f7287 */ /* 0x000fe20008000000 */
[C-C-:B------:R-:W-:Y:S01]  /*0880*/  IMAD.WIDE.U32 R94, R61.reuse, c[0x0][0x1b8], R12.reuse ;  /* 0x00006e003d5e7a25 */ /* 0x140fe200078e000c */
[----:B------:R-:W-:Y:S02]  /*0890*/  USHF.L.U32 UR30, UR12, 0x1, URZ ;  /* 0x000000010c1e7899 */ /* 0x000fe4000800063f */
[----:B------:R-:W-:Y:S01]  /*08a0*/  USHF.L.U64.HI UR21, UR10, 0x1, UR21 ;  /* 0x000000010a157899 */ /* 0x000fe20008010215 */
[--C-:B------:R-:W-:Y:S01]  /*08b0*/  IMAD.WIDE.U32 R92, R61, c[0x0][0x1a8], R12.reuse ;  /* 0x00006a003d5c7a25 */ /* 0x100fe200078e000c */
[----:B------:R-:W-:Y:S02]  /*08c0*/  USHF.L.U64.HI UR20, UR8, 0x1, UR20 ;  /* 0x0000000108147899 */ /* 0x000fe40008010214 */
[----:B------:R-:W-:Y:S01]  /*08d0*/  USHF.L.U64.HI UR19, UR12, 0x1, UR19 ;  /* 0x000000010c137899 */ /* 0x000fe20008010213 */
[----:B------:R-:W-:Y:S01]  /*08e0*/  IMAD.WIDE.U32 R90, R9, c[0x0][0x1b8], R12 ;  /* 0x00006e00095a7a25 */ /* 0x000fe200078e000c */
[----:B------:R-:W-:-:S02]  /*08f0*/  USHF.L.U64.HI UR18, UR6, 0x1, UR18 ;  /* 0x0000000106127899 */ /* 0x000fc40008010212 */
[----:B------:R-:W-:Y:S01]  /*0900*/  ULDC.64 UR28, c[0x0][0x118] ;  /* 0x00004600001c7ab9 */ /* 0x000fe20000000a00 */
[----:B------:R-:W-:-:S04]  /*0910*/  IMAD.WIDE.U32 R88, R9, c[0x0][0x1a8], R12 ;  /* 0x00006a0009587a25 */ /* 0x000fc800078e000c */
[----:B------:R-:W-:Y:S02]  /*0920*/  IMAD R17, R15, c[0x0][0x190], RZ ;  /* 0x000064000f117a24 */ /* 0x000fe400078e02ff */
[----:B------:R-:W-:Y:S02]  /*0930*/  IMAD R13, R11, c[0x0][0x190], RZ ;  /* 0x000064000b0d7a24 */ /* 0x000fe400078e02ff */
[----:B------:R-:W-:Y:S02]  /*0940*/  IMAD R25, R55, c[0x0][0x190], RZ ;  /* 0x0000640037197a24 */ /* 0x000fe400078e02ff */
[----:B------:R-:W-:-:S04]  /*0950*/  IMAD.WIDE.U32 R80, R9, c[0x0][0x1b8], R14 ;  /* 0x00006e0009507a25 */ /* 0x000fc800078e000e */
[----:B------:R-:W-:-:S04]  /*0960*/  IMAD.WIDE.U32 R72, R9, c[0x0][0x1b8], R10 ;  /* 0x00006e0009487a25 */ /* 0x000fc800078e000a */
[C---:B------:R-:W-:Y:S02]  /*0970*/  IMAD R117, R9.reuse, c[0x0][0x1bc], R16 ;  /* 0x00006f0009757a24 */ /* 0x040fe400078e0210 */
[C---:B------:R-:W-:Y:S02]  /*0980*/  IMAD R43, R9.reuse, c[0x0][0x1ac], R26 ;  /* 0x00006b00092b7a24 */ /* 0x040fe400078e021a */
[----:B------:R-:W-:-:S04]  /*0990*/  IMAD.WIDE.U32 R58, R9, c[0x0][0x1b8], R54 ;  /* 0x00006e00093a7a25 */ /* 0x000fc800078e0036 */
[----:B------:R-:W-:-:S04]  /*09a0*/  IMAD.WIDE.U32 R56, R9, c[0x0][0x1a8], R54 ;  /* 0x00006a0009387a25 */ /* 0x000fc800078e0036 */
[----:B------:R-:W-:Y:S01]  /*09b0*/  IMAD R31, R9, c[0x0][0x17c], R28 ;  /* 0x00005f00091f7a24 */ /* 0x000fe200078e021c */
[----:B------:R-:W-:Y:S01]  /*09c0*/  P2R R9, PR, RZ, 0x40 ;  /* 0x00000040ff097803 */ /* 0x000fe20000000000 */
[----:B------:R-:W-:Y:S01]  /*09d0*/  IMAD R27, R12, c[0x0][0x194], R21 ;  /* 0x000065000c1b7a24 */ /* 0x000fe200078e0215 */
[----:B------:R-:W-:Y:S01]  /*09e0*/  ISETP.LT.AND P6, PT, R10, c[0x0][0x164], !P5 ;  /* 0x000059000a007a0c */ /* 0x000fe20006fc1270 */
[C---:B------:R-:W-:Y:S01]  /*09f0*/  IMAD R21, R65.reuse, c[0x0][0x1bc], R18 ;  /* 0x00006f0041157a24 */ /* 0x040fe200078e0212 */
[----:B------:R-:W-:Y:S01]  /*0a00*/  ISETP.LT.AND P5, PT, R54, c[0x0][0x164], !P5 ;  /* 0x0000590036007a0c */ /* 0x000fe20006fa1270 */
[C---:B------:R-:W-:Y:S02]  /*0a10*/  IMAD R47, R65.reuse, c[0x0][0x1ac], R20 ;  /* 0x00006b00412f7a24 */ /* 0x040fe400078e0214 */
[----:B------:R-:W-:Y:S02]  /*0a20*/  IMAD R33, R65, c[0x0][0x17c], R32 ;  /* 0x00005f0041217a24 */ /* 0x000fe400078e0220 */
[----:B------:R-:W-:-:S02]  /*0a30*/  IMAD R29, R61, c[0x0][0x1bc], R22 ;  /* 0x00006f003d1d7a24 */ /* 0x000fc400078e0216 */
[----:B------:R-:W-:Y:S02]  /*0a40*/  IMAD R45, R61, c[0x0][0x1ac], R24 ;  /* 0x00006b003d2d7a24 */ /* 0x000fe400078e0218 */
[----:B------:R-:W-:-:S04]  /*0a50*/  IMAD.WIDE.U32 R86, R69, c[0x0][0x1b8], R14 ;  /* 0x00006e0045567a25 */ /* 0x000fc800078e000e */
[----:B------:R-:W-:-:S04]  /*0a60*/  IMAD.WIDE.U32 R84, R65, c[0x0][0x1b8], R14 ;  /* 0x00006e0041547a25 */ /* 0x000fc800078e000e */
[----:B------:R-:W-:-:S04]  /*0a70*/  IMAD.WIDE.U32 R82, R61, c[0x0][0x1b8], R14 ;  /* 0x00006e003d527a25 */ /* 0x000fc800078e000e */
[----:B------:R-:W-:-:S04]  /*0a80*/  IMAD.WIDE.U32 R78, R69, c[0x0][0x1b8], R10 ;  /* 0x00006e00454e7a25 */ /* 0x000fc800078e000a */
[----:B------:R-:W-:-:S04]  /*0a90*/  IMAD.WIDE.U32 R76, R65, c[0x0][0x1b8], R10 ;  /* 0x00006e00414c7a25 */ /* 0x000fc800078e000a */
[----:B------:R-:W-:-:S04]  /*0aa0*/  IMAD.WIDE.U32 R74, R61, c[0x0][0x1b8], R10 ;  /* 0x00006e003d4a7a25 */ /* 0x000fc800078e000a */
[----:B------:R-:W-:Y:S02]  /*0ab0*/  IMAD R39, R61, c[0x0][0x17c], R30 ;  /* 0x00005f003d277a24 */ /* 0x000fe400078e021e */
[----:B------:R-:W-:-:S04]  /*0ac0*/  IMAD.WIDE.U32 R70, R69, c[0x0][0x1b8], R54 ;  /* 0x00006e0045467a25 */ /* 0x000fc800078e0036 */
[----:B------:R-:W-:-:S04]  /*0ad0*/  IMAD.WIDE.U32 R66, R65, c[0x0][0x1b8], R54 ;  /* 0x00006e0041427a25 */ /* 0x000fc800078e0036 */
[----:B------:R-:W-:-:S04]  /*0ae0*/  IMAD.WIDE.U32 R62, R61, c[0x0][0x1b8], R54 ;  /* 0x00006e003d3e7a25 */ /* 0x000fc800078e0036 */
[----:B------:R-:W-:Y:S02]  /*0af0*/  IMAD R37, R14, c[0x0][0x194], R17 ;  /* 0x000065000e257a24 */ /* 0x000fe400078e0211 */
[----:B------:R-:W-:Y:S01]  /*0b00*/  IMAD R41, R10, c[0x0][0x194], R13 ;  /* 0x000065000a297a24 */ /* 0x000fe200078e020d */
[----:B------:R-:W-:Y:S01]  /*0b10*/  P2R R10, PR, RZ, 0x40 ;  /* 0x00000040ff0a7803 */ /* 0x000fe20000000000 */
[----:B------:R-:W-:-:S04]  /*0b20*/  IMAD.WIDE.U32 R68, R69, c[0x0][0x1a8], R54 ;  /* 0x00006a0045447a25 */ /* 0x000fc800078e0036 */
[----:B------:R-:W-:-:S04]  /*0b30*/  IMAD.WIDE.U32 R64, R65, c[0x0][0x1a8], R54 ;  /* 0x00006a0041407a25 */ /* 0x000fc800078e0036 */
[----:B------:R-:W-:-:S04]  /*0b40*/  IMAD.WIDE.U32 R60, R61, c[0x0][0x1a8], R54 ;  /* 0x00006a003d3c7a25 */ /* 0x000fc800078e0036 */
[C---:B------:R-:W-:Y:S02]  /*0b50*/  IMAD R35, R54.reuse, c[0x0][0x194], R25 ;  /* 0x0000650036237a24 */ /* 0x040fe400078e0219 */
[----:B------:R-:W-:-:S04]  /*0b60*/  IMAD.WIDE.U32 R54, R54, c[0x0][0x190], RZ ;  /* 0x0000640036367a25 */ /* 0x000fc800078e00ff */
        /* <DEDUP_REMOVED lines=32> */
[C---:B------:R-:W-:Y:S01]  /*0d70*/  IMAD.IADD R12, R19.reuse, 0x1, R87 ;  /* 0x00000001130c7824 */ /* 0x040fe200078e0257 */
[----:B------:R-:W-:Y:S01]  /*0d80*/  SHF.L.U64.HI R42, R56, 0x1, R43 ;  /* 0x00000001382a7819 */ /* 0x000fe2000001022b */
[----:B------:R-:W-:-:S02]  /*0d90*/  IMAD.IADD R13, R19, 0x1, R79 ;  /* 0x00000001130d7824 */ /* 0x000fc400078e024f */
[----:B------:R-:W-:Y:S02]  /*0da0*/  IMAD.IADD R14, R19, 0x1, R71 ;  /* 0x00000001130e7824 */ /* 0x000fe400078e0247 */
[----:B------:R-:W-:Y:S02]  /*0db0*/  IMAD.IADD R15, R99, 0x1, R21 ;  /* 0x00000001630f7824 */ /* 0x000fe400078e0215 */
[C---:B------:R-:W-:Y:S02]  /*0dc0*/  IMAD.IADD R16, R21.reuse, 0x1, R85 ;  /* 0x0000000115107824 */ /* 0x040fe400078e0255 */
[C---:B------:R-:W-:Y:S02]  /*0dd0*/  IMAD.IADD R17, R21.reuse, 0x1, R77 ;  /* 0x0000000115117824 */ /* 0x040fe400078e024d */
[----:B------:R-:W-:Y:S02]  /*0de0*/  IMAD.IADD R18, R21, 0x1, R67 ;  /* 0x0000000115127824 */ /* 0x000fe400078e0243 */
[----:B------:R-:W-:-:S02]  /*0df0*/  IMAD.IADD R19, R95, 0x1, R29 ;  /* 0x000000015f137824 */ /* 0x000fc400078e021d */
[C---:B------:R-:W-:Y:S02]  /*0e00*/  IMAD.IADD R20, R29.reuse, 0x1, R83 ;  /* 0x000000011d147824 */ /* 0x040fe400078e0253 */
[C---:B------:R-:W-:Y:S02]  /*0e10*/  IMAD.IADD R21, R29.reuse, 0x1, R75 ;  /* 0x000000011d157824 */ /* 0x040fe400078e024b */
[----:B------:R-:W-:Y:S02]  /*0e20*/  IMAD.IADD R22, R29, 0x1, R63 ;  /* 0x000000011d167824 */ /* 0x000fe400078e023f */
[----:B------:R-:W-:Y:S02]  /*0e30*/  IMAD.IADD R26, R91, 0x1, R117 ;  /* 0x000000015b1a7824 */ /* 0x000fe400078e0275 */
[C---:B------:R-:W-:Y:S02]  /*0e40*/  IMAD.IADD R27, R117.reuse, 0x1, R59 ;  /* 0x00000001751b7824 */ /* 0x040fe400078e023b */
[----:B------:R-:W-:-:S02]  /*0e50*/  IMAD.IADD R28, R117, 0x1, R81 ;  /* 0x00000001751c7824 */ /* 0x000fc400078e0251 */
[----:B------:R-:W-:Y:S02]  /*0e60*/  IMAD.IADD R29, R117, 0x1, R73 ;  /* 0x00000001751d7824 */ /* 0x000fe400078e0249 */
.L_x_192:
[----:B0-----:R-:W-:Y:S01]  /*0e70*/  IMAD.MOV.U32 R119, RZ, RZ, c[0x0][0x168] ;  /* 0x00005a00ff777624 */ /* 0x001fe200078e00ff */
[----:B------:R-:W-:Y:S02]  /*0e80*/  ULDC.U16 UR12, c[0x0][0x1c0] ;  /* 0x00007000000c7ab9 */ /* 0x000fe40000000400 */
[----:B-1----:R-:W-:Y:S02]  /*0e90*/  IMAD.U32 R43, RZ, RZ, UR12 ;  /* 0x0000000cff2b7e24 */ /* 0x002fe4000f8e00ff */
[----:B------:R-:W-:Y:S01]  /*0ea0*/  ISETP.GE.AND P6, PT, R119, 0x1, PT ;  /* 0x000000017700780c */ /* 0x000fe20003fc6270 */
        /* <DEDUP_REMOVED lines=14> */
[----:B------:R-:W-:Y:S01]  /*0f90*/  IMAD.U32 R118, RZ, RZ, UR12 ;  /* 0x0000000cff767e24 */ /* 0x000fe2000f8e00ff */
[----:B------:R-:W-:Y:S05]  /*0fa0*/  @!P6 BRA `(.L_x_172) ;  /* 0x00000b700000e947 */ /* 0x000fea0003800000 */
[----:B------:R-:W-:Y:S01]  /*0fb0*/  LEA R120, P6, R106, UR26, 0x1 ;  /* 0x0000001a6a787c11 */ /* 0x000fe2000f8c08ff */
[----:B------:R-:W-:Y:S01]  /*0fc0*/  IMAD.U32 R43, RZ, RZ, UR12 ;  /* 0x0000000cff2b7e24 */ /* 0x000fe2000f8e00ff */
[----:B------:R-:W-:Y:S01]  /*0fd0*/  UMOV UR4, URZ ;  /* 0x0000003f00047c82 */ /* 0x000fe20008000000 */
[----:B------:R-:W-:Y:S01]  /*0fe0*/  IMAD.U32 R44, RZ, RZ, UR12 ;  /* 0x0000000cff2c7e24 */ /* 0x000fe2000f8e00ff */
[----:B------:R-:W-:Y:S01]  /*0ff0*/  IADD3.X R121, R31, UR27, RZ, P6, !PT ;  /* 0x0000001b1f797c10 */ /* 0x000fe2000b7fe4ff */
[----:B------:R-:W-:Y:S01]  /*1000*/  IMAD.U32 R45, RZ, RZ, UR12 ;  /* 0x0000000cff2d7e24 */ /* 0x000fe2000f8e00ff */
[----:B------:R-:W-:Y:S01]  /*1010*/  LEA R122, P6, R104, UR26, 0x1 ;  /* 0x0000001a687a7c11 */ /* 0x000fe2000f8c08ff */
[----:B------:R-:W-:Y:S01]  /*1020*/  IMAD.U32 R46, RZ, RZ, UR12 ;  /* 0x0000000cff2e7e24 */ /* 0x000fe2000f8e00ff */
[----:B------:R-:W-:Y:S01]  /*1030*/  UMOV UR5, UR24 ;  /* 0x0000001800057c82 */ /* 0x000fe20008000000 */
[----:B------:R-:W-:Y:S01]  /*1040*/  IMAD.U32 R47, RZ, RZ, UR12 ;  /* 0x0000000cff2f7e24 */ /* 0x000fe2000f8e00ff */
[----:B------:R-:W-:Y:S01]  /*1050*/  IADD3.X R123, R32, UR27, RZ, P6, !PT ;  /* 0x0000001b207b7c10 */ /* 0x000fe2000b7fe4ff */
[----:B------:R-:W-:Y:S01]  /*1060*/  IMAD.U32 R48, RZ, RZ, UR12 ;  /* 0x0000000cff307e24 */ /* 0x000fe2000f8e00ff */
[----:B------:R-:W-:Y:S01]  /*1070*/  LEA R124, P6, R102, UR26, 0x1 ;  /* 0x0000001a667c7c11 */ /* 0x000fe2000f8c08ff */
[----:B------:R-:W-:-:S02]  /*1080*/  IMAD.U32 R49, RZ, RZ, UR12 ;  /* 0x0000000cff317e24 */ /* 0x000fc4000f8e00ff */
[----:B------:R-:W-:Y:S01]  /*1090*/  IMAD.U32 R50, RZ, RZ, UR12 ;  /* 0x0000000cff327e24 */ /* 0x000fe2000f8e00ff */
[----:B------:R-:W-:Y:S01]  /*10a0*/  IADD3.X R125, R33, UR27, RZ, P6, !PT ;  /* 0x0000001b217d7c10 */ /* 0x000fe2000b7fe4ff */
[----:B------:R-:W-:Y:S01]  /*10b0*/  IMAD.U32 R51, RZ, RZ, UR12 ;  /* 0x0000000cff337e24 */ /* 0x000fe2000f8e00ff */
[----:B------:R-:W-:Y:S01]  /*10c0*/  LEA R126, P6, R112, UR26, 0x1 ;  /* 0x0000001a707e7c11 */ /* 0x000fe2000f8c08ff */
[----:B------:R-:W-:Y:S02]  /*10d0*/  IMAD.U32 R52, RZ, RZ, UR12 ;  /* 0x0000000cff347e24 */ /* 0x000fe4000f8e00ff */
[----:B------:R-:W-:Y:S01]  /*10e0*/  IMAD.U32 R53, RZ, RZ, UR12 ;  /* 0x0000000cff357e24 */ /* 0x000fe2000f8e00ff */
[----:B------:R-:W-:Y:S01]  /*10f0*/  IADD3.X R127, R23, UR27, RZ, P6, !PT ;  /* 0x0000001b177f7c10 */ /* 0x000fe2000b7fe4ff */
[----:B------:R-:W-:Y:S02]  /*1100*/  IMAD.U32 R114, RZ, RZ, UR12 ;  /* 0x0000000cff727e24 */ /* 0x000fe4000f8e00ff */
[----:B------:R-:W-:-:S02]  /*1110*/  IMAD.U32 R115, RZ, RZ, UR12 ;  /* 0x0000000cff737e24 */ /* 0x000fc4000f8e00ff */
[----:B------:R-:W-:Y:S02]  /*1120*/  IMAD.U32 R116, RZ, RZ, UR12 ;  /* 0x0000000cff747e24 */ /* 0x000fe4000f8e00ff */
[----:B------:R-:W-:Y:S02]  /*1130*/  IMAD.U32 R117, RZ, RZ, UR12 ;  /* 0x0000000cff757e24 */ /* 0x000fe4000f8e00ff */
[----:B------:R-:W-:Y:S01]  /*1140*/  IMAD.U32 R118, RZ, RZ, UR12 ;  /* 0x0000000cff767e24 */ /* 0x000fe2000f8e00ff */
[----:B------:R-:W-:Y:S02]  /*1150*/  UMOV UR12, UR25 ;  /* 0x00000019000c7c82 */ /* 0x000fe40008000000 */
.L_x_173:
[----:B------:R-:W-:Y:S01]  /*1160*/  LEA R162, P6, R110, UR5, 0x1 ;  /* 0x000000056ea27c11 */ /* 0x000fe2000f8c08ff */
[----:B------:R-:W-:Y:S01]  /*1170*/  IMAD.MOV.U32 R170, RZ, RZ, R120 ;  /* 0x000000ffffaa7224 */ /* 0x000fe200078e0078 */
[----:B------:R-:W-:Y:S01]  /*1180*/  P2R R134, PR, RZ, 0x8 ;  /* 0x00000008ff867803 */ /* 0x000fe20000000000 */
[----:B------:R-:W-:Y:S01]  /*1190*/  IMAD.MOV.U32 R171, RZ, RZ, R121 ;  /* 0x000000ffffab7224 */ /* 0x000fe200078e0079 */
[----:B------:R-:W-:Y:S01]  /*11a0*/  IADD3.X R163, R24, UR12, RZ, P6, !PT ;  /* 0x0000000c18a37c10 */ /* 0x000fe2000b7fe4ff */
[----:B------:R-:W-:Y:S01]  /*11b0*/  IMAD.MOV.U32 R174, RZ, RZ, R122 ;  /* 0x000000ffffae7224 */ /* 0x000fe200078e007a */
[----:B------:R-:W-:Y:S01]  /*11c0*/  LEA R172, P6, R54, UR5, 0x1 ;  /* 0x0000000536ac7c11 */ /* 0x000fe2000f8c08ff */
[----:B------:R-:W-:Y:S01]  /*11d0*/  IMAD.MOV.U32 R175, RZ, RZ, R123 ;  /* 0x000000ffffaf7224 */ /* 0x000fe200078e007b */
[----:B------:R-:W-:Y:S01]  /*11e0*/  ISETP.NE.AND P3, PT, R4, RZ, PT ;  /* 0x000000ff0400720c */ /* 0x000fe20003f65270 */
[----:B------:R-:W-:Y:S01]  /*11f0*/  IMAD.MOV.U32 R148, RZ, RZ, R124 ;  /* 0x000000ffff947224 */ /* 0x000fe200078e007c */
[----:B------:R-:W-:Y:S01]  /*1200*/  IADD3.X R173, R35, UR12, RZ, P6, !PT ;  /* 0x0000000c23ad7c10 */ /* 0x000fe2000b7fe4ff */
[----:B------:R-:W-:Y:S01]  /*1210*/  IMAD.MOV.U32 R149, RZ, RZ, R125 ;  /* 0x000000ffff957224 */ /* 0x000fe200078e007d */
[----:B------:R-:W-:Y:S01]  /*1220*/  LEA R158, P6, R100, UR5, 0x1 ;  /* 0x00000005649e7c11 */ /* 0x000fe2000f8c08ff */
[----:B------:R-:W-:Y:S01]  /*1230*/  IMAD.MOV.U32 R146, RZ, RZ, R126 ;  /* 0x000000ffff927224 */ /* 0x000fe200078e007e */
[----:B------:R-:W-:Y:S01]  /*1240*/  P2R R131, PR, RZ, 0x4 ;  /* 0x00000004ff837803 */ /* 0x000fe20000000000 */
[----:B------:R-:W-:Y:S01]  /*1250*/  IMAD.MOV.U32 R147, RZ, RZ, R127 ;  /* 0x000000ffff937224 */ /* 0x000fe200078e007f */
[----:B------:R-:W-:Y:S01]  /*1260*/  IADD3.X R159, R34, UR12, RZ, P6, !PT ;  /* 0x0000000c229f7c10 */ /* 0x000fe2000b7fe4ff */
[----:B------:R0:W2:Y:S01]  /*1270*/  @P1 LDG.E.U16 R135, [R162.64] ;  /* 0x0000001ca2871981 */ /* 0x0000a2000c1e1500 */
[----:B------:R-:W-:-:S02]  /*1280*/  LEA R164, P6, R108, UR5, 0x1 ;  /* 0x000000056ca47c11 */ /* 0x000fc4000f8c08ff */
[----:B------:R-:W-:Y:S01]  /*1290*/  ISETP.NE.AND P2, PT, R6, RZ, PT ;  /* 0x000000ff0600720c */ /* 0x000fe20003f45270 */
[----:B------:R1:W3:Y:S01]  /*12a0*/  @P3 LDG.E.U16 R133, [R148.64] ;  /* 0x0000001c94853981 */ /* 0x0002e2000c1e1500 */
[----:B------:R-:W-:Y:S02]  /*12b0*/  IADD3.X R165, R30, UR12, RZ, P6, !PT ;  /* 0x0000000c1ea57c10 */ /* 0x000fe4000b7fe4ff */
[----:B------:R-:W-:Y:S01]  /*12c0*/  IADD3 R120, P6, R170, 0x2, RZ ;  /* 0x00000002aa787810 */ /* 0x000fe20007fde0ff */
[----:B------:R4:W5:Y:S01]  /*12d0*/  @P0 LDG.E.U16 R119, [R146.64] ;  /* 0x0000001c92770981 */ /* 0x000962000c1e1500 */
[----:B------:R-:W-:Y:S02]  /*12e0*/  P2R R142, PR, RZ, 0x10 ;  /* 0x00000010ff8e7803 */ /* 0x000fe40000000000 */
[----:B------:R-:W-:Y:S01]  /*12f0*/  ISETP.NE.AND P3, PT, R134, RZ, PT ;  /* 0x000000ff8600720c */ /* 0x000fe20003f65270 */
[----:B------:R-:W-:Y:S01]  /*1300*/  IMAD.X R121, RZ, RZ, R171, P6 ;  /* 0x000000ffff797224 */ /* 0x000fe200030e06ab */
[----:B------:R-:W-:Y:S01]  /*1310*/  IADD3 R122, P6, R174, 0x2, RZ ;  /* 0x00000002ae7a7810 */ /* 0x000fe20007fde0ff */
[----:B------:R0:W5:Y:S01]  /*1320*/  @P0 LDG.E.U16 R134, [R162.64] ;  /* 0x0000001ca2860981 */ /* 0x000162000c1e1500 */
[----:B------:R-:W-:-:S02]  /*1330*/  P2R R152, PR, RZ, 0x1 ;  /* 0x00000001ff987803 */ /* 0x000fc40000000000 */
[----:B------:R-:W-:Y:S01]  /*1340*/  ISETP.NE.AND P4, PT, R5, RZ, PT ;  /* 0x000000ff0500720c */ /* 0x000fe20003f85270 */
[----:B------:R-:W-:Y:S01]  /*1350*/  IMAD.X R123, RZ, RZ, R175, P6 ;  /* 0x000000ffff7b7224 */ /* 0x000fe200030e06af */
[----:B------:R-:W-:Y:S01]  /*1360*/  IADD3 R124, P6, R148, 0x2, RZ ;  /* 0x00000002947c7810 */ /* 0x000fe20007fde0ff */
[----:B------:R4:W2:Y:S01]  /*1370*/  @P2 LDG.E.U16 R130, [R146.64] ;  /* 0x0000001c92822981 */ /* 0x0008a2000c1e1500 */
[----:B------:R-:W-:Y:S02]  /*1380*/  ISETP.NE.AND P0, PT, R3, RZ, PT ;  /* 0x000000ff0300720c */ /* 0x000fe40003f05270 */
[----:B------:R-:W-:Y:S01]  /*1390*/  P2R R144, PR, RZ, 0x20 ;  /* 0x00000020ff907803 */ /* 0x000fe20000000000 */
[----:B------:R-:W-:Y:S01]  /*13a0*/  IMAD.X R125, RZ, RZ, R149, P6 ;  /* 0x000000ffff7d7224 */ /* 0x000fe200030e0695 */
[----:B------:R-:W-:Y:S01]  /*13b0*/  IADD3 R126, P6, R146, 0x2, RZ ;  /* 0x00000002927e7810 */ /* 0x000fe20007fde0ff */
[----:B------:R-:W2:Y:S01]  /*13c0*/  @P3 LDG.E.U16 R138, [R174.64] ;  /* 0x0000001cae8a3981 */ /* 0x000ea2000c1e1500 */
[----:B------:R-:W-:-:S02]  /*13d0*/  ISETP.NE.AND P2, PT, R131, RZ, PT ;  /* 0x000000ff8300720c */ /* 0x000fc40003f45270 */
[----:B------:R-:W-:Y:S01]  /*13e0*/  P2R R151, PR, RZ, 0x2 ;  /* 0x00000002ff977803 */ /* 0x000fe20000000000 */
[----:B------:R-:W-:Y:S01]  /*13f0*/  IMAD.X R127, RZ, RZ, R147, P6 ;  /* 0x000000ffff7f7224 */ /* 0x000fe200030e0693 */
[----:B------:R-:W-:Y:S01]  /*1400*/  ISETP.NE.AND P6, PT, R10, RZ, PT ;  /* 0x000000ff0a00720c */ /* 0x000fe20003fc5270 */
[----:B------:R1:W2:Y:S01]  /*1410*/  @P1 LDG.E.U16 R131, [R148.64] ;  /* 0x0000001c94831981 */ /* 0x0002a2000c1e1500 */
[----:B------:R-:W-:Y:S02]  /*1420*/  ISETP.NE.AND P1, PT, R6, RZ, PT ;  /* 0x000000ff0600720c */ /* 0x000fe40003f25270 */
[----:B------:R-:W-:Y:S01]  /*1430*/  P2R R161, PR, RZ, 0x40 ;  /* 0x00000040ffa17803 */ /* 0x000fe20000000000 */
[----:B------:R1:W3:Y:S01]  /*1440*/  @P4 LDG.E.U16 R132, [R148.64] ;  /* 0x0000001c94844981 */ /* 0x0002e2000c1e1500 */
[----:B------:R-:W-:-:S03]  /*1450*/  ISETP.NE.AND P6, PT, R9, RZ, PT ;  /* 0x000000ff0900720c */ /* 0x000fc60003fc5270 */
[----:B------:R1:W3:Y:S01]  /*1460*/  @P0 LDG.E.U16 R136, [R148.64] ;  /* 0x0000001c94880981 */ /* 0x0002e2000c1e1500 */
[----:B------:R-:W-:Y:S02]  /*1470*/  P2R R153, PR, RZ, 0x40 ;  /* 0x00000040ff997803 */ /* 0x000fe40000000000 */
[----:B------:R-:W-:Y:S01]  /*1480*/  ISETP.NE.AND P6, PT, R0, RZ, PT ;  /* 0x000000ff0000720c */ /* 0x000fe20003fc5270 */
[----:B------:R0:W3:Y:S01]  /*1490*/  @P2 LDG.E.U16 R139, [R162.64] ;  /* 0x0000001ca28b2981 */ /* 0x0000e2000c1e1500 */
[----:B------:R-:W-:Y:S02]  /*14a0*/  P2R R150, PR, RZ, 0x2 ;  /* 0x00000002ff967803 */ /* 0x000fe40000000000 */
[----:B------:R-:W-:Y:S01]  /*14b0*/  ISETP.NE.AND P1, PT, R2, RZ, PT ;  /* 0x000000ff0200720c */ /* 0x000fe20003f25270 */
[----:B------:R-:W3:Y:S01]  /*14c0*/  @P2 LDG.E.U16 R137, [R174.64] ;  /* 0x0000001cae892981 */ /* 0x000ee2000c1e1500 */
[----:B------:R-:W-:Y:S02]  /*14d0*/  P2R R141, PR, RZ, 0x40 ;  /* 0x00000040ff8d7803 */ /* 0x000fe40000000000 */
[----:B-1----:R-:W-:-:S02]  /*14e0*/  P2R R149, PR, RZ, 0x1 ;  /* 0x00000001ff957803 */ /* 0x002fc40000000000 */
[----:B------:R-:W-:Y:S02]  /*14f0*/  ISETP.NE.AND P0, PT, R4, RZ, PT ;  /* 0x000000ff0400720c */ /* 0x000fe40003f05270 */
[----:B------:R-:W-:Y:S02]  /*1500*/  ISETP.NE.AND P6, PT, R8, RZ, PT ;  /* 0x000000ff0800720c */ /* 0x000fe40003fc5270 */
[----:B------:R-:W-:-:S03]  /*1510*/  ISETP.NE.AND P5, PT, R7, RZ, PT ;  /* 0x000000ff0700720c */ /* 0x000fc60003fa5270 */
[----:B------:R-:W3:Y:S06]  /*1520*/  @P1 LDG.E.U16 R145, [R174.64] ;  /* 0x0000001cae911981 */ /* 0x000eec000c1e1500 */
[----:B------:R1:W3:Y:S01]  /*1530*/  @P0 LDG.E.U16 R148, [R158.64] ;  /* 0x0000001c9e940981 */ /* 0x0002e2000c1e1500 */
[----:B------:R-:W-:-:S03]  /*1540*/  ISETP.NE.AND P0, PT, R149, RZ, PT ;  /* 0x000000ff9500720c */ /* 0x000fc60003f05270 */
[----:B------:R1:W3:Y:S01]  /*1550*/  @P1 LDG.E.U16 R149, [R158.64] ;  /* 0x0000001c9e951981 */ /* 0x0002e2000c1e1500 */
[----:B------:R-:W-:-:S03]  /*1560*/  ISETP.NE.AND P1, PT, R150, RZ, PT ;  /* 0x000000ff9600720c */ /* 0x000fc60003f25270 */
[----:B------:R4:W3:Y:S04]  /*1570*/  @P6 LDG.E.U16 R128, [R146.64] ;  /* 0x0000001c92806981 */ /* 0x0008e8000c1e1500 */
[----:B------:R-:W3:Y:S01]  /*1580*/  @P6 LDG.E.U16 R140, [R172.64] ;  /* 0x0000001cac8c6981 */ /* 0x000ee2000c1e1500 */
[----:B------:R-:W-:-:S03]  /*1590*/  ISETP.NE.AND P6, PT, R141, RZ, PT ;  /* 0x000000ff8d00720c */ /* 0x000fc60003fc5270 */
[----:B------:R4:W3:Y:S04]  /*15a0*/  @P5 LDG.E.U16 R129, [R146.64] ;  /* 0x0000001c92815981 */ /* 0x0008e8000c1e1500 */
[----:B------:R0:W3:Y:S01]  /*15b0*/  @P1 LDG.E.U16 R150, [R164.64] ;  /* 0x0000001ca4961981 */ /* 0x0000e2000c1e1500 */
[----:B------:R-:W-:-:S03]  /*15c0*/  ISETP.NE.AND P1, PT, R151, RZ, PT ;  /* 0x000000ff9700720c */ /* 0x000fc60003f25270 */
[----:B------:R1:W3:Y:S01]  /*15d0*/  @P5 LDG.E.U16 R143, [R158.64] ;  /* 0x0000001c9e8f5981 */ /* 0x0002e2000c1e1500 */
[----:B------:R-:W-:-:S03]  /*15e0*/  ISETP.NE.AND P5, PT, R144, RZ, PT ;  /* 0x000000ff9000720c */ /* 0x000fc60003fa5270 */
[----:B------:R0:W3:Y:S01]  /*15f0*/  @P0 LDG.E.U16 R151, [R164.64] ;  /* 0x0000001ca4970981 */ /* 0x0000e2000c1e1500 */
[----:B------:R-:W-:-:S03]  /*1600*/  ISETP.NE.AND P0, PT, R152, RZ, PT ;  /* 0x000000ff9800720c */ /* 0x000fc60003f05270 */
[----:B------:R-:W3:Y:S04]  /*1610*/  @P6 LDG.E.U16 R144, [R174.64] ;  /* 0x0000001cae906981 */ /* 0x000ee8000c1e1500 */
[----:B------:R0:W3:Y:S01]  /*1620*/  @P6 LDG.E.U16 R152, [R164.64] ;  /* 0x0000001ca4986981 */ /* 0x0000e2000c1e1500 */
[----:B------:R-:W-:-:S03]  /*1630*/  ISETP.NE.AND P6, PT, R153, RZ, PT ;  /* 0x000000ff9900720c */ /* 0x000fc60003fc5270 */
[----:B------:R-:W3:Y:S01]  /*1640*/  @P4 LDG.E.U16 R141, [R172.64] ;  /* 0x0000001cac8d4981 */ /* 0x000ee2000c1e1500 */
[----:B------:R-:W-:-:S03]  /*1650*/  ISETP.NE.AND P4, PT, R142, RZ, PT ;  /* 0x000000ff8e00720c */ /* 0x000fc60003f85270 */
[----:B------:R-:W3:Y:S04]  /*1660*/  @P3 LDG.E.U16 R142, [R172.64] ;  /* 0x0000001cac8e3981 */ /* 0x000ee8000c1e1500 */
[----:B----4-:R-:W4:Y:S04]  /*1670*/  @P5 LDG.E.U16 R146, [R172.64] ;  /* 0x0000001cac925981 */ /* 0x010f28000c1e1500 */
[----:B------:R1:W4:Y:S04]  /*1680*/  @P6 LDG.E.U16 R153, [R158.64] ;  /* 0x0000001c9e996981 */ /* 0x000328000c1e1500 */
[----:B------:R-:W4:Y:S01]  /*1690*/  @P6 LDG.E.U16 R160, [R170.64] ;  /* 0x0000001caaa06981 */ /* 0x000f22000c1e1500 */
[----:B------:R-:W-:-:S03]  /*16a0*/  ISETP.NE.AND P6, PT, R161, RZ, PT ;  /* 0x000000ffa100720c */ /* 0x000fc60003fc5270 */
[----:B------:R0:W4:Y:S04]  /*16b0*/  @P4 LDG.E.U16 R147, [R162.64] ;  /* 0x0000001ca2934981 */ /* 0x000128000c1e1500 */
[----:B------:R-:W4:Y:S04]  /*16c0*/  @P4 LDG.E.U16 R154, [R170.64] ;  /* 0x0000001caa9a4981 */ /* 0x000f28000c1e1500 */
[----:B------:R-:W4:Y:S04]  /*16d0*/  @P5 LDG.E.U16 R157, [R170.64] ;  /* 0x0000001caa9d5981 */ /* 0x000f28000c1e1500 */
[----:B0-----:R-:W4:Y:S04]  /*16e0*/  @P6 LDG.E.U16 R162, [R170.64] ;  /* 0x0000001caaa26981 */ /* 0x001f28000c1e1500 */
[----:B------:R0:W4:Y:S01]  /*16f0*/  @P6 LDG.E.U16 R161, [R164.64] ;  /* 0x0000001ca4a16981 */ /* 0x000122000c1e1500 */
[----:B------:R-:W-:-:S02]  /*1700*/  P2R R163, PR, RZ, 0x40 ;  /* 0x00000040ffa37803 */ /* 0x000fc40000000000 */
[----:B------:R-:W-:-:S04]  /*1710*/  ISETP.NE.AND P6, PT, R6, RZ, PT ;  /* 0x000000ff0600720c */ /* 0x000fc80003fc5270 */
[----:B0-----:R-:W-:Y:S02]  /*1720*/  P2R R164, PR, RZ, 0x40 ;  /* 0x00000040ffa47803 */ /* 0x001fe40000000000 */
[----:B------:R-:W-:Y:S02]  /*1730*/  ISETP.NE.AND P6, PT, R8, RZ, PT ;  /* 0x000000ff0800720c */ /* 0x000fe40003fc5270 */
[----:B------:R-:W-:Y:S02]  /*1740*/  P2R R155, PR, RZ, 0x10 ;  /* 0x00000010ff9b7803 */ /* 0x000fe40000000000 */
[----:B-1----:R-:W-:Y:S02]  /*1750*/  P2R R158, PR, RZ, 0x20 ;  /* 0x00000020ff9e7803 */ /* 0x002fe40000000000 */
[----:B------:R-:W-:Y:S02]  /*1760*/  ISETP.NE.AND P4, PT, R0, RZ, PT ;  /* 0x000000ff0000720c */ /* 0x000fe40003f85270 */
[----:B------:R-:W-:-:S02]  /*1770*/  ISETP.NE.AND P5, PT, R3, RZ, PT ;  /* 0x000000ff0300720c */ /* 0x000fc40003fa5270 */
[----:B------:R-:W-:Y:S02]  /*1780*/  P2R R156, PR, RZ, 0x10 ;  /* 0x00000010ff9c7803 */ /* 0x000fe40000000000 */
[----:B------:R-:W-:Y:S02]  /*1790*/  P2R R159, PR, RZ, 0x20 ;  /* 0x00000020ff9f7803 */ /* 0x000fe40000000000 */
[----:B------:R-:W-:Y:S02]  /*17a0*/  ISETP.NE.AND P4, PT, R7, RZ, PT ;  /* 0x000000ff0700720c */ /* 0x000fe40003f85270 */
[----:B------:R-:W-:Y:S01]  /*17b0*/  ISETP.NE.AND P5, PT, R5, RZ, PT ;  /* 0x000000ff0500720c */ /* 0x000fe20003fa5270 */
[----:B------:R-:W-:Y:S02]  /*17c0*/  UIADD3 UR4, UR4, 0x1, URZ ;  /* 0x0000000104047890 */ /* 0x000fe4000fffe03f */
[----:B------:R-:W-:Y:S02]  /*17d0*/  ULDC UR31, c[0x0][0x168] ;  /* 0x00005a00001f7ab9 */ /* 0x000fe40000000800 */
[----:B------:R-:W-:-:S02]  /*17e0*/  UISETP.GE.AND UP0, UPT, UR4, UR31, UPT ;  /* 0x0000001f0400728c */ /* 0x000fc4000bf06270 */
[----:B------:R-:W-:-:S04]  /*17f0*/  UIADD3 UR5, UP1, UR5, 0x2, URZ ;  /* 0x0000000205057890 */ /* 0x000fc8000ff3e03f */
[----:B------:R-:W-:Y:S01]  /*1800*/  UIADD3.X UR12, URZ, UR12, URZ, UP1, !UPT ;  /* 0x0000000c3f0c7290 */ /* 0x000fe20008ffe43f */
[----:B-----5:R-:W-:-:S05]  /*1810*/  @P0 HFMA2 R119, R119.H0_H0, R134.H0_H0, R118.H0_H0 ;  /* 0x2000008677770231 */ /* 0x020fca0000040876 */
[----:B------:R-:W-:Y:S02]  /*1820*/  @P0 PRMT R118, R119, 0x7610, R118 ;  /* 0x0000761077760816 */ /* 0x000fe40000000076 */
[----:B------:R-:W-:Y:S02]  /*1830*/  P2R R119, PR, RZ, 0x1 ;  /* 0x00000001ff777803 */ /* 0x000fe40000000000 */
[----:B------:R-:W-:-:S04]  /*1840*/  ISETP.NE.AND P0, PT, R9, RZ, PT ;  /* 0x000000ff0900720c */ /* 0x000fc80003f05270 */
[----:B------:R-:W-:Y:S02]  /*1850*/  P2R R134, PR, RZ, 0x1 ;  /* 0x00000001ff867803 */ /* 0x000fe40000000000 */
[----:B------:R-:W-:Y:S01]  /*1860*/  ISETP.NE.AND P0, PT, R2, RZ, PT ;  /* 0x000000ff0200720c */ /* 0x000fe20003f05270 */
[----:B--2---:R-:W-:-:S05]  /*1870*/  @P1 HFMA2 R131, R131.H0_H0, R135.H0_H0, R114.H0_H0 ;  /* 0x2000008783831231 */ /* 0x004fca0000040872 */
[----:B------:R-:W-:Y:S02]  /*1880*/  @P1 PRMT R114, R131, 0x7610, R114 ;  /* 0x0000761083721816 */ /* 0x000fe40000000072 */
[----:B------:R-:W-:Y:S01]  /*1890*/  P2R R131, PR, RZ, 0x2 ;  /* 0x00000002ff837803 */ /* 0x000fe20000000000 */
[----:B---3--:R-:W-:-:S05]  /*18a0*/  @P6 HFMA2 R128, R128.H0_H0, R140.H0_H0, R117.H0_H0 ;  /* 0x2000008c80806231 */ /* 0x008fca0000040875 */
[----:B------:R-:W-:Y:S02]  /*18b0*/  @P6 PRMT R117, R128, 0x7610, R117 ;  /* 0x0000761080756816 */ /* 0x000fe40000000075 */
[----:B------:R-:W-:Y:S01]  /*18c0*/  ISETP.NE.AND P6, PT, R164, RZ, PT ;  /* 0x000000ffa400720c */ /* 0x000fe20003fc5270 */
[----:B------:R-:W-:-:S05]  /*18d0*/  @P4 HFMA2 R129, R129.H0_H0, R143.H0_H0, R116.H0_H0 ;  /* 0x2000008f81814231 */ /* 0x000fca0000040874 */
[----:B------:R-:W-:-:S07]  /*18e0*/  @P4 PRMT R116, R129, 0x7610, R116 ;  /* 0x0000761081744816 */ /* 0x000fce0000000074 */
[----:B------:R-:W-:Y:S01]  /*18f0*/  @P6 HFMA2 R130, R130.H0_H0, R150.H0_H0, R115.H0_H0 ;  /* 0x2000009682826231 */ /* 0x000fe20000040873 */
[----:B------:R-:W-:Y:S01]  /*1900*/  ISETP.NE.AND P4, PT, R156, RZ, PT ;  /* 0x000000ff9c00720c */ /* 0x000fe20003f85270 */
[----:B------:R-:W-:-:S03]  /*1910*/  @P5 HFMA2 R132, R132.H0_H0, R141.H0_H0, R53.H0_H0 ;  /* 0x2000008d84845231 */ /* 0x000fc60000040835 */
[----:B------:R-:W-:Y:S02]  /*1920*/  @P6 PRMT R115, R130, 0x7610, R115 ;  /* 0x0000761082736816 */ /* 0x000fe40000000073 */
[----:B------:R-:W-:Y:S02]  /*1930*/  @P5 PRMT R53, R132, 0x7610, R53 ;  /* 0x0000761084355816 */ /* 0x000fe40000000035 */
[----:B------:R-:W-:Y:S02]  /*1940*/  ISETP.NE.AND P5, PT, R159, RZ, PT ;  /* 0x000000ff9f00720c */ /* 0x000fe40003fa5270 */
[----:B------:R-:W-:Y:S01]  /*1950*/  ISETP.NE.AND P6, PT, R163, RZ, PT ;  /* 0x000000ffa300720c */ /* 0x000fe20003fc5270 */
[----:B------:R-:W-:Y:S02]  /*1960*/  @P0 HFMA2 R145, R145.H0_H0, R149.H0_H0, R48.H0_H0 ;  /* 0x2000009591910231 */ /* 0x000fe40000040830 */
[----:B------:R-:W-:Y:S01]  /*1970*/  @P4 HFMA2 R144, R144.H0_H0, R152.H0_H0, R47.H0_H0 ;  /* 0x2000009890904231 */ /* 0x000fe2000004082f */
[----:B------:R-:W-:-:S02]  /*1980*/  ISETP.NE.AND P1, PT, R4, RZ, PT ;  /* 0x000000ff0400720c */ /* 0x000fc40003f25270 */
[----:B------:R-:W-:-:S05]  /*1990*/  @P0 PRMT R48, R145, 0x7610, R48 ;  /* 0x0000761091300816 */ /* 0x000fca0000000030 */
[----:B------:R-:W-:Y:S01]  /*19a0*/  @P5 HFMA2 R136, R136.H0_H0, R151.H0_H0, R51.H0_H0 ;  /* 0x2000009788885231 */ /* 0x000fe20000040833 */
[----:B------:R-:W-:Y:S02]  /*19b0*/  ISETP.NE.AND P0, PT, R134, RZ, PT ;  /* 0x000000ff8600720c */ /* 0x000fe40003f05270 */
[----:B------:R-:W-:Y:S02]  /*19c0*/  @P4 PRMT R47, R144, 0x7610, R47 ;  /* 0x00007610902f4816 */ /* 0x000fe4000000002f */
[----:B------:R-:W-:Y:S02]  /*19d0*/  @P5 PRMT R51, R136, 0x7610, R51 ;  /* 0x0000761088335816 */ /* 0x000fe40000000033 */
[----:B------:R-:W-:Y:S02]  /*19e0*/  ISETP.NE.AND P5, PT, R158, RZ, PT ;  /* 0x000000ff9e00720c */ /* 0x000fe40003fa5270 */
[----:B------:R-:W-:Y:S01]  /*19f0*/  ISETP.NE.AND P4, PT, R155, RZ, PT ;  /* 0x000000ff9b00720c */ /* 0x000fe20003f85270 */
[----:B----4-:R-:W-:-:S05]  /*1a00*/  @P6 HFMA2 R161, R162.H0_H0, R161.H0_H0, R43.H0_H0 ;  /* 0x200000a1a2a16231 */ /* 0x010fca000004082b */
[----:B------:R-:W-:Y:S02]  /*1a10*/  @P6 PRMT R43, R161, 0x7610, R43 ;  /* 0x00007610a12b6816 */ /* 0x000fe4000000002b */
[----:B------:R-:W-:Y:S01]  /*1a20*/  PLOP3.LUT P6, PT, PT, PT, UP0, 0x40, 0x0 ;  /* 0x000000000000781c */ /* 0x000fe20003fce808 */
[----:B------:R-:W-:Y:S02]  /*1a30*/  @P1 HFMA2 R133, R133.H0_H0, R148.H0_H0, R52.H0_H0 ;  /* 0x2000009485851231 */ /* 0x000fe40000040834 */
[----:B------:R-:W-:Y:S02]  /*1a40*/  @P0 HFMA2 R153, R160.H0_H0, R153.H0_H0, R44.H0_H0 ;  /* 0x20000099a0990231 */ /* 0x000fe4000004082c */
[----:B------:R-:W-:Y:S02]  /*1a50*/  @P2 HFMA2 R137, R137.H0_H0, R139.H0_H0, R50.H0_H0 ;  /* 0x2000008b89892231 */ /* 0x000fe40000040832 */
[----:B------:R-:W-:Y:S02]  /*1a60*/  @P3 HFMA2 R138, R138.H0_H0, R142.H0_H0, R49.H0_H0 ;  /* 0x2000008e8a8a3231 */ /* 0x000fe40000040831 */
[----:B------:R-:W-:-:S02]  /*1a70*/  @P4 HFMA2 R147, R154.H0_H0, R147.H0_H0, R46.H0_H0 ;  /* 0x200000939a934231 */ /* 0x000fc4000004082e */
[----:B------:R-:W-:Y:S01]  /*1a80*/  @P5 HFMA2 R146, R157.H0_H0, R146.H0_H0, R45.H0_H0 ;  /* 0x200000929d925231 */ /* 0x000fe2000004082d */
[----:B------:R-:W-:Y:S02]  /*1a90*/  @P1 PRMT R52, R133, 0x7610, R52 ;  /* 0x0000761085341816 */ /* 0x000fe40000000034 */
[----:B------:R-:W-:Y:S02]  /*1aa0*/  @P0 PRMT R44, R153, 0x7610, R44 ;  /* 0x00007610992c0816 */ /* 0x000fe4000000002c */
[----:B------:R-:W-:Y:S02]  /*1ab0*/  @P2 PRMT R50, R137, 0x7610, R50 ;  /* 0x0000761089322816 */ /* 0x000fe40000000032 */
[----:B------:R-:W-:Y:S02]  /*1ac0*/  @P3 PRMT R49, R138, 0x7610, R49 ;  /* 0x000076108a313816 */ /* 0x000fe40000000031 */
[----:B------:R-:W-:Y:S02]  /*1ad0*/  ISETP.NE.AND P1, PT, R131, RZ, PT ;  /* 0x000000ff8300720c */ /* 0x000fe40003f25270 */
[----:B------:R-:W-:-:S02]  /*1ae0*/  @P4 PRMT R46, R147, 0x7610, R46 ;  /* 0x00007610932e4816 */ /* 0x000fc4000000002e */
[----:B------:R-:W-:Y:S02]  /*1af0*/  @P5 PRMT R45, R146, 0x7610, R45 ;  /* 0x00007610922d5816 */ /* 0x000fe4000000002d */
[----:B------:R-:W-:Y:S01]  /*1b00*/  ISETP.NE.AND P0, PT, R119, RZ, PT ;  /* 0x000000ff7700720c */ /* 0x000fe20003f05270 */
[----:B------:R-:W-:Y:S05]  /*1b10*/  @P6 BRA `(.L_x_173) ;  /* 0xfffff64000006947 */ /* 0x000fea000383ffff */
.L_x_172:
[----:B------:R-:W-:Y:S01]  /*1b20*/  UISETP.NE.U32.AND UP0, UPT, UR16, URZ, UPT ;  /* 0x0000003f1000728c */ /* 0x000fe2000bf05070 */
[----:B------:R-:W-:Y:S03]  /*1b30*/  BSSY B0, `(.L_x_174) ;  /* 0x000011c000007945 */ /* 0x000fe60003800000 */
[----:B------:R-:W-:-:S06]  /*1b40*/  UISETP.NE.AND.EX UP0, UPT, UR17, URZ, UPT, UP0 ;  /* 0x0000003f1100728c */ /* 0x000fcc000bf05300 */
[----:B------:R-:W-:-:S13]  /*1b50*/  PLOP3.LUT P6, PT, PT, PT, UP0, 0x40, 0x0 ;  /* 0x000000000000781c */ /* 0x000fda0003fce808 */
[----:B------:R-:W-:Y:S05]  /*1b60*/  @P6 BRA `(.L_x_175) ;  /* 0x000009e000006947 */ /* 0x000fea0003800000 */
[C---:B------:R-:W-:Y:S02]  /*1b70*/  @P0 LEA R148, P6, R168.reuse, UR22, 0x1 ;  /* 0x00000016a8940c11 */ /* 0x040fe4000f8c08ff */
[----:B------:R-:W-:Y:S02]  /*1b80*/  P2R R119, PR, RZ, 0x8 ;  /* 0x00000008ff777803 */ /* 0x000fe40000000000 */
[----:B------:R-:W-:Y:S02]  /*1b90*/  @P0 LEA.HI.X R149, R168, UR23, R11, 0x1, P6 ;  /* 0x00000017a8950c11 */ /* 0x000fe4000b0f0c0b */
[----:B------:R-:W-:Y:S02]  /*1ba0*/  @P1 LEA R146, P6, R96, UR13, 0x1 ;  /* 0x0000000d60921c11 */ /* 0x000fe4000f8c08ff */
[----:B------:R-:W-:Y:S02]  /*1bb0*/  ISETP.NE.AND P3, PT, R8, RZ, PT ;  /* 0x000000ff0800720c */ /* 0x000fe40003f65270 */
[----:B------:R-:W-:-:S02]  /*1bc0*/  @P1 IADD3.X R147, R37, UR15, RZ, P6, !PT ;  /* 0x0000000f25931c10 */ /* 0x000fc4000b7fe4ff */
[C---:B------:R-:W-:Y:S02]  /*1bd0*/  @P1 LEA R144, P6, R98.reuse, UR22, 0x1 ;  /* 0x0000001662901c11 */ /* 0x040fe4000f8c08ff */
[----:B------:R-:W-:Y:S02]  /*1be0*/  P2R R120, PR, RZ, 0x20 ;  /* 0x00000020ff787803 */ /* 0x000fe40000000000 */
[----:B------:R-:W-:Y:S02]  /*1bf0*/  @P1 LEA.HI.X R145, R98, UR23, R15, 0x1, P6 ;  /* 0x0000001762911c11 */ /* 0x000fe4000b0f0c0f */
[----:B------:R-:W-:Y:S02]  /*1c00*/  @P2 LEA R142, P6, R92, UR13, 0x1 ;  /* 0x0000000d5c8e2c11 */ /* 0x000fe4000f8c08ff */
[----:B------:R-:W-:Y:S02]  /*1c10*/  ISETP.NE.AND P5, PT, R5, RZ, PT ;  /* 0x000000ff0500720c */ /* 0x000fe40003fa5270 */
[----:B------:R-:W-:-:S02]  /*1c20*/  @P2 IADD3.X R143, R39, UR15, RZ, P6, !PT ;  /* 0x0000000f278f2c10 */ /* 0x000fc4000b7fe4ff */
[----:B------:R-:W-:-:S04]  /*1c30*/  @P2 LEA R140, P6, R94, UR22, 0x1 ;  /* 0x000000165e8c2c11 */ /* 0x000fc8000f8c08ff */
[----:B------:R-:W-:Y:S02]  /*1c40*/  @P2 LEA.HI.X R141, R94, UR23, R19, 0x1, P6 ;  /* 0x000000175e8d2c11 */ /* 0x000fe4000b0f0c13 */
[----:B------:R-:W-:-:S04]  /*1c50*/  @P4 LEA R138, P6, R88, UR13, 0x1 ;  /* 0x0000000d588a4c11 */ /* 0x000fc8000f8c08ff */
[----:B------:R-:W-:Y:S02]  /*1c60*/  @P4 IADD3.X R139, R41, UR15, RZ, P6, !PT ;  /* 0x0000000f298b4c10 */ /* 0x000fe4000b7fe4ff */
[----:B------:R-:W-:-:S04]  /*1c70*/  @P4 LEA R136, P6, R90, UR22, 0x1 ;  /* 0x000000165a884c11 */ /* 0x000fc8000f8c08ff */
[----:B------:R-:W-:Y:S02]  /*1c80*/  @P4 LEA.HI.X R137, R90, UR23, R26, 0x1, P6 ;  /* 0x000000175a894c11 */ /* 0x000fe4000b0f0c1a */
[----:B------:R-:W-:-:S04]  /*1c90*/  @P0 LEA R150, P6, R166, UR13, 0x1 ;  /* 0x0000000da6960c11 */ /* 0x000fc8000f8c08ff */
[----:B------:R-:W-:Y:S02]  /*1ca0*/  @P0 IADD3.X R151, R25, UR15, RZ, P6, !PT ;  /* 0x0000000f19970c10 */ /* 0x000fe4000b7fe4ff */
[----:B------:R-:W-:-:S03]  /*1cb0*/  LEA R126, P6, R68, UR13, 0x1 ;  /* 0x0000000d447e7c11 */ /* 0x000fc6000f8c08ff */
[----:B------:R-:W2:Y:S01]  /*1cc0*/  @P0 LDG.E.U16 R150, [R150.64] ;  /* 0x0000001c96960981 */ /* 0x000ea2000c1e1500 */
[----:B------:R-:W-:Y:S02]  /*1cd0*/  IADD3.X R127, R36, UR15, RZ, P6, !PT ;  /* 0x0000000f247f7c10 */ /* 0x000fe4000b7fe4ff */
[----:B------:R-:W-:-:S04]  /*1ce0*/  @P3 LEA R134, P6, R70, UR22, 0x1 ;  /* 0x0000001646863c11 */ /* 0x000fc8000f8c08ff */
[----:B------:R-:W-:Y:S02]  /*1cf0*/  @P3 LEA.HI.X R135, R70, UR23, R14, 0x1, P6 ;  /* 0x0000001746873c11 */ /* 0x000fe4000b0f0c0e */
[----:B------:R-:W-:Y:S02]  /*1d00*/  ISETP.NE.AND P3, PT, R119, RZ, PT ;  /* 0x000000ff7700720c */ /* 0x000fe40003f65270 */
[----:B------:R-:W-:Y:S02]  /*1d10*/  LEA R124, P6, R64, UR13, 0x1 ;  /* 0x0000000d407c7c11 */ /* 0x000fe4000f8c08ff */
[----:B------:R-:W-:Y:S02]  /*1d20*/  P2R R152, PR, RZ, 0x8 ;  /* 0x00000008ff987803 */ /* 0x000fe40000000000 */
[----:B------:R-:W-:Y:S02]  /*1d30*/  IADD3.X R125, R38, UR15, RZ, P6, !PT ;  /* 0x0000000f267d7c10 */ /* 0x000fe4000b7fe4ff */
[----:B------:R-:W-:-:S04]  /*1d40*/  @P5 LEA R132, P6, R66, UR22, 0x1 ;  /* 0x0000001642845c11 */ /* 0x000fc8000f8c08ff */
[----:B------:R-:W-:Y:S02]  /*1d50*/  @P5 LEA.HI.X R133, R66, UR23, R18, 0x1, P6 ;  /* 0x0000001742855c11 */ /* 0x000fe4000b0f0c12 */
[----:B------:R-:W-:Y:S02]  /*1d60*/  LEA R122, P6, R60, UR13, 0x1 ;  /* 0x0000000d3c7a7c11 */ /* 0x000fe4000f8c08ff */
[----:B------:R-:W-:Y:S02]  /*1d70*/  ISETP.NE.AND P5, PT, R120, RZ, PT ;  /* 0x000000ff7800720c */ /* 0x000fe40003fa5270 */
[----:B------:R-:W-:Y:S02]  /*1d80*/  IADD3.X R123, R40, UR15, RZ, P6, !PT ;  /* 0x0000000f287b7c10 */ /* 0x000fe4000b7fe4ff */
[----:B------:R-:W-:-:S04]  /*1d90*/  @P3 LEA R130, P6, R62, UR22, 0x1 ;  /* 0x000000163e823c11 */ /* 0x000fc8000f8c08ff */
[----:B------:R-:W-:Y:S02]  /*1da0*/  @P3 LEA.HI.X R131, R62, UR23, R22, 0x1, P6 ;  /* 0x000000173e833c11 */ /* 0x000fe4000b0f0c16 */
[----:B------:R-:W-:Y:S02]  /*1db0*/  ISETP.NE.AND P3, PT, R5, RZ, PT ;  /* 0x000000ff0500720c */ /* 0x000fe40003f65270 */
[----:B------:R-:W-:Y:S02]  /*1dc0*/  LEA R120, P6, R56, UR13, 0x1 ;  /* 0x0000000d38787c11 */ /* 0x000fe4000f8c08ff */
[----:B------:R-:W-:Y:S02]  /*1dd0*/  P2R R153, PR, RZ, 0x8 ;  /* 0x00000008ff997803 */ /* 0x000fe40000000000 */
[----:B------:R-:W-:Y:S02]  /*1de0*/  ISETP.NE.AND P3, PT, R8, RZ, PT ;  /* 0x000000ff0800720c */ /* 0x000fe40003f65270 */
[----:B------:R-:W-:-:S02]  /*1df0*/  IADD3.X R121, R42, UR15, RZ, P6, !PT ;  /* 0x0000000f2a797c10 */ /* 0x000fc4000b7fe4ff */
[----:B------:R-:W-:-:S04]  /*1e00*/  @P5 LEA R128, P6, R58, UR22, 0x1 ;  /* 0x000000163a805c11 */ /* 0x000fc8000f8c08ff */
[----:B------:R-:W-:Y:S02]  /*1e10*/  @P5 LEA.HI.X R129, R58, UR23, R27, 0x1, P6 ;  /* 0x000000173a815c11 */ /* 0x000fe4000b0f0c1b */
[----:B------:R-:W-:Y:S01]  /*1e20*/  ISETP.NE.AND P6, PT, R7, RZ, PT ;  /* 0x000000ff0700720c */ /* 0x000fe20003fc5270 */
[----:B--2---:R-:W-:-:S04]  /*1e30*/  @P0 HMUL2 R119, R150.H0_H0, c[0x0] [0x19c].H0_H0 ;  /* 0x2000670096770a32 */ /* 0x004fc80000000800 */
[----:B------:R-:W-:-:S05]  /*1e40*/  @P0 HFMA2 R119, R118.H0_H0, c[0x0] [0x16c].H0_H0, R119.H0_H0 ;  /* 0x20005b0076770a31 */ /* 0x000fca0000040877 */
[----:B------:R0:W-:Y:S04]  /*1e50*/  @P0 STG.E.U16 [R148.64], R119 ;  /* 0x0000007794000986 */ /* 0x0001e8000c10151c */
[----:B------:R-:W2:Y:S02]  /*1e60*/  @P1 LDG.E.U16 R146, [R146.64] ;  /* 0x0000001c92921981 */ /* 0x000ea4000c1e1500 */
        /* <DEDUP_REMOVED lines=29> */
[----:B------:R-:W-:Y:S01]  /*2040*/  BSSY B1, `(.L_x_176) ;  /* 0x000000b000017945 */ /* 0x000fe20003800000 */
[----:B--2---:R-:W-:-:S04]  /*2050*/  @P5 HMUL2 R46, R46.H0_H0, c[0x0] [0x19c].H0_H0 ;  /* 0x200067002e2e5a32 */ /* 0x004fc80000000800 */
[----:B------:R-:W-:-:S05]  /*2060*/  @P5 HFMA2 R46, R45.H0_H0, c[0x0] [0x16c].H0_H0, R46.H0_H0 ;  /* 0x20005b002d2e5a31 */ /* 0x000fca000004082e */
[----:B------:R0:W-:Y:S01]  /*2070*/  @P5 STG.E.U16 [R128.64], R46 ;  /* 0x0000002e80005986 */ /* 0x0001e2000c10151c */
[----:B------:R-:W-:Y:S05]  /*2080*/  @!P6 BRA `(.L_x_177) ;  /* 0x000000600000e947 */ /* 0x000fea0003800000 */
[----:B------:R-:W2:Y:S01]  /*2090*/  LDG.E.U16 R45, [R126.64+0x2] ;  /* 0x0000021c7e2d7981 */ /* 0x000ea2000c1e1500 */
[----:B0-----:R-:W-:-:S04]  /*20a0*/  LEA R118, P6, R86, UR22, 0x1 ;  /* 0x0000001656767c11 */ /* 0x001fc8000f8c08ff */
[----:B------:R-:W-:Y:S01]  /*20b0*/  LEA.HI.X R119, R86, UR23, R12, 0x1, P6 ;  /* 0x0000001756777c11 */ /* 0x000fe2000b0f0c0c */
[----:B--2---:R-:W-:-:S04]  /*20c0*/  HMUL2 R45, R45.H0_H0, c[0x0] [0x19c].H0_H0 ;  /* 0x200067002d2d7a32 */ /* 0x004fc80000000800 */
[----:B------:R-:W-:-:S05]  /*20d0*/  HFMA2 R45, R116.H0_H0, c[0x0] [0x16c].H0_H0, R45.H0_H0 ;  /* 0x20005b00742d7a31 */ /* 0x000fca000004082d */
[----:B------:R0:W-:Y:S02]  /*20e0*/  STG.E.U16 [R118.64], R45 ;  /* 0x0000002d76007986 */ /* 0x0001e4000c10151c */
.L_x_177:
[----:B------:R-:W-:Y:S05]  /*20f0*/  BSYNC B1 ;  /* 0x0000000000017941 */ /* 0x000fea0003800000 */
.L_x_176:
[----:B------:R-:W-:Y:S01]  /*2100*/  ISETP.NE.AND P6, PT, R4, RZ, PT ;  /* 0x000000ff0400720c */ /* 0x000fe20003fc5270 */
[----:B------:R-:W-:-:S12]  /*2110*/  BSSY B1, `(.L_x_178) ;  /* 0x0000008000017945 */ /* 0x000fd80003800000 */
[----:B------:R-:W-:Y:S05]  /*2120*/  @!P6 BRA `(.L_x_179) ;  /* 0x000000600000e947 */ /* 0x000fea0003800000 */
[----:B0-----:R-:W2:Y:S01]  /*2130*/  LDG.E.U16 R45, [R124.64+0x2] ;  /* 0x0000021c7c2d7981 */ /* 0x001ea2000c1e1500 */
[----:B------:R-:W-:-:S04]  /*2140*/  LEA R116, P6, R84, UR22, 0x1 ;  /* 0x0000001654747c11 */ /* 0x000fc8000f8c08ff */
[----:B------:R-:W-:Y:S01]  /*2150*/  LEA.HI.X R117, R84, UR23, R16, 0x1, P6 ;  /* 0x0000001754757c11 */ /* 0x000fe2000b0f0c10 */
[----:B--2---:R-:W-:-:S04]  /*2160*/  HMUL2 R45, R45.H0_H0, c[0x0] [0x19c].H0_H0 ;  /* 0x200067002d2d7a32 */ /* 0x004fc80000000800 */
[----:B------:R-:W-:-:S05]  /*2170*/  HFMA2 R45, R52.H0_H0, c[0x0] [0x16c].H0_H0, R45.H0_H0 ;  /* 0x20005b00342d7a31 */ /* 0x000fca000004082d */
[----:B------:R0:W-:Y:S02]  /*2180*/  STG.E.U16 [R116.64], R45 ;  /* 0x0000002d74007986 */ /* 0x0001e4000c10151c */
.L_x_179:
[----:B------:R-:W-:Y:S05]  /*2190*/  BSYNC B1 ;  /* 0x0000000000017941 */ /* 0x000fea0003800000 */
.L_x_178:
        /* <DEDUP_REMOVED lines=9> */
.L_x_181:
[----:B------:R-:W-:Y:S05]  /*2230*/  BSYNC B1 ;  /* 0x0000000000017941 */ /* 0x000fea0003800000 */
.L_x_180:
        /* <DEDUP_REMOVED lines=9> */
.L_x_183:
[----:B------:R-:W-:Y:S05]  /*22d0*/  BSYNC B1 ;  /* 0x0000000000017941 */ /* 0x000fea0003800000 */
.L_x_182:
[----:B------:R-:W-:Y:S01]  /*22e0*/  ISETP.NE.AND P6, PT, R6, RZ, PT ;  /* 0x000000ff0600720c */ /* 0x000fe20003fc5270 */
[----:B------:R-:W-:-:S12]  /*22f0*/  BSSY B1, `(.L_x_184) ;  /* 0x0000008000017945 */ /* 0x000fd80003800000 */
[----:B------:R-:W-:Y:S05]  /*2300*/  @!P6 BRA `(.L_x_185) ;  /* 0x000000600000e947 */ /* 0x000fea0003800000 */
[----:B------:R-:W2:Y:S01]  /*2310*/  LDG.E.U16 R126, [R126.64+0x4] ;  /* 0x0000041c7e7e7981 */ /* 0x000ea2000c1e1500 */
[----:B------:R-:W-:-:S04]  /*2320*/  LEA R44, P6, R78, UR22, 0x1 ;  /* 0x000000164e2c7c11 */ /* 0x000fc8000f8c08ff */
[----:B0-----:R-:W-:Y:S01]  /*2330*/  LEA.HI.X R45, R78, UR23, R13, 0x1, P6 ;  /* 0x000000174e2d7c11 */ /* 0x001fe2000b0f0c0d */
[----:B--2---:R-:W-:-:S04]  /*2340*/  HMUL2 R46, R126.H0_H0, c[0x0] [0x19c].H0_H0 ;  /* 0x200067007e2e7a32 */ /* 0x004fc80000000800 */
[----:B------:R-:W-:-:S05]  /*2350*/  HFMA2 R46, R115.H0_H0, c[0x0] [0x16c].H0_H0, R46.H0_H0 ;  /* 0x20005b00732e7a31 */ /* 0x000fca000004082e */
[----:B------:R0:W-:Y:S02]  /*2360*/  STG.E.U16 [R44.64], R46 ;  /* 0x0000002e2c007986 */ /* 0x0001e4000c10151c */
.L_x_185:
[----:B------:R-:W-:Y:S05]  /*2370*/  BSYNC B1 ;  /* 0x0000000000017941 */ /* 0x000fea0003800000 */
.L_x_184:
[----:B------:R-:W-:Y:S01]  /*2380*/  ISETP.NE.AND P6, PT, R3, RZ, PT ;  /* 0x000000ff0300720c */ /* 0x000fe20003fc5270 */
[----:B------:R-:W-:-:S12]  /*2390*/  BSSY B1, `(.L_x_186) ;  /* 0x0000008000017945 */ /* 0x000fd80003800000 */
[----:B------:R-:W-:Y:S05]  /*23a0*/  @!P6 BRA `(.L_x_187) ;  /* 0x000000600000e947 */ /* 0x000fea0003800000 */
[----:B------:R-:W2:Y:S01]  /*23b0*/  LDG.E.U16 R124, [R124.64+0x4] ;  /* 0x0000041c7c7c7981 */ /* 0x000ea2000c1e1500 */
[----:B0-----:R-:W-:-:S04]  /*23c0*/  LEA R44, P6, R76, UR22, 0x1 ;  /* 0x000000164c2c7c11 */ /* 0x001fc8000f8c08ff */
[----:B------:R-:W-:Y:S01]  /*23d0*/  LEA.HI.X R45, R76, UR23, R17, 0x1, P6 ;  /* 0x000000174c2d7c11 */ /* 0x000fe2000b0f0c11 */
[----:B--2---:R-:W-:-:S04]  /*23e0*/  HMUL2 R46, R124.H0_H0, c[0x0] [0x19c].H0_H0 ;  /* 0x200067007c2e7a32 */ /* 0x004fc80000000800 */
[----:B------:R-:W-:-:S05]  /*23f0*/  HFMA2 R46, R51.H0_H0, c[0x0] [0x16c].H0_H0, R46.H0_H0 ;  /* 0x20005b00332e7a31 */ /* 0x000fca000004082e */
[----:B------:R0:W-:Y:S02]  /*2400*/  STG.E.U16 [R44.64], R46 ;  /* 0x0000002e2c007986 */ /* 0x0001e4000c10151c */
.L_x_187:
[----:B------:R-:W-:Y:S05]  /*2410*/  BSYNC B1 ;  /* 0x0000000000017941 */ /* 0x000fea0003800000 */
.L_x_186:
        /* <DEDUP_REMOVED lines=9> */
.L_x_189:
[----:B------:R-:W-:Y:S05]  /*24b0*/  BSYNC B1 ;  /* 0x0000000000017941 */ /* 0x000fea0003800000 */
.L_x_188:
[----:B------:R-:W-:-:S13]  /*24c0*/  ISETP.NE.AND P6, PT, R10, RZ, PT ;  /* 0x000000ff0a00720c */ /* 0x000fda0003fc5270 */
[----:B------:R-:W-:Y:S05]  /*24d0*/  @!P6 BRA `(.L_x_190) ;  /* 0x000008100000e947 */ /* 0x000fea0003800000 */
[----:B------:R-:W2:Y:S01]  /*24e0*/  LDG.E.U16 R120, [R120.64+0x4] ;  /* 0x0000041c78787981 */ /* 0x000ea2000c1e1500 */
[----:B0-----:R-:W-:-:S04]  /*24f0*/  LEA R44, P6, R72, UR22, 0x1 ;  /* 0x00000016482c7c11 */ /* 0x001fc8000f8c08ff */
[----:B------:R-:W-:Y:S01]  /*2500*/  LEA.HI.X R45, R72, UR23, R29, 0x1, P6 ;  /* 0x00000017482d7c11 */ /* 0x000fe2000b0f0c1d */
[----:B--2---:R-:W-:-:S04]  /*2510*/  HMUL2 R46, R120.H0_H0, c[0x0] [0x19c].H0_H0 ;  /* 0x20006700782e7a32 */ /* 0x004fc80000000800 */
[----:B------:R-:W-:-:S05]  /*2520*/  HFMA2 R46, R43.H0_H0, c[0x0] [0x16c].H0_H0, R46.H0_H0 ;  /* 0x20005b002b2e7a31 */ /* 0x000fca000004082e */
[----:B------:R0:W-:Y:S01]  /*2530*/  STG.E.U16 [R44.64], R46 ;  /* 0x0000002e2c007986 */ /* 0x0001e2000c10151c */
[----:B------:R-:W-:Y:S05]  /*2540*/  BRA `(.L_x_190) ;  /* 0x000007a000007947 */ /* 0x000fea0003800000 */
.L_x_175:
[C---:B------:R-:W-:Y:S01]  /*2550*/  @P0 LEA R150, P6, R168.reuse, UR22, 0x1 ;  /* 0x00000016a8960c11 */ /* 0x040fe2000f8c08ff */
[----:B------:R-:W-:Y:S01]  /*2560*/  @P1 HMUL2 R114, R114.H0_H0, c[0x0] [0x16c].H0_H0 ;  /* 0x20005b0072721a32 */ /* 0x000fe20000000800 */
[----:B------:R-:W-:Y:S01]  /*2570*/  P2R R155, PR, RZ, 0x1 ;  /* 0x00000001ff9b7803 */ /* 0x000fe20000000000 */
[----:B------:R-:W-:Y:S01]  /*2580*/  @P2 HMUL2 R50, R50.H0_H0, c[0x0] [0x16c].H0_H0 ;  /* 0x20005b0032322a32 */ /* 0x000fe20000000800 */
[----:B------:R-:W-:Y:S01]  /*2590*/  @P0 LEA.HI.X R151, R168, UR23, R11, 0x1, P6 ;  /* 0x00000017a8970c11 */ /* 0x000fe2000b0f0c0b */
[----:B------:R-:W-:Y:S01]  /*25a0*/  @P4 HMUL2 R46, R46.H0_H0, c[0x0] [0x16c].H0_H0 ;  /* 0x20005b002e2e4a32 */ /* 0x000fe20000000800 */
[----:B------:R-:W-:Y:S02]  /*25b0*/  ISETP.NE.AND P0, PT, R10, RZ, PT ;  /* 0x000000ff0a00720c */ /* 0x000fe40003f05270 */
[----:B------:R-:W-:Y:S02]  /*25c0*/  @P1 LEA R148, P6, R98, UR22, 0x1 ;  /* 0x0000001662941c11 */ /* 0x000fe4000f8c08ff */
[----:B------:R-:W-:-:S02]  /*25d0*/  P2R R119, PR, RZ, 0x8 ;  /* 0x00000008ff777803 */ /* 0x000fc40000000000 */
[----:B------:R-:W-:Y:S02]  /*25e0*/  ISETP.NE.AND P3, PT, R8, RZ, PT ;  /* 0x000000ff0800720c */ /* 0x000fe40003f65270 */
[----:B------:R-:W-:Y:S02]  /*25f0*/  P2R R153, PR, RZ, 0x1 ;  /* 0x00000001ff997803 */ /* 0x000fe40000000000 */
[----:B------:R-:W-:Y:S02]  /*2600*/  @P1 LEA.HI.X R149, R98, UR23, R15, 0x1, P6 ;  /* 0x0000001762951c11 */ /* 0x000fe4000b0f0c0f */
        /* <DEDUP_REMOVED lines=9> */
[----:B------:R-:W-:Y:S02]  /*26a0*/  @P4 LEA.HI.X R145, R90, UR23, R26, 0x1, P6 ;  /* 0x000000175a914c11 */ /* 0x000fe4000b0f0c1a */
[----:B------:R-:W-:Y:S02]  /*26b0*/  ISETP.NE.AND P0, PT, R9, RZ, PT ;  /* 0x000000ff0900720c */ /* 0x000fe40003f05270 */
[C---:B------:R-:W-:Y:S02]  /*26c0*/  @P3 LEA R142, P6, R70.reuse, UR22, 0x1 ;  /* 0x00000016468e3c11 */ /* 0x040fe4000f8c08ff */
[----:B------:R-:W-:Y:S02]  /*26d0*/  P2R R123, PR, RZ, 0x1 ;  /* 0x00000001ff7b7803 */ /* 0x000fe40000000000 */
[----:B------:R-:W-:Y:S02]  /*26e0*/  @P3 LEA.HI.X R143, R70, UR23, R14, 0x1, P6 ;  /* 0x00000017468f3c11 */ /* 0x000fe4000b0f0c0e */
[----:B------:R-:W-:-:S02]  /*26f0*/  ISETP.NE.AND P0, PT, R2, RZ, PT ;  /* 0x000000ff0200720c */ /* 0x000fc40003f05270 */
[----:B------:R-:W-:Y:S02]  /*2700*/  ISETP.NE.AND P3, PT, R119, RZ, PT ;  /* 0x000000ff7700720c */ /* 0x000fe40003f65270 */
[C---:B------:R-:W-:Y:S02]  /*2710*/  @P5 LEA R140, P6, R66.reuse, UR22, 0x1 ;  /* 0x00000016428c5c11 */ /* 0x040fe4000f8c08ff */
[----:B------:R-:W-:Y:S02]  /*2720*/  P2R R122, PR, RZ, 0x1 ;  /* 0x00000001ff7a7803 */ /* 0x000fe40000000000 */
[----:B------:R-:W-:Y:S02]  /*2730*/  @P5 LEA.HI.X R141, R66, UR23, R18, 0x1, P6 ;  /* 0x00000017428d5c11 */ /* 0x000fe4000b0f0c12 */
[----:B------:R-:W-:Y:S02]  /*2740*/  ISETP.NE.AND P0, PT, R4, RZ, PT ;  /* 0x000000ff0400720c */ /* 0x000fe40003f05270 */
[----:B------:R-:W-:-:S02]  /*2750*/  ISETP.NE.AND P5, PT, R120, RZ, PT ;  /* 0x000000ff7800720c */ /* 0x000fc40003fa5270 */
[----:B------:R-:W-:Y:S01]  /*2760*/  P2R R121, PR, RZ, 0x1 ;  /* 0x00000001ff797803 */ /* 0x000fe20000000000 */
[----:B------:R-:W-:Y:S01]  /*2770*/  @P3 HMUL2 R49, R49.H0_H0, c[0x0] [0x16c].H0_H0 ;  /* 0x20005b0031313a32 */ /* 0x000fe20000000800 */
[----:B------:R-:W-:Y:S02]  /*2780*/  ISETP.NE.AND P0, PT, R7, RZ, PT ;  /* 0x000000ff0700720c */ /* 0x000fe40003f05270 */
[C---:B------:R-:W-:Y:S02]  /*2790*/  @P3 LEA R138, P6, R62.reuse, UR22, 0x1 ;  /* 0x000000163e8a3c11 */ /* 0x040fe4000f8c08ff */
[----:B------:R-:W-:Y:S02]  /*27a0*/  P2R R154, PR, RZ, 0x20 ;  /* 0x00000020ff9a7803 */ /* 0x000fe40000000000 */
[----:B------:R-:W-:-:S03]  /*27b0*/  @P3 LEA.HI.X R139, R62, UR23, R22, 0x1, P6 ;  /* 0x000000173e8b3c11 */ /* 0x000fc6000b0f0c16 */
[----:B------:R-:W-:-:S04]  /*27c0*/  @P5 LEA R136, P6, R58, UR22, 0x1 ;  /* 0x000000163a885c11 */ /* 0x000fc8000f8c08ff */
[----:B------:R-:W-:Y:S02]  /*27d0*/  @P5 LEA.HI.X R137, R58, UR23, R27, 0x1, P6 ;  /* 0x000000173a895c11 */ /* 0x000fe4000b0f0c1b */
[----:B------:R-:W-:Y:S02]  /*27e0*/  @P0 LEA R134, P6, R86, UR22, 0x1 ;  /* 0x0000001656860c11 */ /* 0x000fe4000f8c08ff */
[----:B------:R-:W-:Y:S02]  /*27f0*/  ISETP.NE.AND P5, PT, R6, RZ, PT ;  /* 0x000000ff0600720c */ /* 0x000fe40003fa5270 */
[----:B------:R-:W-:Y:S02]  /*2800*/  @P0 LEA.HI.X R135, R86, UR23, R12, 0x1, P6 ;  /* 0x0000001756870c11 */ /* 0x000fe4000b0f0c0c */
[----:B------:R-:W-:-:S13]  /*2810*/  ISETP.NE.AND P0, PT, R121, RZ, PT ;  /* 0x000000ff7900720c */ /* 0x000fda0003f05270 */
[----:B------:R-:W-:-:S04]  /*2820*/  @P0 LEA R132, P6, R84, UR22, 0x1 ;  /* 0x0000001654840c11 */ /* 0x000fc8000f8c08ff */
[----:B------:R-:W-:Y:S02]  /*2830*/  @P0 LEA.HI.X R133, R84, UR23, R16, 0x1, P6 ;  /* 0x0000001754850c11 */ /* 0x000fe4000b0f0c10 */
[----:B------:R-:W-:-:S13]  /*2840*/  ISETP.NE.AND P0, PT, R122, RZ, PT ;  /* 0x000000ff7a00720c */ /* 0x000fda0003f05270 */
[----:B------:R-:W-:-:S04]  /*2850*/  @P0 LEA R130, P6, R82, UR22, 0x1 ;  /* 0x0000001652820c11 */ /* 0x000fc8000f8c08ff */
[----:B------:R-:W-:Y:S02]  /*2860*/  @P0 LEA.HI.X R131, R82, UR23, R20, 0x1, P6 ;  /* 0x0000001752830c11 */ /* 0x000fe4000b0f0c14 */
[----:B------:R-:W-:-:S13]  /*2870*/  ISETP.NE.AND P0, PT, R123, RZ, PT ;  /* 0x000000ff7b00720c */ /* 0x000fda0003f05270 */
[----:B------:R-:W-:-:S04]  /*2880*/  @P0 LEA R128, P6, R80, UR22, 0x1 ;  /* 0x0000001650800c11 */ /* 0x000fc8000f8c08ff */
[----:B------:R-:W-:Y:S02]  /*2890*/  @P0 LEA.HI.X R129, R80, UR23, R28, 0x1, P6 ;  /* 0x0000001750810c11 */ /* 0x000fe4000b0f0c1c */
[----:B------:R-:W-:Y:S02]  /*28a0*/  ISETP.NE.AND P0, PT, R124, RZ, PT ;  /* 0x000000ff7c00720c */ /* 0x000fe40003f05270 */
[----:B------:R-:W-:-:S04]  /*28b0*/  @P5 LEA R126, P6, R78, UR22, 0x1 ;  /* 0x000000164e7e5c11 */ /* 0x000fc8000f8c08ff */
[----:B------:R-:W-:Y:S02]  /*28c0*/  @P5 LEA.HI.X R127, R78, UR23, R13, 0x1, P6 ;  /* 0x000000174e7f5c11 */ /* 0x000fe4000b0f0c0d */
[----:B------:R-:W-:-:S05]  /*28d0*/  ISETP.NE.AND P5, PT, R8, RZ, PT ;  /* 0x000000ff0800720c */ /* 0x000fca0003fa5270 */
[----:B------:R-:W-:-:S04]  /*28e0*/  @P0 LEA R124, P6, R76, UR22, 0x1 ;  /* 0x000000164c7c0c11 */ /* 0x000fc8000f8c08ff */
[----:B------:R-:W-:Y:S02]  /*28f0*/  @P0 LEA.HI.X R125, R76, UR23, R17, 0x1, P6 ;  /* 0x000000174c7d0c11 */ /* 0x000fe4000b0f0c11 */
[----:B------:R-:W-:Y:S02]  /*2900*/  ISETP.NE.AND P0, PT, R152, RZ, PT ;  /* 0x000000ff9800720c */ /* 0x000fe40003f05270 */
[----:B------:R-:W-:-:S11]  /*2910*/  @P5 HMUL2 R117, R117.H0_H0, c[0x0] [0x16c].H0_H0 ;  /* 0x20005b0075755a32 */ /* 0x000fd60000000800 */
[----:B------:R-:W-:-:S04]  /*2920*/  @P0 LEA R122, P6, R74, UR22, 0x1 ;  /* 0x000000164a7a0c11 */ /* 0x000fc8000f8c08ff */
[----:B------:R-:W-:Y:S02]  /*2930*/  @P0 LEA.HI.X R123, R74, UR23, R21, 0x1, P6 ;  /* 0x000000174a7b0c11 */ /* 0x000fe4000b0f0c15 */
[----:B------:R-:W-:-:S13]  /*2940*/  ISETP.NE.AND P0, PT, R153, RZ, PT ;  /* 0x000000ff9900720c */ /* 0x000fda0003f05270 */
[----:B------:R-:W-:-:S04]  /*2950*/  @P0 LEA R120, P6, R72, UR22, 0x1 ;  /* 0x0000001648780c11 */ /* 0x000fc8000f8c08ff */
[----:B------:R-:W-:Y:S02]  /*2960*/  @P0 LEA.HI.X R121, R72, UR23, R29, 0x1, P6 ;  /* 0x0000001748790c11 */ /* 0x000fe4000b0f0c1d */
[----:B------:R-:W-:Y:S02]  /*2970*/  ISETP.NE.AND P6, PT, R10, RZ, PT ;  /* 0x000000ff0a00720c */ /* 0x000fe40003fc5270 */
[----:B------:R-:W-:Y:S02]  /*2980*/  ISETP.NE.AND P0, PT, R155, RZ, PT ;  /* 0x000000ff9b00720c */ /* 0x000fe40003f05270 */
[----:B------:R-:W-:Y:S02]  /*2990*/  P2R R119, PR, RZ, 0x40 ;  /* 0x00000040ff777803 */ /* 0x000fe40000000000 */
[----:B------:R-:W-:Y:S02]  /*29a0*/  ISETP.NE.AND P6, PT, R9, RZ, PT ;  /* 0x000000ff0900720c */ /* 0x000fe40003fc5270 */
[----:B------:R-:W-:-:S02]  /*29b0*/  PRMT R155, R114, 0x7610, R155 ;  /* 0x00007610729b7816 */ /* 0x000fc4000000009b */
[----:B------:R-:W-:Y:S02]  /*29c0*/  P2R R152, PR, RZ, 0x40 ;  /* 0x00000040ff987803 */ /* 0x000fe40000000000 */
[----:B------:R-:W-:Y:S02]  /*29d0*/  ISETP.NE.AND P6, PT, R7, RZ, PT ;  /* 0x000000ff0700720c */ /* 0x000fe40003fc5270 */
[----:B------:R-:W-:Y:S01]  /*29e0*/  P2R R114, PR, RZ, 0x1 ;  /* 0x00000001ff727803 */ /* 0x000fe20000000000 */
[----:B------:R-:W-:Y:S01]  /*29f0*/  @P0 HMUL2 R118, R118.H0_H0, c[0x0] [0x16c].H0_H0 ;  /* 0x20005b0076760a32 */ /* 0x000fe20000000800 */
[----:B------:R-:W-:Y:S02]  /*2a00*/  P2R R153, PR, RZ, 0x40 ;  /* 0x00000040ff997803 */ /* 0x000fe40000000000 */
[----:B------:R-:W-:Y:S02]  /*2a10*/  ISETP.NE.AND P6, PT, R5, RZ, PT ;  /* 0x000000ff0500720c */ /* 0x000fe40003fc5270 */
[----:B------:R0:W-:Y:S01]  /*2a20*/  @P0 STG.E.U16 [R150.64], R118 ;  /* 0x0000007696000986 */ /* 0x0001e2000c10151c */
[----:B------:R-:W-:-:S03]  /*2a30*/  ISETP.NE.AND P0, PT, R0, RZ, PT ;  /* 0x000000ff0000720c */ /* 0x000fc60003f05270 */
[----:B------:R1:W-:Y:S07]  /*2a40*/  @P1 STG.E.U16 [R148.64], R155 ;  /* 0x0000009b94001986 */ /* 0x0003ee000c10151c */
[----:B------:R-:W-:Y:S01]  /*2a50*/  @P6 HMUL2 R53, R53.H0_H0, c[0x0] [0x16c].H0_H0 ;  /* 0x20005b0035356a32 */ /* 0x000fe20000000800 */
[----:B0-----:R-:W-:Y:S02]  /*2a60*/  PRMT R151, R50, 0x7610, R151 ;  /* 0x0000761032977816 */ /* 0x001fe40000000097 */
[----:B------:R-:W-:-:S02]  /*2a70*/  P2R R50, PR, RZ, 0x2 ;  /* 0x00000002ff327803 */ /* 0x000fc40000000000 */
[----:B------:R-:W-:Y:S01]  /*2a80*/  ISETP.NE.AND P1, PT, R3, RZ, PT ;  /* 0x000000ff0300720c */ /* 0x000fe20003f25270 */
[----:B------:R0:W-:Y:S01]  /*2a90*/  @P2 STG.E.U16 [R146.64], R151 ;  /* 0x0000009792002986 */ /* 0x0001e2000c10151c */
[----:B------:R-:W-:Y:S02]  /*2aa0*/  P2R R118, PR, RZ, 0x1 ;  /* 0x00000001ff767803 */ /* 0x000fe40000000000 */
[----:B-1----:R-:W-:Y:S01]  /*2ab0*/  P2R R148, PR, RZ, 0x2 ;  /* 0x00000002ff947803 */ /* 0x002fe20000000000 */
[----:B------:R1:W-:Y:S01]  /*2ac0*/  @P4 STG.E.U16 [R144.64], R46 ;  /* 0x0000002e90004986 */ /* 0x0003e2000c10151c */
[----:B------:R-:W-:Y:S02]  /*2ad0*/  ISETP.NE.AND P1, PT, R4, RZ, PT ;  /* 0x000000ff0400720c */ /* 0x000fe40003f25270 */
[----:B------:R-:W-:Y:S01]  /*2ae0*/  ISETP.NE.AND P0, PT, R2, RZ, PT ;  /* 0x000000ff0200720c */ /* 0x000fe20003f05270 */
[----:B------:R1:W-:Y:S01]  /*2af0*/  @P5 STG.E.U16 [R142.64], R117 ;  /* 0x000000758e005986 */ /* 0x0003e2000c10151c */
[----:B------:R-:W-:-:S03]  /*2b00*/  ISETP.NE.AND P5, PT, R154, RZ, PT ;  /* 0x000000ff9a00720c */ /* 0x000fc60003fa5270 */
[----:B------:R1:W-:Y:S01]  /*2b10*/  @P6 STG.E.U16 [R140.64], R53 ;  /* 0x000000358c006986 */ /* 0x0003e2000c10151c */
[----:B------:R-:W-:Y:S02]  /*2b20*/  ISETP.NE.AND P6, PT, R153, RZ, PT ;  /* 0x000000ff9900720c */ /* 0x000fe40003fc5270 */
[----:B0-----:R-:W-:Y:S01]  /*2b30*/  P2R R146, PR, RZ, 0x4 ;  /* 0x00000004ff927803 */ /* 0x001fe20000000000 */
[----:B------:R1:W-:Y:S01]  /*2b40*/  @P3 STG.E.U16 [R138.64], R49 ;  /* 0x000000318a003986 */ /* 0x0003e2000c10151c */
[----:B------:R-:W-:Y:S01]  /*2b50*/  ISETP.NE.AND P2, PT, R6, RZ, PT ;  /* 0x000000ff0600720c */ /* 0x000fe20003f45270 */
[----:B------:R-:W-:Y:S02]  /*2b60*/  @P1 HMUL2 R52, R52.H0_H0, c[0x0] [0x16c].H0_H0 ;  /* 0x20005b0034341a32 */ /* 0x000fe40000000800 */
[----:B------:R-:W-:Y:S02]  /*2b70*/  @P0 HMUL2 R48, R48.H0_H0, c[0x0] [0x16c].H0_H0 ;  /* 0x20005b0030300a32 */ /* 0x000fe40000000800 */
[----:B------:R-:W-:-:S04]  /*2b80*/  @P5 HMUL2 R45, R45.H0_H0, c[0x0] [0x16c].H0_H0 ;  /* 0x20005b002d2d5a32 */ /* 0x000fc80000000800 */
[----:B------:R-:W-:Y:S01]  /*2b90*/  @P6 HMUL2 R116, R116.H0_H0, c[0x0] [0x16c].H0_H0 ;  /* 0x20005b0074746a32 */ /* 0x000fe20000000800 */
[----:B------:R1:W-:Y:S03]  /*2ba0*/  @P5 STG.E.U16 [R136.64], R45 ;  /* 0x0000002d88005986 */ /* 0x0003e6000c10151c */
[----:B------:R-:W-:Y:S01]  /*2bb0*/  @P2 HMUL2 R115, R115.H0_H0, c[0x0] [0x16c].H0_H0 ;  /* 0x20005b0073732a32 */ /* 0x000fe20000000800 */
[----:B------:R1:W-:Y:S01]  /*2bc0*/  @P6 STG.E.U16 [R134.64], R116 ;  /* 0x0000007486006986 */ /* 0x0003e2000c10151c */
[----:B------:R-:W-:-:S03]  /*2bd0*/  ISETP.NE.AND P6, PT, R152, RZ, PT ;  /* 0x000000ff9800720c */ /* 0x000fc60003fc5270 */
[----:B------:R1:W-:Y:S01]  /*2be0*/  @P1 STG.E.U16 [R132.64], R52 ;  /* 0x0000003484001986 */ /* 0x0003e2000c10151c */
[----:B------:R-:W-:-:S03]  /*2bf0*/  ISETP.NE.AND P1, PT, R148, RZ, PT ;  /* 0x000000ff9400720c */ /* 0x000fc60003f25270 */
[----:B------:R1:W-:Y:S01]  /*2c00*/  @P0 STG.E.U16 [R130.64], R48 ;  /* 0x0000003082000986 */ /* 0x0003e2000c10151c */
[----:B------:R-:W-:-:S05]  /*2c10*/  ISETP.NE.AND P0, PT, R118, RZ, PT ;  /* 0x000000ff7600720c */ /* 0x000fca0003f05270 */
[----:B------:R-:W-:-:S04]  /*2c20*/  @P6 HMUL2 R44, R44.H0_H0, c[0x0] [0x16c].H0_H0 ;  /* 0x20005b002c2c6a32 */ /* 0x000fc80000000800 */
[----:B------:R-:W-:Y:S01]  /*2c30*/  @P1 HMUL2 R51, R51.H0_H0, c[0x0] [0x16c].H0_H0 ;  /* 0x20005b0033331a32 */ /* 0x000fe20000000800 */
[----:B------:R1:W-:Y:S01]  /*2c40*/  @P6 STG.E.U16 [R128.64], R44 ;  /* 0x0000002c80006986 */ /* 0x0003e2000c10151c */
[----:B------:R-:W-:Y:S02]  /*2c50*/  ISETP.NE.AND P6, PT, R119, RZ, PT ;  /* 0x000000ff7700720c */ /* 0x000fe40003fc5270 */
[----:B------:R-:W-:Y:S01]  /*2c60*/  @P0 HMUL2 R47, R47.H0_H0, c[0x0] [0x16c].H0_H0 ;  /* 0x20005b002f2f0a32 */ /* 0x000fe20000000800 */
[----:B------:R1:W-:Y:S01]  /*2c70*/  @P2 STG.E.U16 [R126.64], R115 ;  /* 0x000000737e002986 */ /* 0x0003e2000c10151c */
[----:B------:R-:W-:-:S03]  /*2c80*/  ISETP.NE.AND P2, PT, R146, RZ, PT ;  /* 0x000000ff9200720c */ /* 0x000fc60003f45270 */
[----:B------:R1:W-:Y:S01]  /*2c90*/  @P1 STG.E.U16 [R124.64], R51 ;  /* 0x000000337c001986 */ /* 0x0003e2000c10151c */
[----:B------:R-:W-:-:S03]  /*2ca0*/  ISETP.NE.AND P1, PT, R50, RZ, PT ;  /* 0x000000ff3200720c */ /* 0x000fc60003f25270 */
[----:B------:R1:W-:Y:S01]  /*2cb0*/  @P0 STG.E.U16 [R122.64], R47 ;  /* 0x0000002f7a000986 */ /* 0x0003e2000c10151c */
[----:B------:R-:W-:Y:S01]  /*2cc0*/  ISETP.NE.AND P0, PT, R114, RZ, PT ;  /* 0x000000ff7200720c */ /* 0x000fe20003f05270 */
[----:B------:R-:W-:-:S05]  /*2cd0*/  @P6 HMUL2 R43, R43.H0_H0, c[0x0] [0x16c].H0_H0 ;  /* 0x20005b002b2b6a32 */ /* 0x000fca0000000800 */
[----:B------:R1:W-:Y:S04]  /*2ce0*/  @P6 STG.E.U16 [R120.64], R43 ;  /* 0x0000002b78006986 */ /* 0x0003e8000c10151c */
.L_x_190:
[----:B------:R-:W-:Y:S05]  /*2cf0*/  BSYNC B0 ;  /* 0x0000000000007941 */ /* 0x000fea0003800000 */
.L_x_174:
[----:B------:R-:W-:Y:S02]  /*2d00*/  UIADD3 UR4, UP5, UR16, UR30, URZ ;  /* 0x0000001e10047290 */ /* 0x000fe4000ffbe03f */
[----:B------:R-:W-:Y:S02]  /*2d10*/  ULEA UR26, UP2, UR10, UR26, 0x1 ;  /* 0x0000001a0a1a7291 */ /* 0x000fe4000f84083f */
[----:B------:R-:W-:Y:S02]  /*2d20*/  ULDC UR16, c[0x0][0x14] ;  /* 0x0000050000107ab9 */ /* 0x000fe40000000800 */
[----:B------:R-:W-:Y:S02]  /*2d30*/  UIADD3 UR14, UR14, UR16, URZ ;  /* 0x000000100e0e7290 */ /* 0x000fe4000fffe03f */
[----:B------:R-:W-:Y:S02]  /*2d40*/  ULDC UR31, c[0x0][0x1c4] ;  /* 0x00007100001f7ab9 */ /* 0x000fe40000000800 */
[----:B------:R-:W-:-:S02]  /*2d50*/  UIADD3.X UR27, UR27, UR21, URZ, UP2, !UPT ;  /* 0x000000151b1b7290 */ /* 0x000fc400097fe43f */
[----:B------:R-:W-:Y:S02]  /*2d60*/  UISETP.GE.AND UP2, UPT, UR14, UR31, UPT ;  /* 0x0000001f0e00728c */ /* 0x000fe4000bf46270 */
[----:B------:R-:W-:Y:S02]  /*2d70*/  UIADD3 UR5, UP4, UR13, UR30, URZ ;  /* 0x0000001e0d057290 */ /* 0x000fe4000ff9e03f */
[----:B------:R-:W-:Y:S02]  /*2d80*/  ULEA UR24, UP3, UR8, UR24, 0x1 ;  /* 0x0000001808187291 */ /* 0x000fe4000f86083f */
[----:B------:R-:W-:Y:S01]  /*2d90*/  PLOP3.LUT P6, PT, PT, PT, UP2, 0x40, 0x0 ;  /* 0x000000000000781c */ /* 0x000fe20003fce828 */
[----:B------:R-:W-:Y:S02]  /*2da0*/  USEL UR13, UR13, UR5, !UP0 ;  /* 0x000000050d0d7287 */ /* 0x000fe4000c000000 */
[----:B------:R-:W-:Y:S02]  /*2db0*/  ULEA UR22, UP1, UR6, UR22, 0x1 ;  /* 0x0000001606167291 */ /* 0x000fe4000f82083f */
[----:B------:R-:W-:-:S02]  /*2dc0*/  UIADD3.X UR12, UR15, UR19, URZ, UP4, !UPT ;  /* 0x000000130f0c7290 */ /* 0x000fc4000a7fe43f */
[----:B------:R-:W-:Y:S02]  /*2dd0*/  UIADD3.X UR5, UR17, UR19, URZ, UP5, !UPT ;  /* 0x0000001311057290 */ /* 0x000fe4000affe43f */
[----:B------:R-:W-:Y:S02]  /*2de0*/  UIADD3.X UR25, UR25, UR20, URZ, UP3, !UPT ;  /* 0x0000001419197290 */ /* 0x000fe40009ffe43f */
[----:B------:R-:W-:Y:S02]  /*2df0*/  USEL UR16, UR4, URZ, UP0 ;  /* 0x0000003f04107287 */ /* 0x000fe40008000000 */
[----:B------:R-:W-:Y:S02]  /*2e00*/  UIADD3.X UR23, UR23, UR18, URZ, UP1, !UPT ;  /* 0x0000001217177290 */ /* 0x000fe40008ffe43f */
[----:B------:R-:W-:Y:S02]  /*2e10*/  USEL UR15, UR15, UR12, !UP0 ;  /* 0x0000000c0f0f7287 */ /* 0x000fe4000c000000 */
[----:B------:R-:W-:Y:S01]  /*2e20*/  USEL UR17, UR5, URZ, UP0 ;  /* 0x0000003f05117287 */ /* 0x000fe20008000000 */
[----:B------:R-:W-:Y:S01]  /*2e30*/  @!P6 CALL.REL.NOINC `(.L_x_191) ;  /* 0x000000100000e944 */ /* 0x000fe20003c00000 */
[----:B------:R-:W-:Y:S05]  /*2e40*/  BRA `(.L_x_192) ;  /* 0xffffe02000007947 */ /* 0x000fea000383ffff */
.L_x_191:
[----:B------:R-:W-:-:S01]  /*2e50*/  NOP ;  /* 0x0000000000007918 */ /* 0x000fc20000000000 */
[----:B------:R-:W-:Y:S05]  /*2e60*/  EXIT ;  /* 0x000000000000794d */ /* 0x000fea0003800000 */
.L_x_193:
        /* <DEDUP_REMOVED lines=9> */
.L_x_249:


//--------------------- .text._ZN7cutlass9reference6device6kernel13TensorForEachINS1_6detail14TensorReLuFuncINS_6half_tENS_6layout8RowMajorEEELi2ENS9_6ParamsEEEvNS_5CoordIXT0_EilEET1_ --------------------------
	.section	.text._ZN7cutlass9reference6device6kernel13TensorForEachINS1_6detail14TensorReLuFuncINS_6half_tENS_6layout8RowMajorEEELi2ENS9_6ParamsEEEvNS_5CoordIXT0_EilEET1_,"ax",@progbits
	.sectioninfo	@"SHI_REGISTERS=18"
	.align	128
        .global         _ZN7cutlass9reference6device6kernel13TensorForEachINS1_6detail14TensorReLuFuncINS_6half_tENS_6layout8RowMajorEEELi2ENS9_6ParamsEEEvNS_5CoordIXT0_EilEET1_
        .type           _ZN7cutlass9reference6device6kernel13TensorForEachINS1_6detail14TensorReLuFuncINS_6half_tENS_6layout8RowMajorEEELi2ENS9_6ParamsEEEvNS_5CoordIXT0_EilEET1_,@function
        .size           _ZN7cutlass9reference6device6kernel13TensorForEachINS1_6detail14TensorReLuFuncINS_6half_tENS_6layout8RowMajorEEELi2ENS9_6ParamsEEEvNS_5CoordIXT0_EilEET1_,(.L_x_243 - _ZN7cutlass9reference6device6kernel13TensorForEachINS1_6detail14TensorReLuFuncINS_6half_tENS_6layout8RowMajorEEELi2ENS9_6ParamsEEEvNS_5CoordIXT0_EilEET1_)
        .other          _ZN7cutlass9reference6device6kernel13TensorForEachINS1_6detail14TensorReLuFuncINS_6half_tENS_6layout8RowMajorEEELi2ENS9_6ParamsEEEvNS_5CoordIXT0_EilEET1_,@"STO_CUDA_ENTRY STV_DEFAULT"
_ZN7cutlass9reference6device6kernel13TensorForEachINS1_6detail14TensorReLuFuncINS_6half_tENS_6layout8RowMajorEEELi2ENS9_6ParamsEEEvNS_5CoordIXT0_EilEET1_:
.text._ZN7cutlass9reference6device6kernel13TensorForEachINS1_6detail14TensorReLuFuncINS_6half_tENS_6layout8RowMajorEEELi2ENS9_6ParamsEEEvNS_5CoordIXT0_EilEET1_:
[----:B------:R-:W-:Y:S02]  /*0000*/  IMAD.MOV.U32 R1, RZ, RZ, c[0x0][0x28] ;  /* 0x00000a00ff017624 */ /* 0x000fe400078e00ff */
[----:B------:R-:W0:Y:S01]  /*0010*/  S2R R2, SR_CTAID.X ;  /* 0x0000000000027919 */ /* 0x000e220000002500 */
[----:B------:R-:W-:Y:S02]  /*0020*/  ULDC.64 UR6, c[0x0][0x160] ;  /* 0x0000580000067ab9 */ /* 0x000fe40000000a00 */
[----:B------:R-:W-:Y:S01]  /*0030*/  UIMAD.WIDE UR4, UR7, UR6, URZ ;  /* 0x00000006070472a5 */ /* 0x000fe2000f8e023f */
[----:B------:R-:W0:Y:S05]  /*0040*/  S2R R3, SR_TID.X ;  /* 0x0000000000037919 */ /* 0x000e2a0000002100 */
[----:B------:R-:W-:Y:S02]  /*0050*/  IMAD.U32 R0, RZ, RZ, UR5 ;  /* 0x00000005ff007e24 */ /* 0x000fe4000f8e00ff */
[----:B0-----:R-:W-:-:S05]  /*0060*/  IMAD R2, R2, c[0x0][0x0], R3 ;  /* 0x0000000002027a24 */ /* 0x001fca00078e0203 */
[----:B------:R-:W-:-:S04]  /*0070*/  ISETP.LT.U32.AND P0, PT, R2, UR4, PT ;  /* 0x0000000402007c0c */ /* 0x000fc8000bf01070 */
[----:B------:R-:W-:-:S13]  /*0080*/  ISETP.GT.AND.EX P0, PT, R0, RZ, PT, P0 ;  /* 0x000000ff0000720c */ /* 0x000fda0003f04300 */
[----:B------:R-:W-:Y:S05]  /*0090*/  @!P0 EXIT ;  /* 0x000000000000894d */ /* 0x000fea0003800000 */
[----:B------:R-:W-:Y:S01]  /*00a0*/  IMAD.MOV.U32 R0, RZ, RZ, RZ ;  /* 0x000000ffff007224 */ /* 0x000fe200078e00ff */
[----:B------:R-:W-:Y:S01]  /*00b0*/  USHF.R.S32.HI UR8, URZ, 0x1f, UR7 ;  /* 0x0000001f3f087899 */ /* 0x000fe20008011407 */
[----:B------:R-:W-:Y:S01]  /*00c0*/  IMAD.MOV.U32 R3, RZ, RZ, c[0x0][0x0] ;  /* 0x00000000ff037624 */ /* 0x000fe200078e00ff */
[----:B------:R-:W-:Y:S02]  /*00d0*/  ULDC.64 UR10, c[0x0][0x118] ;  /* 0x00004600000a7ab9 */ /* 0x000fe40000000a00 */
[----:B------:R-:W-:Y:S02]  /*00e0*/  ULDC.U16 UR9, c[0x0][0x180] ;  /* 0x0000600000097ab9 */ /* 0x000fe40000000400 */
.L_x_197:
[----:B------:R-:W-:Y:S01]  /*00f0*/  LOP3.LUT R4, R0, UR8, RZ, 0xfc, !PT ;  /* 0x0000000800047c12 */ /* 0x000fe2000f8efcff */
[----:B------:R-:W-:Y:S03]  /*0100*/  BSSY B0, `(.L_x_194) ;  /* 0x000001d000007945 */ /* 0x000fe60003800000 */
[----:B------:R-:W-:-:S13]  /*0110*/  ISETP.NE.U32.AND P0, PT, R4, RZ, PT ;  /* 0x000000ff0400720c */ /* 0x000fda0003f05070 */
[----:B------:R-:W-:Y:S05]  /*0120*/  @!P0 BRA `(.L_x_195) ;  /* 0x0000006000008947 */ /* 0x000fea0003800000 */
[----:B------:R-:W-:Y:S02]  /*0130*/  MOV R4, 0x150 ;  /* 0x0000015000047802 */ /* 0x000fe40000000f00 */
[----:B------:R-:W-:Y:S05]  /*0140*/  CALL.REL.NOINC `($__internal_0_$__cuda_sm20_div_s64) ;  /* 0x000002e000007944 */ /* 0x000fea0003c00000 */
[--C-:B------:R-:W-:Y:S02]  /*0150*/  IMAD.MOV R7, RZ, RZ, -R6.reuse ;  /* 0x000000ffff077224 */ /* 0x100fe400078e0a06 */
[----:B------:R-:W-:Y:S02]  /*0160*/  IMAD.MOV.U32 R5, RZ, RZ, R6 ;  /* 0x000000ffff057224 */ /* 0x000fe400078e0006 */
[----:B------:R-:W-:Y:S01]  /*0170*/  IMAD R6, R7, c[0x0][0x164], R2 ;  /* 0x0000590007067a24 */ /* 0x000fe200078e0202 */
[----:B------:R-:W-:Y:S05]  /*0180*/  BRA `(.L_x_196) ;  /* 0x0000014000007947 */ /* 0x000fea0003800000 */
.L_x_195:
[----:B------:R-:W0:Y:S01]  /*0190*/  I2F.U32.RP R6, c[0x0][0x164] ;  /* 0x0000590000067b06 */ /* 0x000e220000209000 */
[----:B------:R-:W-:-:S07]  /*01a0*/  ISETP.NE.U32.AND P2, PT, RZ, c[0x0][0x164], PT ;  /* 0x00005900ff007a0c */ /* 0x000fce0003f45070 */
[----:B0-----:R-:W0:Y:S02]  /*01b0*/  MUFU.RCP R6, R6 ;  /* 0x0000000600067308 */ /* 0x001e240000001000 */
[----:B0-----:R-:W-:-:S06]  /*01c0*/  IADD3 R4, R6, 0xffffffe, RZ ;  /* 0x0ffffffe06047810 */ /* 0x001fcc0007ffe0ff */
[----:B------:R0:W1:Y:S02]  /*01d0*/  F2I.FTZ.U32.TRUNC.NTZ R5, R4 ;  /* 0x0000000400057305 */ /* 0x000064000021f000 */
[----:B0-----:R-:W-:Y:S01]  /*01e0*/  IMAD.MOV.U32 R4, RZ, RZ, RZ ;  /* 0x000000ffff047224 */ /* 0x001fe200078e00ff */
[----:B-1----:R-:W-:-:S05]  /*01f0*/  IADD3 R7, RZ, -R5, RZ ;  /* 0x80000005ff077210 */ /* 0x002fca0007ffe0ff */
[----:B------:R-:W-:-:S04]  /*0200*/  IMAD R7, R7, c[0x0][0x164], RZ ;  /* 0x0000590007077a24 */ /* 0x000fc800078e02ff */
[----:B------:R-:W-:-:S06]  /*0210*/  IMAD.HI.U32 R5, R5, R7, R4 ;  /* 0x0000000705057227 */ /* 0x000fcc00078e0004 */
[----:B------:R-:W-:-:S04]  /*0220*/  IMAD.HI.U32 R5, R5, R2, RZ ;  /* 0x0000000205057227 */ /* 0x000fc800078e00ff */
[----:B------:R-:W-:-:S04]  /*0230*/  IMAD.MOV R7, RZ, RZ, -R5 ;  /* 0x000000ffff077224 */ /* 0x000fc800078e0a05 */
[----:B------:R-:W-:-:S05]  /*0240*/  IMAD R7, R7, c[0x0][0x164], R2 ;  /* 0x0000590007077a24 */ /* 0x000fca00078e0202 */
[----:B------:R-:W-:-:S13]  /*0250*/  ISETP.GE.U32.AND P0, PT, R7, c[0x0][0x164], PT ;  /* 0x0000590007007a0c */ /* 0x000fda0003f06070 */
[----:B------:R-:W-:Y:S02]  /*0260*/  @P0 IADD3 R7, R7, -c[0x0][0x164], RZ ;  /* 0x8000590007070a10 */ /* 0x000fe40007ffe0ff */
[----:B------:R-:W-:Y:S02]  /*0270*/  @P0 IADD3 R5, R5, 0x1, RZ ;  /* 0x0000000105050810 */ /* 0x000fe40007ffe0ff */
[----:B------:R-:W-:-:S13]  /*0280*/  ISETP.GE.U32.AND P1, PT, R7, c[0x0][0x164], PT ;  /* 0x0000590007007a0c */ /* 0x000fda0003f26070 */
[----:B------:R-:W-:Y:S02]  /*0290*/  @P1 IADD3 R5, R5, 0x1, RZ ;  /* 0x0000000105051810 */ /* 0x000fe40007ffe0ff */
[----:B------:R-:W-:-:S05]  /*02a0*/  @!P2 LOP3.LUT R5, RZ, c[0x0][0x164], RZ, 0x33, !PT ;  /* 0x00005900ff05aa12 */ /* 0x000fca00078e33ff */
[----:B------:R-:W-:-:S04]  /*02b0*/  IMAD.MOV R7, RZ, RZ, -R5 ;  /* 0x000000ffff077224 */ /* 0x000fc800078e0a05 */
[----:B------:R-:W-:Y:S02]  /*02c0*/  IMAD R6, R7, c[0x0][0x164], R2 ;  /* 0x0000590007067a24 */ /* 0x000fe400078e0202 */
.L_x_196:
[----:B------:R-:W-:Y:S05]  /*02d0*/  BSYNC B0 ;  /* 0x0000000000007941 */ /* 0x000fea0003800000 */
.L_x_194:
[----:B------:R-:W-:-:S04]  /*02e0*/  ISETP.LT.AND P0, PT, R6, c[0x0][0x164], PT ;  /* 0x0000590006007a0c */ /* 0x000fc80003f01270 */
[----:B------:R-:W-:-:S13]  /*02f0*/  ISETP.GE.OR P0, PT, R5, c[0x0][0x160], !P0 ;  /* 0x0000580005007a0c */ /* 0x000fda0004706670 */
[----:B------:R-:W-:Y:S02]  /*0300*/  @!P0 SHF.R.S32.HI R4, RZ, 0x1f, R5 ;  /* 0x0000001fff048819 */ /* 0x000fe40000011405 */
[----:B------:R-:W-:-:S03]  /*0310*/  @!P0 SHF.R.S32.HI R7, RZ, 0x1f, R6 ;  /* 0x0000001fff078819 */ /* 0x000fc60000011406 */
[----:B------:R-:W-:Y:S02]  /*0320*/  @!P0 IMAD R4, R4, c[0x0][0x170], RZ ;  /* 0x00005c0004048a24 */ /* 0x000fe400078e02ff */
[----:B------:R-:W-:-:S04]  /*0330*/  @!P0 IMAD.WIDE.U32 R6, R5, c[0x0][0x170], R6 ;  /* 0x00005c0005068a25 */ /* 0x000fc800078e0006 */
[----:B------:R-:W-:Y:S01]  /*0340*/  @!P0 IMAD R5, R5, c[0x0][0x174], R4 ;  /* 0x00005d0005058a24 */ /* 0x000fe200078e0204 */
[----:B------:R-:W-:-:S03]  /*0350*/  @!P0 LEA R4, P1, R6, c[0x0][0x168], 0x1 ;  /* 0x00005a0006048a11 */ /* 0x000fc600078208ff */
[----:B------:R-:W-:-:S05]  /*0360*/  @!P0 IMAD.IADD R5, R7, 0x1, R5 ;  /* 0x0000000107058824 */ /* 0x000fca00078e0205 */
[----:B------:R-:W-:-:S05]  /*0370*/  @!P0 LEA.HI.X R5, R6, c[0x0][0x16c], R5, 0x1, P1 ;  /* 0x00005b0006058a11 */ /* 0x000fca00008f0c05 */
[----:B------:R-:W2:Y:S01]  /*0380*/  @!P0 LDG.E.U16 R6, [R4.64] ;  /* 0x0000000a04068981 */ /* 0x000ea2000c1e1500 */
[----:B------:R-:W-:Y:S01]  /*0390*/  IMAD R9, R3, c[0x0][0xc], RZ ;  /* 0x0000030003097a24 */ /* 0x000fe200078e02ff */
[----:B--2---:R-:W-:-:S05]  /*03a0*/  @!P0 HSETP2.GEU.AND P1, PT, R6.H0_H0, c[0x0] [0x180].H0_H0, PT ;  /* 0x2000600006008634 */ /* 0x004fca0003f2e800 */
[----:B------:R-:W-:-:S05]  /*03b0*/  @!P0 SEL R7, R6, UR9, P1 ;  /* 0x0000000906078c07 */ /* 0x000fca0008800000 */
[----:B------:R0:W-:Y:S01]  /*03c0*/  @!P0 STG.E.U16 [R4.64], R7 ;  /* 0x0000000704008986 */ /* 0x0001e2000c10150a */
[----:B------:R-:W-:-:S04]  /*03d0*/  IADD3 R2, P0, R9, R2, RZ ;  /* 0x0000000209027210 */ /* 0x000fc80007f1e0ff */
[----:B------:R-:W-:Y:S02]  /*03e0*/  IADD3.X R0, RZ, R0, RZ, P0, !PT ;  /* 0x00000000ff007210 */ /* 0x000fe400007fe4ff */
[----:B------:R-:W-:-:S04]  /*03f0*/  ISETP.GE.U32.AND P0, PT, R2, UR4, PT ;  /* 0x0000000402007c0c */ /* 0x000fc8000bf06070 */
[----:B------:R-:W-:-:S13]  /*0400*/  ISETP.GE.AND.EX P0, PT, R0, UR5, PT, P0 ;  /* 0x0000000500007c0c */ /* 0x000fda000bf06300 */
[----:B0-----:R-:W-:Y:S05]  /*0410*/  @!P0 BRA `(.L_x_197) ;  /* 0xfffffcd000008947 */ /* 0x001fea000383ffff */
[----:B------:R-:W-:Y:S05]  /*0420*/  EXIT ;  /* 0x000000000000794d */ /* 0x000fea0003800000 */
        .weak           $__internal_0_$__cuda_sm20_div_s64
        .type           $__internal_0_$__cuda_sm20_div_s64,@function
        .size           $__internal_0_$__cuda_sm20_div_s64,(.L_x_243 - $__internal_0_$__cuda_sm20_div_s64)
$__internal_0_$__cuda_sm20_div_s64:
[----:B------:R-:W-:Y:S01]  /*0430*/  ULDC UR7, c[0x0][0x164] ;  /* 0x0000590000077ab9 */ /* 0x000fe20000000800 */
[----:B------:R-:W-:Y:S01]  /*0440*/  ISETP.GE.AND P3, PT, R0, RZ, PT ;  /* 0x000000ff0000720c */ /* 0x000fe20003f66270 */
[----:B------:R-:W-:Y:S02]  /*0450*/  UIADD3 UR6, UP1, URZ, -UR7, URZ ;  /* 0x800000073f067290 */ /* 0x000fe4000ff3e03f */
[----:B------:R-:W-:Y:S02]  /*0460*/  UISETP.GE.AND UP0, UPT, UR8, URZ, UPT ;  /* 0x0000003f0800728c */ /* 0x000fe4000bf06270 */
[----:B------:R-:W-:Y:S02]  /*0470*/  UIADD3.X UR12, URZ, ~UR8, URZ, UP1, !UPT ;  /* 0x800000083f0c7290 */ /* 0x000fe40008ffe43f */
[----:B------:R-:W-:Y:S02]  /*0480*/  USEL UR6, UR6, UR7, !UP0 ;  /* 0x0000000706067287 */ /* 0x000fe4000c000000 */
[----:B------:R-:W-:-:S09]  /*0490*/  USEL UR7, UR12, UR8, !UP0 ;  /* 0x000000080c077287 */ /* 0x000fd2000c000000 */
[----:B------:R-:W0:Y:S08]  /*04a0*/  I2F.U64.RP R5, UR6 ;  /* 0x0000000600057d12 */ /* 0x000e300008309000 */
[----:B0-----:R-:W0:Y:S02]  /*04b0*/  MUFU.RCP R5, R5 ;  /* 0x0000000500057308 */ /* 0x001e240000001000 */
[----:B0-----:R-:W-:-:S06]  /*04c0*/  IADD3 R6, R5, 0x1ffffffe, RZ ;  /* 0x1ffffffe05067810 */ /* 0x001fcc0007ffe0ff */
[----:B------:R-:W0:Y:S02]  /*04d0*/  F2I.U64.TRUNC R6, R6 ;  /* 0x0000000600067311 */ /* 0x000e24000020d800 */
[----:B0-----:R-:W-:-:S04]  /*04e0*/  IMAD.WIDE.U32 R8, R6, UR6, RZ ;  /* 0x0000000606087c25 */ /* 0x001fc8000f8e00ff */
[----:B------:R-:W-:Y:S01]  /*04f0*/  IMAD R9, R6, UR7, R9 ;  /* 0x0000000706097c24 */ /* 0x000fe2000f8e0209 */
[----:B------:R-:W-:-:S03]  /*0500*/  IADD3 R11, P0, RZ, -R8, RZ ;  /* 0x80000008ff0b7210 */ /* 0x000fc60007f1e0ff */
[----:B------:R-:W-:Y:S02]  /*0510*/  IMAD R9, R7, UR6, R9 ;  /* 0x0000000607097c24 */ /* 0x000fe4000f8e0209 */
[----:B------:R-:W-:-:S04]  /*0520*/  IMAD.HI.U32 R8, R6, R11, RZ ;  /* 0x0000000b06087227 */ /* 0x000fc800078e00ff */
[----:B------:R-:W-:Y:S02]  /*0530*/  IMAD.X R13, RZ, RZ, ~R9, P0 ;  /* 0x000000ffff0d7224 */ /* 0x000fe400000e0e09 */
[----:B------:R-:W-:Y:S02]  /*0540*/  IMAD.MOV.U32 R9, RZ, RZ, R6 ;  /* 0x000000ffff097224 */ /* 0x000fe400078e0006 */
[-C--:B------:R-:W-:Y:S02]  /*0550*/  IMAD R15, R7, R13.reuse, RZ ;  /* 0x0000000d070f7224 */ /* 0x080fe400078e02ff */
[----:B------:R-:W-:-:S04]  /*0560*/  IMAD.WIDE.U32 R8, P0, R6, R13, R8 ;  /* 0x0000000d06087225 */ /* 0x000fc80007800008 */
[----:B------:R-:W-:-:S04]  /*0570*/  IMAD.HI.U32 R5, R7, R13, RZ ;  /* 0x0000000d07057227 */ /* 0x000fc800078e00ff */
[----:B------:R-:W-:-:S04]  /*0580*/  IMAD.HI.U32 R8, P1, R7, R11, R8 ;  /* 0x0000000b07087227 */ /* 0x000fc80007820008 */
[----:B------:R-:W-:Y:S01]  /*0590*/  IMAD.X R5, R5, 0x1, R7, P0 ;  /* 0x0000000105057824 */ /* 0x000fe200000e0607 */
[----:B------:R-:W-:-:S04]  /*05a0*/  IADD3 R9, P2, R15, R8, RZ ;  /* 0x000000080f097210 */ /* 0x000fc80007f5e0ff */
[----:B------:R-:W-:Y:S01]  /*05b0*/  IADD3.X R5, RZ, RZ, R5, P2, P1 ;  /* 0x000000ffff057210 */ /* 0x000fe200017e2405 */
[----:B------:R-:W-:-:S04]  /*05c0*/  IMAD.WIDE.U32 R6, R9, UR6, RZ ;  /* 0x0000000609067c25 */ /* 0x000fc8000f8e00ff */
[----:B------:R-:W-:Y:S01]  /*05d0*/  IMAD R8, R9, UR7, R7 ;  /* 0x0000000709087c24 */ /* 0x000fe2000f8e0207 */
[----:B------:R-:W-:Y:S02]  /*05e0*/  IADD3 R11, P0, RZ, -R6, RZ ;  /* 0x80000006ff0b7210 */ /* 0x000fe40007f1e0ff */
[-C--:B------:R-:W-:Y:S01]  /*05f0*/  IADD3 R7, P4, RZ, -R2.reuse, RZ ;  /* 0x80000002ff077210 */ /* 0x080fe20007f9e0ff */
[----:B------:R-:W-:Y:S02]  /*0600*/  IMAD R6, R5, UR6, R8 ;  /* 0x0000000605067c24 */ /* 0x000fe4000f8e0208 */
[----:B------:R-:W-:Y:S01]  /*0610*/  IMAD.HI.U32 R8, R9, R11, RZ ;  /* 0x0000000b09087227 */ /* 0x000fe200078e00ff */
[----:B------:R-:W-:Y:S02]  /*0620*/  SEL R10, R7, R2, !P3 ;  /* 0x00000002070a7207 */ /* 0x000fe40005800000 */
[----:B------:R-:W-:Y:S01]  /*0630*/  IADD3.X R7, RZ, ~R0, RZ, P4, !PT ;  /* 0x80000000ff077210 */ /* 0x000fe200027fe4ff */
[----:B------:R-:W-:-:S03]  /*0640*/  IMAD.X R6, RZ, RZ, ~R6, P0 ;  /* 0x000000ffff067224 */ /* 0x000fc600000e0e06 */
[----:B------:R-:W-:Y:S01]  /*0650*/  SEL R12, R7, R0, !P3 ;  /* 0x00000000070c7207 */ /* 0x000fe20005800000 */
[----:B------:R-:W-:-:S04]  /*0660*/  IMAD.WIDE.U32 R8, P0, R9, R6, R8 ;  /* 0x0000000609087225 */ /* 0x000fc80007800008 */
[----:B------:R-:W-:Y:S02]  /*0670*/  IMAD.MOV.U32 R7, RZ, RZ, RZ ;  /* 0x000000ffff077224 */ /* 0x000fe400078e00ff */
[----:B------:R-:W-:-:S04]  /*0680*/  IMAD.HI.U32 R9, P1, R5, R11, R8 ;  /* 0x0000000b05097227 */ /* 0x000fc80007820008 */
[CC--:B------:R-:W-:Y:S02]  /*0690*/  IMAD R8, R5.reuse, R6.reuse, RZ ;  /* 0x0000000605087224 */ /* 0x0c0fe400078e02ff */
[----:B------:R-:W-:-:S03]  /*06a0*/  IMAD.HI.U32 R6, R5, R6, RZ ;  /* 0x0000000605067227 */ /* 0x000fc600078e00ff */
[----:B------:R-:W-:Y:S01]  /*06b0*/  IADD3 R9, P2, R8, R9, RZ ;  /* 0x0000000908097210 */ /* 0x000fe20007f5e0ff */
[----:B------:R-:W-:-:S04]  /*06c0*/  IMAD.X R5, R6, 0x1, R5, P0 ;  /* 0x0000000106057824 */ /* 0x000fc800000e0605 */
[----:B------:R-:W-:Y:S01]  /*06d0*/  IMAD.HI.U32 R6, R9, R10, RZ ;  /* 0x0000000a09067227 */ /* 0x000fe200078e00ff */
[----:B------:R-:W-:-:S05]  /*06e0*/  IADD3.X R5, RZ, RZ, R5, P2, P1 ;  /* 0x000000ffff057210 */ /* 0x000fca00017e2405 */
[----:B------:R-:W-:-:S04]  /*06f0*/  IMAD.WIDE.U32 R6, R9, R12, R6 ;  /* 0x0000000c09067225 */ /* 0x000fc800078e0006 */
[C---:B------:R-:W-:Y:S02]  /*0700*/  IMAD R9, R5.reuse, R12, RZ ;  /* 0x0000000c05097224 */ /* 0x040fe400078e02ff */
[----:B------:R-:W-:-:S04]  /*0710*/  IMAD.HI.U32 R6, P0, R5, R10, R6 ;  /* 0x0000000a05067227 */ /* 0x000fc80007800006 */
[----:B------:R-:W-:Y:S01]  /*0720*/  IMAD.HI.U32 R5, R5, R12, RZ ;  /* 0x0000000c05057227 */ /* 0x000fe200078e00ff */
[----:B------:R-:W-:-:S03]  /*0730*/  IADD3 R9, P1, R9, R6, RZ ;  /* 0x0000000609097210 */ /* 0x000fc60007f3e0ff */
[----:B------:R-:W-:Y:S02]  /*0740*/  IMAD.X R5, RZ, RZ, R5, P0 ;  /* 0x000000ffff057224 */ /* 0x000fe400000e0605 */
[----:B------:R-:W-:-:S04]  /*0750*/  IMAD.WIDE.U32 R6, R9, UR6, RZ ;  /* 0x0000000609067c25 */ /* 0x000fc8000f8e00ff */
[----:B------:R-:W-:Y:S01]  /*0760*/  IMAD.X R5, RZ, RZ, R5, P1 ;  /* 0x000000ffff057224 */ /* 0x000fe200008e0605 */
[----:B------:R-:W-:Y:S01]  /*0770*/  IADD3 R10, P1, -R6, R10, RZ ;  /* 0x0000000a060a7210 */ /* 0x000fe20007f3e1ff */
[C---:B------:R-:W-:Y:S01]  /*0780*/  IMAD R8, R9.reuse, UR7, R7 ;  /* 0x0000000709087c24 */ /* 0x040fe2000f8e0207 */
[----:B------:R-:W-:Y:S02]  /*0790*/  IADD3 R6, R9, 0x1, RZ ;  /* 0x0000000109067810 */ /* 0x000fe40007ffe0ff */
[----:B------:R-:W-:Y:S01]  /*07a0*/  ISETP.GE.U32.AND P0, PT, R10, UR6, PT ;  /* 0x000000060a007c0c */ /* 0x000fe2000bf06070 */
[----:B------:R-:W-:-:S05]  /*07b0*/  IMAD R5, R5, UR6, R8 ;  /* 0x0000000605057c24 */ /* 0x000fca000f8e0208 */
[----:B------:R-:W-:Y:S02]  /*07c0*/  IADD3.X R8, ~R5, R12, RZ, P1, !PT ;  /* 0x0000000c05087210 */ /* 0x000fe40000ffe5ff */
[----:B------:R-:W-:Y:S02]  /*07d0*/  IADD3 R5, P1, R10, -UR6, RZ ;  /* 0x800000060a057c10 */ /* 0x000fe4000ff3e0ff */
[C---:B------:R-:W-:Y:S02]  /*07e0*/  ISETP.GE.U32.AND.EX P0, PT, R8.reuse, UR7, PT, P0 ;  /* 0x0000000708007c0c */ /* 0x040fe4000bf06100 */
[----:B------:R-:W-:Y:S02]  /*07f0*/  IADD3.X R7, R8, ~UR7, RZ, P1, !PT ;  /* 0x8000000708077c10 */ /* 0x000fe40008ffe4ff */
[----:B------:R-:W-:Y:S02]  /*0800*/  SEL R5, R5, R10, P0 ;  /* 0x0000000a05057207 */ /* 0x000fe40000000000 */
[----:B------:R-:W-:-:S02]  /*0810*/  SEL R7, R7, R8, P0 ;  /* 0x0000000807077207 */ /* 0x000fc40000000000 */
[----:B------:R-:W-:Y:S02]  /*0820*/  SEL R9, R6, R9, P0 ;  /* 0x0000000906097207 */ /* 0x000fe40000000000 */
[----:B------:R-:W-:Y:S02]  /*0830*/  ISETP.GE.U32.AND P0, PT, R5, UR6, PT ;  /* 0x0000000605007c0c */ /* 0x000fe4000bf06070 */
[----:B------:R-:W-:Y:S02]  /*0840*/  IADD3 R6, R9, 0x1, RZ ;  /* 0x0000000109067810 */ /* 0x000fe40007ffe0ff */
[----:B------:R-:W-:Y:S02]  /*0850*/  ISETP.GE.U32.AND.EX P0, PT, R7, UR7, PT, P0 ;  /* 0x0000000707007c0c */ /* 0x000fe4000bf06100 */
[----:B------:R-:W-:Y:S02]  /*0860*/  LOP3.LUT R5, R0, UR8, RZ, 0x3c, !PT ;  /* 0x0000000800057c12 */ /* 0x000fe4000f8e3cff */
[----:B------:R-:W-:-:S02]  /*0870*/  SEL R6, R6, R9, P0 ;  /* 0x0000000906067207 */ /* 0x000fc40000000000 */
[----:B------:R-:W-:Y:S02]  /*0880*/  ISETP.GE.AND P1, PT, R5, RZ, PT ;  /* 0x000000ff0500720c */ /* 0x000fe40003f26270 */
[----:B------:R-:W-:Y:S01]  /*0890*/  ISETP.NE.U32.AND P0, PT, RZ, c[0x0][0x164], PT ;  /* 0x00005900ff007a0c */ /* 0x000fe20003f05070 */
[----:B------:R-:W-:-:S03]  /*08a0*/  IMAD.MOV R5, RZ, RZ, -R6 ;  /* 0x000000ffff057224 */ /* 0x000fc600078e0a06 */
[----:B------:R-:W-:Y:S02]  /*08b0*/  ISETP.NE.AND.EX P0, PT, RZ, UR8, PT, P0 ;  /* 0x00000008ff007c0c */ /* 0x000fe4000bf05300 */
[----:B------:R-:W-:Y:S01]  /*08c0*/  SEL R6, R5, R6, !P1 ;  /* 0x0000000605067207 */ /* 0x000fe20004800000 */
[----:B------:R-:W-:-:S03]  /*08d0*/  IMAD.MOV.U32 R5, RZ, RZ, 0x0 ;  /* 0x00000000ff057424 */ /* 0x000fc600078e00ff */
[----:B------:R-:W-:Y:S01]  /*08e0*/  SEL R6, R6, 0xffffffff, P0 ;  /* 0xffffffff06067807 */ /* 0x000fe20000000000 */
[----:B------:R-:W-:Y:S06]  /*08f0*/  RET.REL.NODEC R4 `(_ZN7cutlass9reference6device6kernel13TensorForEachINS1_6detail14TensorReLuFuncINS_6half_tENS_6layout8RowMajorEEELi2ENS9_6ParamsEEEvNS_5CoordIXT0_EilEET1_) ;  /* 0xfffff70004007950 */ /* 0x000fec0003c3ffff */
.L_x_198:
        /* <DEDUP_REMOVED lines=16> */
.L_x_243:


//--------------------- .text._ZN7cutlass9reference6device6kernel4GemmINS_9TensorRefINS_6half_tENS_6layout8RowMajorEEENS4_IS5_NS6_11ColumnMajorEEES8_S5_S5_NS_11MatrixShapeILi4ELi4EEENS_12multiply_addIS5_S5_S5_EENS_16NumericConverterIS5_S5_LNS_15FloatRoundStyleE2EEEEEvNS_4gemm9GemmCoordET2_T_T0_SK_T1_SN_T3_ --------------------------
	.section	.text._ZN7cutlass9reference6device6kernel4GemmINS_9TensorRefINS_6half_tENS_6layout8RowMajorEEENS4_IS5_NS6_11ColumnMajorEEES8_S5_S5_NS_11MatrixShapeILi4ELi4EEENS_12multiply_addIS5_S5_S5_EENS_16NumericConverterIS5_S5_LNS_15FloatRoundStyleE2EEEEEvNS_4gemm9GemmCoordET2_T_T0_SK_T1_SN_T3_,"ax",@progbits
	.sectioninfo	@"SHI_REGISTERS=56"
	.align	128
        .global         _ZN7cutlass9reference6device6kernel4GemmINS_9TensorRefINS_6half_tENS_6layout8RowMajorEEENS4_IS5_NS6_11ColumnMajorEEES8_S5_S5_NS_11MatrixShapeILi4ELi4EEENS_12multiply_addIS5_S5_S5_EENS_16NumericConverterIS5_S5_LNS_15FloatRoundStyleE2EEEEEvNS_4gemm9GemmCoordET2_T_T0_SK_T1_SN_T3_
        .type           _ZN7cutlass9reference6device6kernel4GemmINS_9TensorRefINS_6half_tENS_6layout8RowMajorEEENS4_IS5_NS6_11ColumnMajorEEES8_S5_S5_NS_11MatrixShapeILi4ELi4EEENS_12multiply_addIS5_S5_S5_EENS_16NumericConverterIS5_S5_LNS_15FloatRoundStyleE2EEEEEvNS_4gemm9GemmCoordET2_T_T0_SK_T1_SN_T3_,@function
        .size           _ZN7cutlass9reference6device6kernel4GemmINS_9TensorRefINS_6half_tENS_6layout8RowMajorEEENS4_IS5_NS6_11ColumnMajorEEES8_S5_S5_NS_11MatrixShapeILi4ELi4EEENS_12multiply_addIS5_S5_S5_EENS_16NumericConverterIS5_S5_LNS_15FloatRoundStyleE2EEEEEvNS_4gemm9GemmCoordET2_T_T0_SK_T1_SN_T3_,(.L_x_251 - _ZN7cutlass9reference6device6kernel4GemmINS_9TensorRefINS_6half_tENS_6layout8RowMajorEEENS4_IS5_NS6_11ColumnMajorEEES8_S5_S5_NS_11MatrixShapeILi4ELi4EEENS_12multiply_addIS5_S5_S5_EENS_16NumericConverterIS5_S5_LNS_15FloatRoundStyleE2EEEEEvNS_4gemm9GemmCoordET2_T_T0_SK_T1_SN_T3_)
        .other          _ZN7cutlass9reference6device6kernel4GemmINS_9TensorRefINS_6half_tENS_6layout8RowMajorEEENS4_IS5_NS6_11ColumnMajorEEES8_S5_S5_NS_11MatrixShapeILi4ELi4EEENS_12multiply_addIS5_S5_S5_EENS_16NumericConverterIS5_S5_LNS_15FloatRoundStyleE2EEEEEvNS_4gemm9GemmCoordET2_T_T0_SK_T1_SN_T3_,@"STO_CUDA_ENTRY STV_DEFAULT"
_ZN7cutlass9reference6device6kernel4GemmINS_9TensorRefINS_6half_tENS_6layout8RowMajorEEENS4_IS5_NS6_11ColumnMajorEEES8_S5_S5_NS_11MatrixShapeILi4ELi4EEENS_12multiply_addIS5_S5_S5_EENS_16NumericConverterIS5_S5_LNS_15FloatRoundStyleE2EEEEEvNS_4gemm9GemmCoordET2_T_T0_SK_T1_SN_T3_:
.text._ZN7cutlass9reference6device6kernel4GemmINS_9TensorRefINS_6half_tENS_6layout8RowMajorEEENS4_IS5_NS6_11ColumnMajorEEES8_S5_S5_NS_11MatrixShapeILi4ELi4EEENS_12multiply_addIS5_S5_S5_EENS_16NumericConverterIS5_S5_LNS_15FloatRoundStyleE2EEEEEvNS_4gemm9GemmCoordET2_T_T0_SK_T1_SN_T3_:
[----:B------:R-:W-:Y:S02]  /*0000*/  IMAD.MOV.U32 R1, RZ, RZ, c[0x0][0x28] ;  /* 0x00000a00ff017624 */ /* 0x000fe400078e00ff */
[----:B------:R-:W0:Y:S01]  /*0010*/  S2R R8, SR_TID.X ;  /* 0x0000000000087919 */ /* 0x000e220000002100 */
[----:B------:R-:W-:Y:S01]  /*0020*/  IMAD.MOV.U32 R0, RZ, RZ, c[0x0][0x168] ;  /* 0x00005a00ff007624 */ /* 0x000fe200078e00ff */
[----:B------:R-:W-:Y:S02]  /*0030*/  ULDC.U16 UR5, c[0x0][0x1b8] ;  /* 0x00006e0000057ab9 */ /* 0x000fe40000000400 */
[----:B------:R-:W0:Y:S01]  /*0040*/  S2R R3, SR_CTAID.X ;  /* 0x0000000000037919 */ /* 0x000e220000002500 */
[----:B------:R-:W-:Y:S01]  /*0050*/  ULDC.64 UR6, c[0x0][0x118] ;  /* 0x0000460000067ab9 */ /* 0x000fe20000000a00 */
[----:B------:R-:W-:Y:S01]  /*0060*/  ISETP.GE.AND P0, PT, R0, 0x1, PT ;  /* 0x000000010000780c */ /* 0x000fe20003f06270 */
[----:B------:R-:W-:Y:S01]  /*0070*/  IMAD.U32 R9, RZ, RZ, UR5 ;  /* 0x00000005ff097e24 */ /* 0x000fe2000f8e00ff */
[----:B------:R-:W1:Y:S01]  /*0080*/  S2R R22, SR_CTAID.Y ;  /* 0x0000000000167919 */ /* 0x000e620000002600 */
[----:B------:R-:W-:Y:S02]  /*0090*/  IMAD.U32 R6, RZ, RZ, UR5 ;  /* 0x00000005ff067e24 */ /* 0x000fe4000f8e00ff */
[----:B------:R-:W-:Y:S01]  /*00a0*/  IMAD.U32 R7, RZ, RZ, UR5 ;  /* 0x00000005ff077e24 */ /* 0x000fe2000f8e00ff */
[----:B------:R-:W1:Y:S01]  /*00b0*/  S2R R5, SR_TID.Y ;  /* 0x0000000000057919 */ /* 0x000e620000002200 */
        /* <DEDUP_REMOVED lines=8> */
[----:B0-----:R-:W-:Y:S02]  /*0140*/  IMAD R8, R3, c[0x0][0x0], R8 ;  /* 0x0000000003087a24 */ /* 0x001fe400078e0208 */
[----:B------:R-:W-:Y:S02]  /*0150*/  IMAD.U32 R3, RZ, RZ, UR5 ;  /* 0x00000005ff037e24 */ /* 0x000fe4000f8e00ff */
[----:B------:R-:W-:Y:S02]  /*0160*/  IMAD.U32 R52, RZ, RZ, UR5 ;  /* 0x00000005ff347e24 */ /* 0x000fe4000f8e00ff */
[----:B------:R-:W-:Y:S02]  /*0170*/  IMAD.U32 R50, RZ, RZ, UR5 ;  /* 0x00000005ff327e24 */ /* 0x000fe4000f8e00ff */
[----:B-1----:R-:W-:-:S02]  /*0180*/  IMAD R22, R22, c[0x0][0x4], R5 ;  /* 0x0000010016167a24 */ /* 0x002fc400078e0205 */
[----:B------:R-:W-:Y:S02]  /*0190*/  IMAD.U32 R5, RZ, RZ, UR5 ;  /* 0x00000005ff057e24 */ /* 0x000fe4000f8e00ff */
[----:B------:R-:W-:Y:S02]  /*01a0*/  IMAD.U32 R53, RZ, RZ, UR5 ;  /* 0x00000005ff357e24 */ /* 0x000fe4000f8e00ff */
[----:B------:R-:W-:Y:S02]  /*01b0*/  IMAD.SHL.U32 R8, R8, 0x4, RZ ;  /* 0x0000000408087824 */ /* 0x000fe400078e00ff */
[----:B------:R-:W-:Y:S01]  /*01c0*/  IMAD.SHL.U32 R22, R22, 0x4, RZ ;  /* 0x0000000416167824 */ /* 0x000fe200078e00ff */
[----:B------:R-:W-:Y:S05]  /*01d0*/  @!P0 BRA `(.L_x_199) ;  /* 0x0000095000008947 */ /* 0x000fea0003800000 */
[----:B------:R-:W-:Y:S01]  /*01e0*/  SHF.R.S32.HI R0, RZ, 0x1f, R8 ;  /* 0x0000001fff007819 */ /* 0x000fe20000011408 */
[C---:B------:R-:W-:Y:S01]  /*01f0*/  IMAD.WIDE.U32 R6, R8.reuse, c[0x0][0x178], RZ ;  /* 0x00005e0008067a25 */ /* 0x040fe200078e00ff */
[C---:B------:R-:W-:Y:S01]  /*0200*/  IADD3 R11, R8.reuse, 0x2, RZ ;  /* 0x00000002080b7810 */ /* 0x040fe20007ffe0ff */
[----:B------:R-:W-:Y:S01]  /*0210*/  UMOV UR4, URZ ;  /* 0x0000003f00047c82 */ /* 0x000fe20008000000 */
[----:B------:R-:W-:Y:S01]  /*0220*/  IADD3 R12, R8, 0x1, RZ ;  /* 0x00000001080c7810 */ /* 0x000fe20007ffe0ff */
[----:B------:R-:W-:Y:S01]  /*0230*/  IMAD R17, R0, c[0x0][0x178], RZ ;  /* 0x00005e0000117a24 */ /* 0x000fe200078e02ff */
[C---:B------:R-:W-:Y:S01]  /*0240*/  IADD3 R10, R8.reuse, 0x3, RZ ;  /* 0x00000003080a7810 */ /* 0x040fe20007ffe0ff */
[----:B------:R-:W-:Y:S01]  /*0250*/  IMAD.WIDE.U32 R4, R11, c[0x0][0x178], RZ ;  /* 0x00005e000b047a25 */ /* 0x000fe200078e00ff */
[----:B------:R-:W-:Y:S01]  /*0260*/  SHF.R.S32.HI R13, RZ, 0x1f, R11 ;  /* 0x0000001fff0d7819 */ /* 0x000fe2000001140b */
[----:B------:R-:W-:Y:S01]  /*0270*/  ULDC.64 UR8, c[0x0][0x180] ;  /* 0x0000600000087ab9 */ /* 0x000fe20000000a00 */
[----:B------:R-:W-:Y:S01]  /*0280*/  SHF.R.S32.HI R0, RZ, 0x1f, R12 ;  /* 0x0000001fff007819 */ /* 0x000fe2000001140c */
[----:B------:R-:W-:Y:S01]  /*0290*/  IMAD R21, R8, c[0x0][0x17c], R17 ;  /* 0x00005f0008157a24 */ /* 0x000fe200078e0211 */
[----:B------:R-:W-:Y:S01]  /*02a0*/  SHF.R.S32.HI R15, RZ, 0x1f, R10 ;  /* 0x0000001fff0f7819 */ /* 0x000fe2000001140a */
[----:B------:R-:W-:Y:S01]  /*02b0*/  IMAD R20, R13, c[0x0][0x178], RZ ;  /* 0x00005e000d147a24 */ /* 0x000fe200078e02ff */
[----:B------:R-:W-:Y:S01]  /*02c0*/  IADD3 R34, R22, 0x2, RZ ;  /* 0x0000000216227810 */ /* 0x000fe20007ffe0ff */
[----:B------:R-:W-:Y:S01]  /*02d0*/  IMAD R13, R0, c[0x0][0x178], RZ ;  /* 0x00005e00000d7a24 */ /* 0x000fe200078e02ff */
[----:B------:R-:W-:Y:S01]  /*02e0*/  IADD3 R35, R22, 0x1, RZ ;  /* 0x0000000116237810 */ /* 0x000fe20007ffe0ff */
[----:B------:R-:W-:Y:S01]  /*02f0*/  IMAD R15, R15, c[0x0][0x178], RZ ;  /* 0x00005e000f0f7a24 */ /* 0x000fe200078e02ff */
[----:B------:R-:W-:Y:S01]  /*0300*/  SHF.R.S32.HI R26, RZ, 0x1f, R22 ;  /* 0x0000001fff1a7819 */ /* 0x000fe20000011416 */
[----:B------:R-:W-:Y:S01]  /*0310*/  IMAD.WIDE.U32 R2, R12, c[0x0][0x178], RZ ;  /* 0x00005e000c027a25 */ /* 0x000fe200078e00ff */
[----:B------:R-:W-:-:S02]  /*0320*/  SHF.R.S32.HI R33, RZ, 0x1f, R34 ;  /* 0x0000001fff217819 */ /* 0x000fc40000011422 */
[----:B------:R-:W-:Y:S01]  /*0330*/  SHF.R.S32.HI R32, RZ, 0x1f, R35 ;  /* 0x0000001fff207819 */ /* 0x000fe20000011423 */
[----:B------:R-:W-:Y:S01]  /*0340*/  IMAD R13, R12, c[0x0][0x17c], R13 ;  /* 0x00005f000c0d7a24 */ /* 0x000fe200078e020d */
[----:B------:R-:W-:Y:S01]  /*0350*/  LEA R14, P3, R6, c[0x0][0x170], 0x1 ;  /* 0x00005c00060e7a11 */ /* 0x000fe200078608ff */
[----:B------:R-:W-:Y:S01]  /*0360*/  IMAD R17, R10, c[0x0][0x17c], R15 ;  /* 0x00005f000a117a24 */ /* 0x000fe200078e020f */
[----:B------:R-:W-:Y:S01]  /*0370*/  LEA R18, P1, R4, c[0x0][0x170], 0x1 ;  /* 0x00005c0004127a11 */ /* 0x000fe200078208ff */
[----:B------:R-:W-:Y:S01]  /*0380*/  IMAD.IADD R15, R7, 0x1, R21 ;  /* 0x00000001070f7824 */ /* 0x000fe200078e0215 */
[----:B------:R-:W-:Y:S01]  /*0390*/  PRMT R36, RZ, 0x7610, R36 ;  /* 0x00007610ff247816 */ /* 0x000fe20000000024 */
[----:B------:R-:W-:Y:S01]  /*03a0*/  IMAD.IADD R21, R3, 0x1, R13 ;  /* 0x0000000103157824 */ /* 0x000fe200078e020d */
[----:B------:R-:W-:Y:S01]  /*03b0*/  IADD3 R13, R22, 0x3, RZ ;  /* 0x00000003160d7810 */ /* 0x000fe20007ffe0ff */
[----:B------:R-:W-:Y:S01]  /*03c0*/  IMAD.WIDE.U32 R24, R10, c[0x0][0x178], RZ ;  /* 0x00005e000a187a25 */ /* 0x000fe200078e00ff */
[----:B------:R-:W-:-:S02]  /*03d0*/  LEA.HI.X R15, R6, c[0x0][0x174], R15, 0x1, P3 ;  /* 0x00005d00060f7a11 */ /* 0x000fc400018f0c0f */
[----:B------:R-:W-:Y:S01]  /*03e0*/  SHF.R.S32.HI R44, RZ, 0x1f, R13 ;  /* 0x0000001fff2c7819 */ /* 0x000fe2000001140d */
[----:B------:R-:W-:Y:S01]  /*03f0*/  IMAD.IADD R17, R25, 0x1, R17 ;  /* 0x0000000119117824 */ /* 0x000fe200078e0211 */
[----:B------:R-:W-:Y:S01]  /*0400*/  LEA R16, P0, R24, c[0x0][0x170], 0x1 ;  /* 0x00005c0018107a11 */ /* 0x000fe200078008ff */
[----:B------:R-:W-:Y:S01]  /*0410*/  IMAD R45, R26, c[0x0][0x188], RZ ;  /* 0x000062001a2d7a24 */ /* 0x000fe200078e02ff */
[----:B------:R-:W-:Y:S01]  /*0420*/  PRMT R37, RZ, 0x7610, R37 ;  /* 0x00007610ff257816 */ /* 0x000fe20000000025 */
[----:B------:R-:W-:Y:S01]  /*0430*/  IMAD R33, R33, c[0x0][0x188], RZ ;  /* 0x0000620021217a24 */ /* 0x000fe200078e02ff */
[----:B------:R-:W-:Y:S01]  /*0440*/  LEA.HI.X R17, R24, c[0x0][0x174], R17, 0x1, P0 ;  /* 0x00005d0018117a11 */ /* 0x000fe200000f0c11 */
[----:B------:R-:W-:Y:S01]  /*0450*/  IMAD R44, R44, c[0x0][0x188], RZ ;  /* 0x000062002c2c7a24 */ /* 0x000fe200078e02ff */
[----:B------:R-:W-:Y:S01]  /*0460*/  PRMT R38, RZ, 0x7610, R38 ;  /* 0x00007610ff267816 */ /* 0x000fe20000000026 */
[----:B------:R-:W-:Y:S01]  /*0470*/  IMAD R32, R32, c[0x0][0x188], RZ ;  /* 0x0000620020207a24 */ /* 0x000fe200078e02ff */
[----:B------:R-:W-:Y:S01]  /*0480*/  PRMT R39, RZ, 0x7610, R39 ;  /* 0x00007610ff277816 */ /* 0x000fe20000000027 */
[----:B------:R-:W-:Y:S01]  /*0490*/  IMAD R19, R11, c[0x0][0x17c], R20 ;  /* 0x00005f000b137a24 */ /* 0x000fe200078e0214 */
[----:B------:R-:W-:Y:S01]  /*04a0*/  LEA R20, P2, R2, c[0x0][0x170], 0x1 ;  /* 0x00005c0002147a11 */ /* 0x000fe200078408ff */
[----:B------:R-:W-:Y:S01]  /*04b0*/  IMAD.WIDE.U32 R24, R22, c[0x0][0x188], RZ ;  /* 0x0000620016187a25 */ /* 0x000fe200078e00ff */
[----:B------:R-:W-:-:S02]  /*04c0*/  PRMT R40, RZ, 0x7610, R40 ;  /* 0x00007610ff287816 */ /* 0x000fc40000000028 */
[----:B------:R-:W-:Y:S01]  /*04d0*/  LEA.HI.X R21, R2, c[0x0][0x174], R21, 0x1, P2 ;  /* 0x00005d0002157a11 */ /* 0x000fe200010f0c15 */
[----:B------:R-:W-:Y:S01]  /*04e0*/  IMAD.WIDE.U32 R28, R34, c[0x0][0x188], RZ ;  /* 0x00006200221c7a25 */ /* 0x000fe200078e00ff */
[----:B------:R-:W-:Y:S02]  /*04f0*/  PRMT R41, RZ, 0x7610, R41 ;  /* 0x00007610ff297816 */ /* 0x000fe40000000029 */
[----:B------:R-:W-:Y:S01]  /*0500*/  PRMT R42, RZ, 0x7610, R42 ;  /* 0x00007610ff2a7816 */ /* 0x000fe2000000002a */
[----:B------:R-:W-:Y:S01]  /*0510*/  IMAD R53, R22, c[0x0][0x18c], R45 ;  /* 0x0000630016357a24 */ /* 0x000fe200078e022d */
[----:B------:R-:W-:Y:S01]  /*0520*/  PRMT R43, RZ, 0x7610, R43 ;  /* 0x00007610ff2b7816 */ /* 0x000fe2000000002b */
[----:B------:R-:W-:Y:S02]  /*0530*/  IMAD R49, R34, c[0x0][0x18c], R33 ;  /* 0x0000630022317a24 */ /* 0x000fe400078e0221 */
[----:B------:R-:W-:-:S04]  /*0540*/  IMAD.WIDE.U32 R26, R13, c[0x0][0x188], RZ ;  /* 0x000062000d1a7a25 */ /* 0x000fc800078e00ff */
[----:B------:R-:W-:-:S04]  /*0550*/  IMAD.WIDE.U32 R30, R35, c[0x0][0x188], RZ ;  /* 0x00006200231e7a25 */ /* 0x000fc800078e00ff */
[----:B------:R-:W-:Y:S02]  /*0560*/  IMAD R45, R13, c[0x0][0x18c], R44 ;  /* 0x000063000d2d7a24 */ /* 0x000fe400078e022c */
[----:B------:R-:W-:Y:S02]  /*0570*/  IMAD R47, R35, c[0x0][0x18c], R32 ;  /* 0x00006300232f7a24 */ /* 0x000fe400078e0220 */
[----:B------:R-:W-:Y:S02]  /*0580*/  IMAD.IADD R19, R5, 0x1, R19 ;  /* 0x0000000105137824 */ /* 0x000fe400078e0213 */
[----:B------:R-:W-:Y:S02]  /*0590*/  IMAD.IADD R33, R25, 0x1, R53 ;  /* 0x0000000119217824 */ /* 0x000fe400078e0235 */
[----:B------:R-:W-:Y:S01]  /*05a0*/  IMAD.IADD R49, R29, 0x1, R49 ;  /* 0x000000011d317824 */ /* 0x000fe200078e0231 */
[----:B------:R-:W-:Y:S01]  /*05b0*/  LEA.HI.X R19, R4, c[0x0][0x174], R19, 0x1, P1 ;  /* 0x00005d0004137a11 */ /* 0x000fe200008f0c13 */
[----:B------:R-:W-:Y:S01]  /*05c0*/  IMAD.IADD R45, R27, 0x1, R45 ;  /* 0x000000011b2d7824 */ /* 0x000fe200078e022d */
[----:B------:R-:W-:Y:S01]  /*05d0*/  SHF.L.U64.HI R44, R24, 0x1, R33 ;  /* 0x00000001182c7819 */ /* 0x000fe20000010221 */
[----:B------:R-:W-:Y:S01]  /*05e0*/  IMAD.IADD R47, R31, 0x1, R47 ;  /* 0x000000011f2f7824 */ /* 0x000fe200078e022f */
[----:B------:R-:W-:Y:S01]  /*05f0*/  SHF.L.U64.HI R46, R28, 0x1, R49 ;  /* 0x000000011c2e7819 */ /* 0x000fe20000010231 */
[----:B------:R-:W-:Y:S01]  /*0600*/  IMAD.U32 R6, RZ, RZ, UR5 ;  /* 0x00000005ff067e24 */ /* 0x000fe2000f8e00ff */
[----:B------:R-:W-:Y:S01]  /*0610*/  SHF.L.U64.HI R45, R26, 0x1, R45 ;  /* 0x000000011a2d7819 */ /* 0x000fe2000001022d */
[----:B------:R-:W-:Y:S01]  /*0620*/  IMAD.U32 R7, RZ, RZ, UR5 ;  /* 0x00000005ff077e24 */ /* 0x000fe2000f8e00ff */
[----:B------:R-:W-:Y:S01]  /*0630*/  SHF.L.U64.HI R47, R30, 0x1, R47 ;  /* 0x000000011e2f7819 */ /* 0x000fe2000001022f */
        /* <DEDUP_REMOVED lines=13> */
.L_x_200:
[----:B------:R-:W-:Y:S02]  /*0710*/  ISETP.GE.AND P0, PT, R12, c[0x0][0x160], PT ;  /* 0x000058000c007a0c */ /* 0x000fe40003f06270 */
[----:B------:R-:W-:-:S02]  /*0720*/  ISETP.GE.AND P1, PT, R11, c[0x0][0x160], PT ;  /* 0x000058000b007a0c */ /* 0x000fc40003f26270 */
[----:B------:R-:W-:Y:S02]  /*0730*/  ISETP.GE.AND P3, PT, R22, c[0x0][0x164], PT ;  /* 0x0000590016007a0c */ /* 0x000fe40003f66270 */
[----:B------:R-:W-:Y:S02]  /*0740*/  ISETP.GE.AND P2, PT, R10, c[0x0][0x160], PT ;  /* 0x000058000a007a0c */ /* 0x000fe40003f46270 */
[----:B------:R-:W-:Y:S02]  /*0750*/  PRMT R53, R53, 0x5410, R50 ;  /* 0x0000541035357816 */ /* 0x000fe40000000032 */
[----:B------:R-:W-:Y:S02]  /*0760*/  PRMT R50, R48, 0x5410, R51 ;  /* 0x0000541030327816 */ /* 0x000fe40000000033 */
[----:B------:R-:W-:Y:S01]  /*0770*/  PRMT R48, R32, 0x5410, R33 ;  /* 0x0000541020307816 */ /* 0x000fe20000000021 */
[----:B------:R0:W2:Y:S01]  /*0780*/  @!P0 LDG.E.U16 R37, [R20.64] ;  /* 0x0000000614258981 */ /* 0x0000a2000c1e1500 */
[----:B------:R-:W-:-:S02]  /*0790*/  ISETP.GE.AND P0, PT, R35, c[0x0][0x164], PT ;  /* 0x0000590023007a0c */ /* 0x000fc40003f06270 */
[----:B------:R-:W-:Y:S01]  /*07a0*/  ISETP.GE.AND P4, PT, R8, c[0x0][0x160], PT ;  /* 0x0000580008007a0c */ /* 0x000fe20003f86270 */
[----:B------:R1:W3:Y:S01]  /*07b0*/  @!P1 LDG.E.U16 R38, [R18.64] ;  /* 0x0000000612269981 */ /* 0x0002e2000c1e1500 */
[----:B------:R-:W-:Y:S02]  /*07c0*/  @!P3 LEA R32, P1, R24, UR8, 0x1 ;  /* 0x000000081820bc11 */ /* 0x000fe4000f8208ff */
[----:B------:R-:W-:Y:S01]  /*07d0*/  PRMT R49, R52, 0x5410, R49 ;  /* 0x0000541034317816 */ /* 0x000fe20000000031 */
[----:B------:R4:W3:Y:S01]  /*07e0*/  @!P2 LDG.E.U16 R39, [R16.64] ;  /* 0x000000061027a981 */ /* 0x0008e2000c1e1500 */
[----:B------:R-:W-:Y:S02]  /*07f0*/  @!P3 IADD3.X R33, R44, UR9, RZ, P1, !PT ;  /* 0x000000092c21bc10 */ /* 0x000fe40008ffe4ff */
[----:B------:R-:W-:-:S03]  /*0800*/  ISETP.GE.AND P1, PT, R34, c[0x0][0x164], PT ;  /* 0x0000590022007a0c */ /* 0x000fc60003f26270 */
[----:B------:R5:W2:Y:S04]  /*0810*/  @!P3 LDG.E.U16 R40, [R32.64] ;  /* 0x000000062028b981 */ /* 0x000aa8000c1e1500 */
[----:B------:R0:W2:Y:S01]  /*0820*/  @!P4 LDG.E.U16 R36, [R14.64] ;  /* 0x000000060e24c981 */ /* 0x0000a2000c1e1500 */
[----:B-----5:R-:W-:-:S04]  /*0830*/  @!P0 LEA R32, P2, R30, UR8, 0x1 ;  /* 0x000000081e208c11 */ /* 0x020fc8000f8408ff */
[----:B------:R-:W-:-:S05]  /*0840*/  @!P0 IADD3.X R33, R47, UR9, RZ, P2, !PT ;  /* 0x000000092f218c10 */ /* 0x000fca00097fe4ff */
[----:B------:R5:W2:Y:S01]  /*0850*/  @!P0 LDG.E.U16 R41, [R32.64] ;  /* 0x0000000620298981 */ /* 0x000aa2000c1e1500 */
[----:B------:R-:W-:Y:S02]  /*0860*/  ISETP.GE.AND P0, PT, R13, c[0x0][0x164], PT ;  /* 0x000059000d007a0c */ /* 0x000fe40003f06270 */
[----:B-----5:R-:W-:-:S04]  /*0870*/  @!P1 LEA R32, P2, R28, UR8, 0x1 ;  /* 0x000000081c209c11 */ /* 0x020fc8000f8408ff */
[----:B------:R-:W-:-:S05]  /*0880*/  @!P1 IADD3.X R33, R46, UR9, RZ, P2, !PT ;  /* 0x000000092e219c10 */ /* 0x000fca00097fe4ff */
[----:B------:R5:W2:Y:S02]  /*0890*/  @!P1 LDG.E.U16 R42, [R32.64] ;  /* 0x00000006202a9981 */ /* 0x000aa4000c1e1500 */
[----:B-----5:R-:W-:-:S04]  /*08a0*/  @!P0 LEA R32, P1, R26, UR8, 0x1 ;  /* 0x000000081a208c11 */ /* 0x020fc8000f8208ff */
[----:B------:R-:W-:-:S05]  /*08b0*/  @!P0 IADD3.X R33, R45, UR9, RZ, P1, !PT ;  /* 0x000000092d218c10 */ /* 0x000fca0008ffe4ff */
[----:B------:R5:W2:Y:S01]  /*08c0*/  @!P0 LDG.E.U16 R43, [R32.64] ;  /* 0x00000006202b8981 */ /* 0x000aa2000c1e1500 */
[----:B------:R-:W-:Y:S02]  /*08d0*/  UIADD3 UR4, UR4, 0x1, URZ ;  /* 0x0000000104047890 */ /* 0x000fe4000fffe03f */
[----:B------:R-:W-:Y:S02]  /*08e0*/  ULDC UR5, c[0x0][0x168] ;  /* 0x00005a0000057ab9 */ /* 0x000fe40000000800 */
[----:B------:R-:W-:Y:S01]  /*08f0*/  UISETP.GE.AND UP0, UPT, UR4, UR5, UPT ;  /* 0x000000050400728c */ /* 0x000fe2000bf06270 */
[----:B------:R-:W-:-:S05]  /*0900*/  PRMT R9, R6, 0x5410, R9 ;  /* 0x0000541006097816 */ /* 0x000fca0000000009 */
[----:B------:R-:W-:Y:S02]  /*0910*/  PLOP3.LUT P4, PT, PT, PT, UP0, 0x80, 0x0 ;  /* 0x000000000000781c */ /* 0x000fe40003f8f008 */
[----:B-----5:R-:W-:Y:S02]  /*0920*/  PRMT R33, R2, 0x5410, R5 ;  /* 0x0000541002217816 */ /* 0x020fe40000000005 */
[----:B------:R-:W-:Y:S02]  /*0930*/  PRMT R4, R4, 0x5410, R7 ;  /* 0x0000541004047816 */ /* 0x000fe40000000007 */
[----:B------:R-:W-:Y:S01]  /*0940*/  PRMT R3, R0, 0x5410, R3 ;  /* 0x0000541000037816 */ /* 0x000fe20000000003 */
[----:B------:R-:W-:Y:S01]  /*0950*/  UIADD3 UR8, UP1, UR8, 0x2, URZ ;  /* 0x0000000208087890 */ /* 0x000fe2000ff3e03f */
[----:B----4-:R-:W-:Y:S02]  /*0960*/  IADD3 R16, P0, R16, 0x2, RZ ;  /* 0x0000000210107810 */ /* 0x010fe40007f1e0ff */
[----:B-1----:R-:W-:-:S02]  /*0970*/  IADD3 R18, P1, R18, 0x2, RZ ;  /* 0x0000000212127810 */ /* 0x002fc40007f3e0ff */
[----:B0-----:R-:W-:Y:S02]  /*0980*/  IADD3 R20, P2, R20, 0x2, RZ ;  /* 0x0000000214147810 */ /* 0x001fe40007f5e0ff */
[----:B------:R-:W-:Y:S01]  /*0990*/  IADD3 R14, P3, R14, 0x2, RZ ;  /* 0x000000020e0e7810 */ /* 0x000fe20007f7e0ff */
[----:B------:R-:W-:Y:S01]  /*09a0*/  UIADD3.X UR9, URZ, UR9, URZ, UP1, !UPT ;  /* 0x000000093f097290 */ /* 0x000fe20008ffe43f */
[----:B------:R-:W-:Y:S02]  /*09b0*/  IMAD.X R17, RZ, RZ, R17, P0 ;  /* 0x000000ffff117224 */ /* 0x000fe400000e0611 */
[----:B------:R-:W-:Y:S02]  /*09c0*/  IMAD.X R19, RZ, RZ, R19, P1 ;  /* 0x000000ffff137224 */ /* 0x000fe400008e0613 */
[----:B------:R-:W-:Y:S02]  /*09d0*/  IMAD.X R21, RZ, RZ, R21, P2 ;  /* 0x000000ffff157224 */ /* 0x000fe400010e0615 */
[----:B------:R-:W-:Y:S01]  /*09e0*/  IMAD.X R15, RZ, RZ, R15, P3 ;  /* 0x000000ffff0f7224 */ /* 0x000fe200018e060f */
[----:B---3--:R-:W-:-:S05]  /*09f0*/  PRMT R6, R38, 0x5410, R39 ;  /* 0x0000541026067816 */ /* 0x008fca0000000027 */
[----:B--2---:R-:W-:Y:S01]  /*0a00*/  HFMA2 R52, R6, R40.H0_H0, R49 ;  /* 0x2000002806347231 */ /* 0x004fe20000000031 */
[----:B------:R-:W-:-:S05]  /*0a10*/  PRMT R7, R36, 0x5410, R37 ;  /* 0x0000541024077816 */ /* 0x000fca0000000025 */
[C---:B------:R-:W-:Y:S01]  /*0a20*/  HFMA2 R53, R7.reuse, R40.H0_H0, R53 ;  /* 0x2000002807357231 */ /* 0x040fe20000000035 */
[----:B------:R-:W-:Y:S01]  /*0a30*/  PRMT R49, R52, 0x7632, R49 ;  /* 0x0000763234317816 */ /* 0x000fe20000000031 */
[CC--:B------:R-:W-:Y:S02]  /*0a40*/  HFMA2 R5, R6.reuse, R41.reuse.H0_H0, R50 ;  /* 0x2000002906057231 */ /* 0x0c0fe40000000032 */
[----:B------:R-:W-:Y:S01]  /*0a50*/  HFMA2 R32, R7, R41.H0_H0, R48 ;  /* 0x2000002907207231 */ /* 0x000fe20000000030 */
[----:B------:R-:W-:Y:S02]  /*0a60*/  PRMT R50, R53, 0x7632, R50 ;  /* 0x0000763235327816 */ /* 0x000fe40000000032 */
[C---:B------:R-:W-:Y:S02]  /*0a70*/  PRMT R51, R5.reuse, 0x7632, R51 ;  /* 0x0000763205337816 */ /* 0x040fe40000000033 */
[----:B------:R-:W-:Y:S01]  /*0a80*/  PRMT R48, R5, 0x7610, R48 ;  /* 0x0000761005307816 */ /* 0x000fe20000000030 */
[----:B------:R-:W-:-:S02]  /*0a90*/  HFMA2 R2, R6, R42.H0_H0, R33 ;  /* 0x2000002a06027231 */ /* 0x000fc40000000021 */
[C---:B------:R-:W-:Y:S01]  /*0aa0*/  HFMA2 R0, R7.reuse, R42.H0_H0, R3 ;  /* 0x2000002a07007231 */ /* 0x040fe20000000003 */
[----:B------:R-:W-:Y:S02]  /*0ab0*/  PRMT R33, R32, 0x7632, R33 ;  /* 0x0000763220217816 */ /* 0x000fe40000000021 */
[----:B------:R-:W-:Y:S02]  /*0ac0*/  PRMT R5, R2, 0x7632, R5 ;  /* 0x0000763202057816 */ /* 0x000fe40000000005 */
[----:B------:R-:W-:Y:S01]  /*0ad0*/  PRMT R3, R0, 0x7632, R3 ;  /* 0x0000763200037816 */ /* 0x000fe20000000003 */
[-C--:B------:R-:W-:Y:S02]  /*0ae0*/  HFMA2 R6, R6, R43.reuse.H0_H0, R9 ;  /* 0x2000002b06067231 */ /* 0x080fe40000000009 */
[----:B------:R-:W-:-:S03]  /*0af0*/  HFMA2 R4, R7, R43.H0_H0, R4 ;  /* 0x2000002b07047231 */ /* 0x000fc60000000004 */
[----:B------:R-:W-:Y:S02]  /*0b00*/  PRMT R9, R6, 0x7632, R9 ;  /* 0x0000763206097816 */ /* 0x000fe40000000009 */
[----:B------:R-:W-:Y:S01]  /*0b10*/  PRMT R7, R4, 0x7632, R7 ;  /* 0x0000763204077816 */ /* 0x000fe20000000007 */
[----:B------:R-:W-:Y:S05]  /*0b20*/  @!P4 BRA `(.L_x_200) ;  /* 0xfffffbe00000c947 */ /* 0x000fea000383ffff */
.L_x_199:
[C---:B------:R-:W-:Y:S01]  /*0b30*/  ISETP.GE.AND P1, PT, R22.reuse, c[0x0][0x164], PT ;  /* 0x0000590016007a0c */ /* 0x040fe20003f26270 */
[----:B------:R-:W-:Y:S01]  /*0b40*/  BSSY B0, `(.L_x_201) ;  /* 0x0000026000007945 */ /* 0x000fe20003800000 */
[----:B------:R-:W-:Y:S02]  /*0b50*/  SHF.R.S32.HI R14, RZ, 0x1f, R8 ;  /* 0x0000001fff0e7819 */ /* 0x000fe40000011408 */
[----:B------:R-:W-:Y:S02]  /*0b60*/  IADD3 R12, R22, 0x1, RZ ;  /* 0x00000001160c7810 */ /* 0x000fe40007ffe0ff */
[----:B------:R-:W-:Y:S01]  /*0b70*/  ISETP.GE.OR P5, PT, R8, c[0x0][0x160], P1 ;  /* 0x0000580008007a0c */ /* 0x000fe20000fa6670 */
[----:B------:R-:W-:Y:S01]  /*0b80*/  IMAD R11, R14, c[0x0][0x1a0], RZ ;  /* 0x000068000e0b7a24 */ /* 0x000fe200078e02ff */
[----:B------:R-:W-:-:S02]  /*0b90*/  SHF.R.S32.HI R13, RZ, 0x1f, R12 ;  /* 0x0000001fff0d7819 */ /* 0x000fc4000001140c */
[C---:B------:R-:W-:Y:S01]  /*0ba0*/  IADD3 R19, R8.reuse, 0x1, RZ ;  /* 0x0000000108137810 */ /* 0x040fe20007ffe0ff */
[C---:B------:R-:W-:Y:S01]  /*0bb0*/  IMAD R11, R8.reuse, c[0x0][0x1a4], R11 ;  /* 0x00006900080b7a24 */ /* 0x040fe200078e020b */
[C---:B------:R-:W-:Y:S01]  /*0bc0*/  IADD3 R15, R8.reuse, 0x2, RZ ;  /* 0x00000002080f7810 */ /* 0x040fe20007ffe0ff */
[C---:B------:R-:W-:Y:S01]  /*0bd0*/  IMAD.WIDE.U32 R20, R8.reuse, c[0x0][0x1a0], R12 ;  /* 0x0000680008147a25 */ /* 0x040fe200078e000c */
[----:B------:R-:W-:Y:S02]  /*0be0*/  IADD3 R17, R8, 0x3, RZ ;  /* 0x0000000308117810 */ /* 0x000fe40007ffe0ff */
[----:B------:R-:W-:Y:S01]  /*0bf0*/  ISETP.GE.AND P0, PT, R12, c[0x0][0x164], PT ;  /* 0x000059000c007a0c */ /* 0x000fe20003f06270 */
[----:B------:R-:W-:Y:S01]  /*0c00*/  IMAD.IADD R11, R11, 0x1, R21 ;  /* 0x000000010b0b7824 */ /* 0x000fe200078e0215 */
[----:B------:R-:W-:Y:S02]  /*0c10*/  LEA R10, P6, R20, c[0x0][0x198], 0x1 ;  /* 0x00006600140a7a11 */ /* 0x000fe400078c08ff */
[----:B------:R-:W-:-:S02]  /*0c20*/  ISETP.GE.OR P2, PT, R19, c[0x0][0x160], P1 ;  /* 0x0000580013007a0c */ /* 0x000fc40000f46670 */
[----:B------:R-:W-:Y:S02]  /*0c30*/  ISETP.GE.OR P3, PT, R15, c[0x0][0x160], P1 ;  /* 0x000058000f007a0c */ /* 0x000fe40000f66670 */
[----:B------:R-:W-:Y:S02]  /*0c40*/  ISETP.GE.OR P1, PT, R17, c[0x0][0x160], P1 ;  /* 0x0000580011007a0c */ /* 0x000fe40000f26670 */
[----:B------:R-:W-:Y:S02]  /*0c50*/  ISETP.GE.OR P4, PT, R8, c[0x0][0x160], P0 ;  /* 0x0000580008007a0c */ /* 0x000fe40000786670 */
[----:B------:R-:W-:Y:S01]  /*0c60*/  LEA.HI.X R11, R20, c[0x0][0x19c], R11, 0x1, P6 ;  /* 0x00006700140b7a11 */ /* 0x000fe200030f0c0b */
[----:B------:R-:W-:Y:S05]  /*0c70*/  @P5 BRA `(.L_x_202) ;  /* 0x0000012000005947 */ /* 0x000fea0003800000 */
[----:B------:R-:W-:Y:S02]  /*0c80*/  SHF.R.S32.HI R16, RZ, 0x1f, R8 ;  /* 0x0000001fff107819 */ /* 0x000fe40000011408 */
[----:B------:R-:W-:-:S03]  /*0c90*/  SHF.R.S32.HI R23, RZ, 0x1f, R22 ;  /* 0x0000001fff177819 */ /* 0x000fc60000011416 */
[----:B------:R-:W-:-:S04]  /*0ca0*/  IMAD R21, R16, c[0x0][0x1a0], RZ ;  /* 0x0000680010157a24 */ /* 0x000fc800078e02ff */
[C---:B------:R-:W-:Y:S02]  /*0cb0*/  IMAD R25, R8.reuse, c[0x0][0x1a4], R21 ;  /* 0x0000690008197a24 */ /* 0x040fe400078e0215 */
[----:B------:R-:W-:-:S04]  /*0cc0*/  IMAD.WIDE.U32 R20, R8, c[0x0][0x1a0], R22 ;  /* 0x0000680008147a25 */ /* 0x000fc800078e0016 */
[----:B------:R-:W-:Y:S01]  /*0cd0*/  IMAD.IADD R21, R21, 0x1, R25 ;  /* 0x0000000115157824 */ /* 0x000fe200078e0219 */
[----:B------:R-:W-:-:S04]  /*0ce0*/  LEA R26, P5, R20, c[0x0][0x198], 0x1 ;  /* 0x00006600141a7a11 */ /* 0x000fc800078a08ff */
[----:B------:R-:W-:-:S05]  /*0cf0*/  LEA.HI.X R27, R20, c[0x0][0x19c], R21, 0x1, P5 ;  /* 0x00006700141b7a11 */ /* 0x000fca00028f0c15 */
[----:B------:R-:W2:Y:S01]  /*0d00*/  LDG.E.U16 R26, [R26.64] ;  /* 0x000000061a1a7981 */ /* 0x000ea2000c1e1500 */
[----:B------:R-:W-:Y:S02]  /*0d10*/  IMAD R25, R16, c[0x0][0x1b0], RZ ;  /* 0x00006c0010197a24 */ /* 0x000fe400078e02ff */
[----:B------:R-:W-:-:S04]  /*0d20*/  IMAD.WIDE.U32 R20, R8, c[0x0][0x1b0], R22 ;  /* 0x00006c0008147a25 */ /* 0x000fc800078e0016 */
[----:B------:R-:W-:Y:S01]  /*0d30*/  IMAD R25, R8, c[0x0][0x1b4], R25 ;  /* 0x00006d0008197a24 */ /* 0x000fe200078e0219 */
[----:B------:R-:W-:-:S03]  /*0d40*/  LEA R24, P5, R20, c[0x0][0x1a8], 0x1 ;  /* 0x00006a0014187a11 */ /* 0x000fc600078a08ff */
[----:B------:R-:W-:-:S05]  /*0d50*/  IMAD.IADD R21, R21, 0x1, R25 ;  /* 0x0000000115157824 */ /* 0x000fca00078e0219 */
[----:B------:R-:W-:Y:S01]  /*0d60*/  LEA.HI.X R25, R20, c[0x0][0x1ac], R21, 0x1, P5 ;  /* 0x00006b0014197a11 */ /* 0x000fe200028f0c15 */
[----:B--2---:R-:W-:-:S04]  /*0d70*/  HMUL2 R16, R26.H0_H0, c[0x0] [0x190].H0_H0 ;  /* 0x200064001a107a32 */ /* 0x004fc80000000800 */
[----:B------:R-:W-:-:S05]  /*0d80*/  HFMA2 R16, R53.H0_H0, c[0x0] [0x16c].H0_H0, R16.H0_H0 ;  /* 0x20005b0035107a31 */ /* 0x000fca0000040810 */
[----:B------:R0:W-:Y:S02]  /*0d90*/  STG.E.U16 [R24.64], R16 ;  /* 0x0000001018007986 */ /* 0x0001e4000c101506 */
.L_x_202:
[----:B------:R-:W-:Y:S05]  /*0da0*/  BSYNC B0 ;  /* 0x0000000000007941 */ /* 0x000fea0003800000 */
.L_x_201:
[----:B------:R-:W-:Y:S01]  /*0db0*/  BSSY B0, `(.L_x_203) ;  /* 0x0000015000007945 */ /* 0x000fe20003800000 */
[----:B------:R-:W-:Y:S05]  /*0dc0*/  @P2 BRA `(.L_x_204) ;  /* 0x0000013000002947 */ /* 0x000fea0003800000 */
[----:B------:R-:W-:Y:S01]  /*0dd0*/  SHF.R.S32.HI R18, RZ, 0x1f, R19 ;  /* 0x0000001fff127819 */ /* 0x000fe20000011413 */
[--C-:B------:R-:W-:Y:S01]  /*0de0*/  IMAD.MOV.U32 R20, RZ, RZ, R22.reuse ;  /* 0x000000ffff147224 */ /* 0x100fe200078e0016 */
[----:B------:R-:W-:-:S03]  /*0df0*/  SHF.R.S32.HI R21, RZ, 0x1f, R22 ;  /* 0x0000001fff157819 */ /* 0x000fc60000011416 */
[----:B0-----:R-:W-:Y:S02]  /*0e00*/  IMAD R16, R18, c[0x0][0x1a0], RZ ;  /* 0x0000680012107a24 */ /* 0x001fe400078e02ff */
[----:B------:R-:W-:-:S04]  /*0e10*/  IMAD.WIDE.U32 R24, R19, c[0x0][0x1a0], R20 ;  /* 0x0000680013187a25 */ /* 0x000fc800078e0014 */
[----:B------:R-:W-:Y:S01]  /*0e20*/  IMAD R27, R19, c[0x0][0x1a4], R16 ;  /* 0x00006900131b7a24 */ /* 0x000fe200078e0210 */
[----:B------:R-:W-:-:S03]  /*0e30*/  LEA R26, P2, R24, c[0x0][0x198], 0x1 ;  /* 0x00006600181a7a11 */ /* 0x000fc600078408ff */
[----:B------:R-:W-:-:S05]  /*0e40*/  IMAD.IADD R25, R25, 0x1, R27 ;  /* 0x0000000119197824 */ /* 0x000fca00078e021b */
[----:B------:R-:W-:-:S05]  /*0e50*/  LEA.HI.X R27, R24, c[0x0][0x19c], R25, 0x1, P2 ;  /* 0x00006700181b7a11 */ /* 0x000fca00010f0c19 */
[----:B------:R-:W2:Y:S01]  /*0e60*/  LDG.E.U16 R26, [R26.64] ;  /* 0x000000061a1a7981 */ /* 0x000ea2000c1e1500 */
[----:B------:R-:W-:Y:S02]  /*0e70*/  IMAD R16, R18, c[0x0][0x1b0], RZ ;  /* 0x00006c0012107a24 */ /* 0x000fe400078e02ff */
[----:B------:R-:W-:-:S04]  /*0e80*/  IMAD.WIDE.U32 R20, R19, c[0x0][0x1b0], R20 ;  /* 0x00006c0013147a25 */ /* 0x000fc800078e0014 */
[----:B------:R-:W-:Y:S01]  /*0e90*/  IMAD R29, R19, c[0x0][0x1b4], R16 ;  /* 0x00006d00131d7a24 */ /* 0x000fe200078e0210 */
[----:B------:R-:W-:-:S03]  /*0ea0*/  LEA R24, P2, R20, c[0x0][0x1a8], 0x1 ;  /* 0x00006a0014187a11 */ /* 0x000fc600078408ff */
[----:B------:R-:W-:Y:S01]  /*0eb0*/  IMAD.IADD R21, R21, 0x1, R29 ;  /* 0x0000000115157824 */ /* 0x000fe200078e021d */
[----:B--2---:R-:W-:-:S04]  /*0ec0*/  HMUL2 R25, R26.H0_H0, c[0x0] [0x190].H0_H0 ;  /* 0x200064001a197a32 */ /* 0x004fc80000000800 */
[----:B------:R-:W-:Y:S01]  /*0ed0*/  HFMA2 R50, R50.H0_H0, c[0x0] [0x16c].H0_H0, R25.H0_H0 ;  /* 0x20005b0032327a31 */ /* 0x000fe20000040819 */
[----:B------:R-:W-:-:S05]  /*0ee0*/  LEA.HI.X R25, R20, c[0x0][0x1ac], R21, 0x1, P2 ;  /* 0x00006b0014197a11 */ /* 0x000fca00010f0c15 */
[----:B------:R0:W-:Y:S02]  /*0ef0*/  STG.E.U16 [R24.64], R50 ;  /* 0x0000003218007986 */ /* 0x0001e4000c101506 */
.L_x_204:
[----:B------:R-:W-:Y:S05]  /*0f00*/  BSYNC B0 ;  /* 0x0000000000007941 */ /* 0x000fea0003800000 */
.L_x_203:
        /* <DEDUP_REMOVED lines=21> */
.L_x_206:
[----:B------:R-:W-:Y:S05]  /*1060*/  BSYNC B0 ;  /* 0x0000000000007941 */ /* 0x000fea0003800000 */
.L_x_205:
        /* <DEDUP_REMOVED lines=21> */
.L_x_208:
[----:B------:R-:W-:Y:S05]  /*11c0*/  BSYNC B0 ;  /* 0x0000000000007941 */ /* 0x000fea0003800000 */
.L_x_207:
[----:B0-----:R-:W2:Y:S01]  /*11d0*/  @!P4 LDG.E.U16 R16, [R10.64] ;  /* 0x000000060a10c981 */ /* 0x001ea2000c1e1500 */
[----:B------:R-:W-:Y:S01]  /*11e0*/  SHF.R.S32.HI R18, RZ, 0x1f, R19 ;  /* 0x0000001fff127819 */ /* 0x000fe20000011413 */
[----:B------:R-:W-:Y:S01]  /*11f0*/  IMAD R21, R14, c[0x0][0x1b0], RZ ;  /* 0x00006c000e157a24 */ /* 0x000fe200078e02ff */
[----:B------:R-:W-:Y:S01]  /*1200*/  ISETP.GE.OR P1, PT, R19, c[0x0][0x160], P0 ;  /* 0x0000580013007a0c */ /* 0x000fe20000726670 */
[----:B------:R-:W-:-:S04]  /*1210*/  IMAD.WIDE.U32 R26, R8, c[0x0][0x1b0], R12 ;  /* 0x00006c00081a7a25 */ /* 0x000fc800078e000c */
[----:B------:R-:W-:Y:S01]  /*1220*/  IMAD R14, R18, c[0x0][0x1a0], RZ ;  /* 0x00006800120e7a24 */ /* 0x000fe200078e02ff */
[----:B------:R-:W-:Y:S01]  /*1230*/  LEA R24, P2, R26, c[0x0][0x1a8], 0x1 ;  /* 0x00006a001a187a11 */ /* 0x000fe200078408ff */
[----:B------:R-:W-:Y:S02]  /*1240*/  IMAD R21, R8, c[0x0][0x1b4], R21 ;  /* 0x00006d0008157a24 */ /* 0x000fe400078e0215 */
[C---:B------:R-:W-:Y:S02]  /*1250*/  IMAD R25, R19.reuse, c[0x0][0x1a4], R14 ;  /* 0x0000690013197a24 */ /* 0x040fe400078e020e */
[----:B------:R-:W-:-:S04]  /*1260*/  IMAD.WIDE.U32 R28, R19, c[0x0][0x1a0], R12 ;  /* 0x00006800131c7a25 */ /* 0x000fc800078e000c */
[----:B------:R-:W-:Y:S01]  /*1270*/  IMAD.IADD R23, R21, 0x1, R27 ;  /* 0x0000000115177824 */ /* 0x000fe200078e021b */
[----:B------:R-:W-:Y:S01]  /*1280*/  LEA R20, P3, R28, c[0x0][0x198], 0x1 ;  /* 0x000066001c147a11 */ /* 0x000fe200078608ff */
[----:B------:R-:W-:-:S03]  /*1290*/  IMAD.IADD R21, R25, 0x1, R29 ;  /* 0x0000000119157824 */ /* 0x000fc600078e021d */
[----:B------:R-:W-:Y:S02]  /*12a0*/  LEA.HI.X R25, R26, c[0x0][0x1ac], R23, 0x1, P2 ;  /* 0x00006b001a197a11 */ /* 0x000fe400010f0c17 */
[----:B------:R-:W-:Y:S01]  /*12b0*/  LEA.HI.X R21, R28, c[0x0][0x19c], R21, 0x1, P3 ;  /* 0x000067001c157a11 */ /* 0x000fe200018f0c15 */
[----:B--2---:R-:W-:-:S04]  /*12c0*/  @!P4 HMUL2 R16, R16.H0_H0, c[0x0] [0x190].H0_H0 ;  /* 0x200064001010ca32 */ /* 0x004fc80000000800 */
[----:B------:R-:W-:-:S05]  /*12d0*/  @!P4 HFMA2 R16, R32.H0_H0, c[0x0] [0x16c].H0_H0, R16.H0_H0 ;  /* 0x20005b002010ca31 */ /* 0x000fca0000040810 */
[----:B------:R-:W-:-:S05]  /*12e0*/  PRMT R28, R16, 0x7610, R28 ;  /* 0x00007610101c7816 */ /* 0x000fca000000001c */
[----:B------:R0:W-:Y:S04]  /*12f0*/  @!P4 STG.E.U16 [R24.64], R28 ;  /* 0x0000001c1800c986 */ /* 0x0001e8000c101506 */
[----:B------:R-:W2:Y:S01]  /*1300*/  @!P1 LDG.E.U16 R14, [R20.64] ;  /* 0x00000006140e9981 */ /* 0x000ea2000c1e1500 */
[----:B------:R-:W-:Y:S01]  /*1310*/  SHF.R.S32.HI R16, RZ, 0x1f, R15 ;  /* 0x0000001fff107819 */ /* 0x000fe2000001140f */
[----:B------:R-:W-:Y:S01]  /*1320*/  IMAD R18, R18, c[0x0][0x1b0], RZ ;  /* 0x00006c0012127a24 */ /* 0x000fe200078e02ff */
[----:B------:R-:W-:Y:S01]  /*1330*/  ISETP.GE.OR P2, PT, R15, c[0x0][0x160], P0 ;  /* 0x000058000f007a0c */ /* 0x000fe20000746670 */
[----:B------:R-:W-:-:S04]  /*1340*/  IMAD.WIDE.U32 R30, R19, c[0x0][0x1b0], R12 ;  /* 0x00006c00131e7a25 */ /* 0x000fc800078e000c */
[----:B------:R-:W-:Y:S02]  /*1350*/  IMAD R26, R16, c[0x0][0x1a0], RZ ;  /* 0x00006800101a7a24 */ /* 0x000fe400078e02ff */
[----:B------:R-:W-:Y:S02]  /*1360*/  IMAD R27, R19, c[0x0][0x1b4], R18 ;  /* 0x00006d00131b7a24 */ /* 0x000fe400078e0212 */
[C---:B------:R-:W-:Y:S01]  /*1370*/  IMAD R23, R15.reuse, c[0x0][0x1a4], R26 ;  /* 0x000069000f177a24 */ /* 0x040fe200078e021a */
[----:B------:R-:W-:Y:S01]  /*1380*/  LEA R26, P3, R30, c[0x0][0x1a8], 0x1 ;  /* 0x00006a001e1a7a11 */ /* 0x000fe200078608ff */
[----:B------:R-:W-:-:S04]  /*1390*/  IMAD.WIDE.U32 R34, R15, c[0x0][0x1a0], R12 ;  /* 0x000068000f227a25 */ /* 0x000fc800078e000c */
[----:B------:R-:W-:Y:S01]  /*13a0*/  IMAD.IADD R27, R27, 0x1, R31 ;  /* 0x000000011b1b7824 */ /* 0x000fe200078e021f */
[----:B0-----:R-:W-:Y:S01]  /*13b0*/  LEA R28, P4, R34, c[0x0][0x198], 0x1 ;  /* 0x00006600221c7a11 */ /* 0x001fe200078808ff */
        /* <DEDUP_REMOVED lines=12> */
[----:B------:R-:W-:Y:S01]  /*1480*/  IMAD R30, R18, c[0x0][0x1a0], RZ ;  /* 0x00006800121e7a24 */ /* 0x000fe200078e02ff */
[----:B0-----:R-:W-:Y:S01]  /*1490*/  LEA R32, P0, R34, c[0x0][0x1a8], 0x1 ;  /* 0x00006a0022207a11 */ /* 0x001fe200078008ff */
        /* <DEDUP_REMOVED lines=11> */
[----:B------:R-:W-:Y:S04]  /*1550*/  @!P2 STG.E.U16 [R32.64], R23 ;  /* 0x000000172000a986 */ /* 0x000fe8000c101506 */
[----:B------:R-:W2:Y:S01]  /*1560*/  @!P1 LDG.E.U16 R14, [R30.64] ;  /* 0x000000061e0e9981 */ /* 0x000ea2000c1e1500 */
[----:B------:R-:W-:Y:S01]  /*1570*/  IADD3 R16, R22, 0x2, RZ ;  /* 0x0000000216107810 */ /* 0x000fe20007ffe0ff */
[----:B------:R-:W-:Y:S01]  /*1580*/  IMAD R18, R18, c[0x0][0x1b0], RZ ;  /* 0x00006c0012127a24 */ /* 0x000fe200078e02ff */
[----:B------:R-:W-:Y:S01]  /*1590*/  IADD3 R22, R22, 0x3, RZ ;  /* 0x0000000316167810 */ /* 0x000fe20007ffe0ff */
[C---:B------:R-:W-:Y:S01]  /*15a0*/  IMAD.WIDE.U32 R34, R17.reuse, c[0x0][0x1b0], R12 ;  /* 0x00006c0011227a25 */ /* 0x040fe200078e000c */
[----:B------:R-:W-:Y:S01]  /*15b0*/  ISETP.GE.AND P2, PT, R16, c[0x0][0x164], PT ;  /* 0x0000590010007a0c */ /* 0x000fe20003f46270 */
[----:B------:R-:W-:Y:S01]  /*15c0*/  BSSY B0, `(.L_x_209) ;  /* 0x0000017000007945 */ /* 0x000fe20003800000 */
[----:B------:R-:W-:Y:S01]  /*15d0*/  ISETP.GE.AND P0, PT, R22, c[0x0][0x164], PT ;  /* 0x0000590016007a0c */ /* 0x000fe20003f06270 */
[----:B------:R-:W-:Y:S01]  /*15e0*/  IMAD R13, R17, c[0x0][0x1b4], R18 ;  /* 0x00006d00110d7a24 */ /* 0x000fe200078e0212 */
[----:B------:R-:W-:-:S02]  /*15f0*/  ISETP.GE.OR P6, PT, R8, c[0x0][0x160], P2 ;  /* 0x0000580008007a0c */ /* 0x000fc400017c6670 */
[----:B------:R-:W-:Y:S01]  /*1600*/  LEA R12, P3, R34, c[0x0][0x1a8], 0x1 ;  /* 0x00006a00220c7a11 */ /* 0x000fe200078608ff */
[----:B------:R-:W-:Y:S01]  /*1610*/  IMAD.IADD R13, R13, 0x1, R35 ;  /* 0x000000010d0d7824 */ /* 0x000fe200078e0223 */
[----:B------:R-:W-:Y:S02]  /*1620*/  ISETP.GE.OR P5, PT, R8, c[0x0][0x160], P0 ;  /* 0x0000580008007a0c */ /* 0x000fe400007a6670 */
[C---:B------:R-:W-:Y:S02]  /*1630*/  ISETP.GE.OR P4, PT, R19.reuse, c[0x0][0x160], P0 ;  /* 0x0000580013007a0c */ /* 0x040fe40000786670 */
[----:B------:R-:W-:Y:S02]  /*1640*/  LEA.HI.X R13, R34, c[0x0][0x1ac], R13, 0x1, P3 ;  /* 0x00006b00220d7a11 */ /* 0x000fe400018f0c0d */
[----:B------:R-:W-:Y:S01]  /*1650*/  ISETP.GE.OR P3, PT, R19, c[0x0][0x160], P2 ;  /* 0x0000580013007a0c */ /* 0x000fe20001766670 */
[----:B--2---:R-:W-:-:S04]  /*1660*/  @!P1 HMUL2 R14, R14.H0_H0, c[0x0] [0x190].H0_H0 ;  /* 0x200064000e0e9a32 */ /* 0x004fc80000000800 */
[----:B------:R-:W-:-:S05]  /*1670*/  @!P1 HFMA2 R14, R51.H0_H0, c[0x0] [0x16c].H0_H0, R14.H0_H0 ;  /* 0x20005b00330e9a31 */ /* 0x000fca000004080e */
[----:B------:R0:W-:Y:S01]  /*1680*/  @!P1 STG.E.U16 [R12.64], R14 ;  /* 0x0000000e0c009986 */ /* 0x0001e2000c101506 */
[----:B------:R-:W-:Y:S02]  /*1690*/  ISETP.GE.OR P1, PT, R15, c[0x0][0x160], P0 ;  /* 0x000058000f007a0c */ /* 0x000fe40000726670 */
[----:B------:R-:W-:Y:S02]  /*16a0*/  ISETP.GE.OR P0, PT, R17, c[0x0][0x160], P0 ;  /* 0x0000580011007a0c */ /* 0x000fe40000706670 */
[----:B0-----:R-:W-:Y:S02]  /*16b0*/  P2R R14, PR, RZ, 0x8 ;  /* 0x00000008ff0e7803 */ /* 0x001fe40000000000 */
[----:B------:R-:W-:Y:S02]  /*16c0*/  ISETP.GE.OR P3, PT, R15, c[0x0][0x160], P2 ;  /* 0x000058000f007a0c */ /* 0x000fe40001766670 */
[----:B------:R-:W-:Y:S01]  /*16d0*/  ISETP.GE.OR P2, PT, R17, c[0x0][0x160], P2 ;  /* 0x0000580011007a0c */ /* 0x000fe20001746670 */
[----:B------:R-:W-:Y:S07]  /*16e0*/  @P6 BRA `(.L_x_210) ;  /* 0x0000004000006947 */ /* 0x000fee0003800000 */
[----:B------:R-:W2:Y:S02]  /*16f0*/  LDG.E.U16 R8, [R10.64+0x2] ;  /* 0x000002060a087981 */ /* 0x000ea4000c1e1500 */
[----:B--2---:R-:W-:-:S04]  /*1700*/  HMUL2 R8, R8.H0_H0, c[0x0] [0x190].H0_H0 ;  /* 0x2000640008087a32 */ /* 0x004fc80000000800 */
[----:B------:R-:W-:-:S05]  /*1710*/  HFMA2 R8, R0.H0_H0, c[0x0] [0x16c].H0_H0, R8.H0_H0 ;  /* 0x20005b0000087a31 */ /* 0x000fca0000040808 */
[----:B------:R0:W-:Y:S02]  /*1720*/  STG.E.U16 [R24.64+0x2], R8 ;  /* 0x0000020818007986 */ /* 0x0001e4000c101506 */
.L_x_210:
[----:B------:R-:W-:Y:S05]  /*1730*/  BSYNC B0 ;  /* 0x0000000000007941 */ /* 0x000fea0003800000 */
.L_x_209:
[----:B------:R-:W-:Y:S01]  /*1740*/  ISETP.NE.AND P6, PT, R14, RZ, PT ;  /* 0x000000ff0e00720c */ /* 0x000fe20003fc5270 */
[----:B------:R-:W-:-:S12]  /*1750*/  BSSY B0, `(.L_x_211) ;  /* 0x0000006000007945 */ /* 0x000fd80003800000 */
[----:B------:R-:W-:Y:S05]  /*1760*/  @P6 BRA `(.L_x_212) ;  /* 0x0000004000006947 */ /* 0x000fea0003800000 */
[----:B------:R-:W2:Y:S02]  /*1770*/  LDG.E.U16 R0, [R20.64+0x2] ;  /* 0x0000020614007981 */ /* 0x000ea4000c1e1500 */
[----:B--2---:R-:W-:-:S04]  /*1780*/  HMUL2 R0, R0.H0_H0, c[0x0] [0x190].H0_H0 ;  /* 0x2000640000007a32 */ /* 0x004fc80000000800 */
[----:B------:R-:W-:-:S05]  /*1790*/  HFMA2 R0, R3.H0_H0, c[0x0] [0x16c].H0_H0, R0.H0_H0 ;  /* 0x20005b0003007a31 */ /* 0x000fca0000040800 */
[----:B------:R1:W-:Y:S02]  /*17a0*/  STG.E.U16 [R26.64+0x2], R0 ;  /* 0x000002001a007986 */ /* 0x0003e4000c101506 */
.L_x_212:
[----:B------:R-:W-:Y:S05]  /*17b0*/  BSYNC B0 ;  /* 0x0000000000007941 */ /* 0x000fea0003800000 */
.L_x_211:
[----:B------:R-:W-:Y:S01]  /*17c0*/  BSSY B0, `(.L_x_213) ;  /* 0x0000006000007945 */ /* 0x000fe20003800000 */
[----:B------:R-:W-:Y:S05]  /*17d0*/  @P3 BRA `(.L_x_214) ;  /* 0x0000004000003947 */ /* 0x000fea0003800000 */
[----:B-1----:R-:W2:Y:S02]  /*17e0*/  LDG.E.U16 R0, [R28.64+0x2] ;  /* 0x000002061c007981 */ /* 0x002ea4000c1e1500 */
[----:B--2---:R-:W-:-:S04]  /*17f0*/  HMUL2 R0, R0.H0_H0, c[0x0] [0x190].H0_H0 ;  /* 0x2000640000007a32 */ /* 0x004fc80000000800 */
[----:B------:R-:W-:-:S05]  /*1800*/  HFMA2 R0, R2.H0_H0, c[0x0] [0x16c].H0_H0, R0.H0_H0 ;  /* 0x20005b0002007a31 */ /* 0x000fca0000040800 */
[----:B------:R1:W-:Y:S02]  /*1810*/  STG.E.U16 [R32.64+0x2], R0 ;  /* 0x0000020020007986 */ /* 0x0003e4000c101506 */
.L_x_214:
[----:B------:R-:W-:Y:S05]  /*1820*/  BSYNC B0 ;  /* 0x0000000000007941 */ /* 0x000fea0003800000 */
.L_x_213:
[----:B------:R-:W-:Y:S01]  /*1830*/  BSSY B0, `(.L_x_215) ;  /* 0x0000006000007945 */ /* 0x000fe20003800000 */
[----:B------:R-:W-:Y:S05]  /*1840*/  @P2 BRA `(.L_x_216) ;  /* 0x0000004000002947 */ /* 0x000fea0003800000 */
[----:B-1----:R-:W2:Y:S02]  /*1850*/  LDG.E.U16 R0, [R30.64+0x2] ;  /* 0x000002061e007981 */ /* 0x002ea4000c1e1500 */
[----:B--2---:R-:W-:-:S04]  /*1860*/  HMUL2 R0, R0.H0_H0, c[0x0] [0x190].H0_H0 ;  /* 0x2000640000007a32 */ /* 0x004fc80000000800 */
[----:B------:R-:W-:-:S05]  /*1870*/  HFMA2 R0, R5.H0_H0, c[0x0] [0x16c].H0_H0, R0.H0_H0 ;  /* 0x20005b0005007a31 */ /* 0x000fca0000040800 */
[----:B------:R1:W-:Y:S02]  /*1880*/  STG.E.U16 [R12.64+0x2], R0 ;  /* 0x000002000c007986 */ /* 0x0003e4000c101506 */
.L_x_216:
[----:B------:R-:W-:Y:S05]  /*1890*/  BSYNC B0 ;  /* 0x0000000000007941 */ /* 0x000fea0003800000 */
.L_x_215:
[----:B------:R-:W-:Y:S01]  /*18a0*/  BSSY B0, `(.L_x_217) ;  /* 0x0000006000007945 */ /* 0x000fe20003800000 */
[----:B------:R-:W-:Y:S05]  /*18b0*/  @P5 BRA `(.L_x_218) ;  /* 0x0000004000005947 */ /* 0x000fea0003800000 */
[----:B------:R-:W2:Y:S02]  /*18c0*/  LDG.E.U16 R10, [R10.64+0x4] ;  /* 0x000004060a0a7981 */ /* 0x000ea4000c1e1500 */
[----:B--2---:R-:W-:-:S04]  /*18d0*/  HMUL2 R2, R10.H0_H0, c[0x0] [0x190].H0_H0 ;  /* 0x200064000a027a32 */ /* 0x004fc80000000800 */
[----:B------:R-:W-:-:S05]  /*18e0*/  HFMA2 R2, R4.H0_H0, c[0x0] [0x16c].H0_H0, R2.H0_H0 ;  /* 0x20005b0004027a31 */ /* 0x000fca0000040802 */
[----:B------:R2:W-:Y:S02]  /*18f0*/  STG.E.U16 [R24.64+0x4], R2 ;  /* 0x0000040218007986 */ /* 0x0005e4000c101506 */
.L_x_218:
[----:B------:R-:W-:Y:S05]  /*1900*/  BSYNC B0 ;  /* 0x0000000000007941 */ /* 0x000fea0003800000 */
.L_x_217:
[----:B------:R-:W-:Y:S01]  /*1910*/  BSSY B0, `(.L_x_219) ;  /* 0x0000006000007945 */ /* 0x000fe20003800000 */
[----:B------:R-:W-:Y:S05]  /*1920*/  @P4 BRA `(.L_x_220) ;  /* 0x0000004000004947 */ /* 0x000fea0003800000 */
[----:B------:R-:W3:Y:S02]  /*1930*/  LDG.E.U16 R20, [R20.64+0x4] ;  /* 0x0000040614147981 */ /* 0x000ee4000c1e1500 */
[----:B-1-3--:R-:W-:-:S04]  /*1940*/  HMUL2 R0, R20.H0_H0, c[0x0] [0x190].H0_H0 ;  /* 0x2000640014007a32 */ /* 0x00afc80000000800 */
[----:B------:R-:W-:-:S05]  /*1950*/  HFMA2 R0, R7.H0_H0, c[0x0] [0x16c].H0_H0, R0.H0_H0 ;  /* 0x20005b0007007a31 */ /* 0x000fca0000040800 */
[----:B------:R1:W-:Y:S02]  /*1960*/  STG.E.U16 [R26.64+0x4], R0 ;  /* 0x000004001a007986 */ /* 0x0003e4000c101506 */
.L_x_220:
[----:B------:R-:W-:Y:S05]  /*1970*/  BSYNC B0 ;  /* 0x0000000000007941 */ /* 0x000fea0003800000 */
.L_x_219:
[----:B------:R-:W-:Y:S01]  /*1980*/  BSSY B0, `(.L_x_221) ;  /* 0x0000006000007945 */ /* 0x000fe20003800000 */
[----:B------:R-:W-:Y:S05]  /*1990*/  @P1 BRA `(.L_x_222) ;  /* 0x0000004000001947 */ /* 0x000fea0003800000 */
[----:B------:R-:W3:Y:S02]  /*19a0*/  LDG.E.U16 R28, [R28.64+0x4] ;  /* 0x000004061c1c7981 */ /* 0x000ee4000c1e1500 */
[----:B---3--:R-:W-:-:S04]  /*19b0*/  HMUL2 R3, R28.H0_H0, c[0x0] [0x190].H0_H0 ;  /* 0x200064001c037a32 */ /* 0x008fc80000000800 */
[----:B------:R-:W-:-:S05]  /*19c0*/  HFMA2 R3, R6.H0_H0, c[0x0] [0x16c].H0_H0, R3.H0_H0 ;  /* 0x20005b0006037a31 */ /* 0x000fca0000040803 */
[----:B------:R3:W-:Y:S02]  /*19d0*/  STG.E.U16 [R32.64+0x4], R3 ;  /* 0x0000040320007986 */ /* 0x0007e4000c101506 */
.L_x_222:
[----:B------:R-:W-:Y:S05]  /*19e0*/  BSYNC B0 ;  /* 0x0000000000007941 */ /* 0x000fea0003800000 */
.L_x_221:
[----:B------:R-:W-:Y:S05]  /*19f0*/  @P0 EXIT ;  /* 0x000000000000094d */ /* 0x000fea0003800000 */
[----:B------:R-:W4:Y:S02]  /*1a00*/  LDG.E.U16 R30, [R30.64+0x4] ;  /* 0x000004061e1e7981 */ /* 0x000f24000c1e1500 */
[----:B-1--4-:R-:W-:-:S04]  /*1a10*/  HMUL2 R0, R30.H0_H0, c[0x0] [0x190].H0_H0 ;  /* 0x200064001e007a32 */ /* 0x012fc80000000800 */
[----:B------:R-:W-:-:S05]  /*1a20*/  HFMA2 R0, R9.H0_H0, c[0x0] [0x16c].H0_H0, R0.H0_H0 ;  /* 0x20005b0009007a31 */ /* 0x000fca0000040800 */
[----:B------:R-:W-:Y:S01]  /*1a30*/  STG.E.U16 [R12.64+0x4], R0 ;  /* 0x000004000c007986 */ /* 0x000fe2000c101506 */
[----:B------:R-:W-:Y:S05]  /*1a40*/  EXIT ;  /* 0x000000000000794d */ /* 0x000fea0003800000 */
.L_x_223:
        /* <DEDUP_REMOVED lines=11> */
.L_x_251:


//--------------------- .text._ZN7cutlass6KernelINS_4gemm6kernel7B2bGemmINS1_11threadblock16B2bMmaMultistageINS1_9GemmShapeILi64ELi64ELi32EEENS_9transform11threadblock28PredicatedTileAccessIteratorINS_11MatrixShapeILi64ELi32EEENS_6half_tENS_6layout8RowMajorELi1ENS8_29PitchLinearWarpRakedThreadMapINS_16PitchLinearShapeILi32ELi64EEELi128ENSH_ILi4ELi8EEELi8EEENS_5ArrayISD_Li8ELb0EEELb0ENSE_9NoPermuteEEENS9_25RegularTileAccessIteratorISC_SD_NSE_37RowMajorTensorOpMultiplicandCrosswiseILi16ELi32EEELi0ESK_Li16EEELNS_4arch14CacheOperation4KindE1ENSA_INSB_ILi32ELi64EEESD_NSE_11ColumnMajorELi0ESK_SM_Lb0ESN_EENSP_ISW_SD_NSE_40ColumnMajorTensorOpMultiplicandCrosswiseILi16ELi32EEELi1ESK_Li16EEELSV_1ENS6_ILi64ELi128ELi32EEENS1_4warp27MmaTensorOpFragmentIteratorINSB_ILi16ELi16EEENSB_ILi16ELi64EEELi32ESD_SD_SX_NS6_ILi16ELi8ELi16EEENS_8epilogue6thread21LinearCombinationReluISD_Li4ESD_SD_LNS19_9ScaleType4KindE2ELNS_15FloatRoundStyleE2EEEEENS9_14VectorIteratorINS9_30PredicatedVectorAccessIteratorINSB_ILi64ELi64EEENSB_ILi16ELi32EEESD_SF_Li2ELb0EEEEENS8_4warp22VectorFragmentIteratorINSB_ILi1ELi8EEESD_SF_S17_Li2EEENSA_INSB_ILi32ELi128EEESD_SX_Li0ENSG_INSH_ILi32ELi128EEELi128ESJ_Li8EEESM_Lb0ESN_EENSP_IS1Q_SD_S10_Li1ES1S_Li16EEELSV_1ESD_SF_S1E_NS4_9MmaPolicyINS13_11MmaTensorOpINS6_ILi16ELi64ELi32EEESD_SR_SD_S10_SD_SF_NS13_17MmaTensorOpPolicyINST_3MmaIS17_Li32ESD_SF_SD_SX_SD_SF_NST_13OpMultiplyAddEEENSB_ILi1ELi1EEEEELi1ELb0EbEENSB_ILi0ELi0EEES25_Li1EEENS1V_INS1W_INS6_ILi16ELi128ELi32EEESD_SR_SD_S10_SD_SF_S23_Li1ELb0EbEES25_S25_Li1EEELi3EbEENS18_11threadblock8EpilogueIS12_S28_Li1ENS2B_22PredicatedTileIteratorINS2B_26OutputTileOptimalThreadMapINS2B_15OutputTileShapeILi128ELi8ELi4ELi1ELi1EEENS2F_ILi1ELi2ELi1ELi1ELi2EEELi128ELi8ELi16EEESD_Lb0ESN_Lb0EEENS18_4warp24FragmentIteratorTensorOpIS27_S17_SD_NSL_ISD_Li4ELb0EEESF_EENS2K_20TileIteratorTensorOpIS27_S17_SD_SF_EENS2B_18SharedLoadIteratorINS2I_18CompactedThreadMapESD_Li16EEENS1A_ISD_Li8ESD_SD_LS1C_1ELS1D_2EEENSB_ILi0ELi16EEELi1ELi1EEENS4_30GemmIdentityThreadblockSwizzleILi1EEEEEEEvNT_6ParamsE --------------------------
	.section	.text._ZN7cutlass6KernelINS_4gemm6kernel7B2bGemmINS1_11threadblock16B2bMmaMultistageINS1_9GemmShapeILi64ELi64ELi32EEENS_9transform11threadblock28PredicatedTileAccessIteratorINS_11MatrixShapeILi64ELi32EEENS_6half_tENS_6layout8RowMajorELi1ENS8_29PitchLinearWarpRakedThreadMapINS_16PitchLinearShapeILi32ELi64EEELi128ENSH_ILi4ELi8EEELi8EEENS_5ArrayISD_Li8ELb0EEELb0ENSE_9NoPermuteEEENS9_25RegularTileAccessIteratorISC_SD_NSE_37RowMajorTensorOpMultiplicandCrosswiseILi16ELi32EEELi0ESK_Li16EEELNS_4arch14CacheOperation4KindE1ENSA_INSB_ILi32ELi64EEESD_NSE_11ColumnMajorELi0ESK_SM_Lb0ESN_EENSP_ISW_SD_NSE_40ColumnMajorTensorOpMultiplicandCrosswiseILi16ELi32EEELi1ESK_Li16EEELSV_1ENS6_ILi64ELi128ELi32EEENS1_4warp27MmaTensorOpFragmentIteratorINSB_ILi16ELi16EEENSB_ILi16ELi64EEELi32ESD_SD_SX_NS6_ILi16ELi8ELi16EEENS_8epilogue6thread21LinearCombinationReluISD_Li4ESD_SD_LNS19_9ScaleType4KindE2ELNS_15FloatRoundStyleE2EEEEENS9_14VectorIteratorINS9_30PredicatedVectorAccessIteratorINSB_ILi64ELi64EEENSB_ILi16ELi32EEESD_SF_Li2ELb0EEEEENS8_4warp22VectorFragmentIteratorINSB_ILi1ELi8EEESD_SF_S17_Li2EEENSA_INSB_ILi32ELi128EEESD_SX_Li0ENSG_INSH_ILi32ELi128EEELi128ESJ_Li8EEESM_Lb0ESN_EENSP_IS1Q_SD_S10_Li1ES1S_Li16EEELSV_1ESD_SF_S1E_NS4_9MmaPolicyINS13_11MmaTensorOpINS6_ILi16ELi64ELi32EEESD_SR_SD_S10_SD_SF_NS13_17MmaTensorOpPolicyINST_3MmaIS17_Li32ESD_SF_SD_SX_SD_SF_NST_13OpMultiplyAddEEENSB_ILi1ELi1EEEEELi1ELb0EbEENSB_ILi0ELi0EEES25_Li1EEENS1V_INS1W_INS6_ILi16ELi128ELi32EEESD_SR_SD_S10_SD_SF_S23_Li1ELb0EbEES25_S25_Li1EEELi3EbEENS18_11threadblock8EpilogueIS12_S28_Li1ENS2B_22PredicatedTileIteratorINS2B_26OutputTileOptimalThreadMapINS2B_15OutputTileShapeILi128ELi8ELi4ELi1ELi1EEENS2F_ILi1ELi2ELi1ELi1ELi2EEELi128ELi8ELi16EEESD_Lb0ESN_Lb0EEENS18_4warp24FragmentIteratorTensorOpIS27_S17_SD_NSL_ISD_Li4ELb0EEESF_EENS2K_20TileIteratorTensorOpIS27_S17_SD_SF_EENS2B_18SharedLoadIteratorINS2I_18CompactedThreadMapESD_Li16EEENS1A_ISD_Li8ESD_SD_LS1C_1ELS1D_2EEENSB_ILi0ELi16EEELi1ELi1EEENS4_30GemmIdentityThreadblockSwizzleILi1EEEEEEEvNT_6ParamsE,"ax",@progbits
	.sectioninfo	@"SHI_REGISTERS=96"
	.align	128
.text._ZN7cutlass6KernelINS_4gemm6kernel7B2bGemmINS1_11threadblock16B2bMmaMultistageINS1_9GemmShapeILi64ELi64ELi32EEENS_9transform11threadblock28PredicatedTileAccessIteratorINS_11MatrixShapeILi64ELi32EEENS_6half_tENS_6layout8RowMajorELi1ENS8_29PitchLinearWarpRakedThreadMapINS_16PitchLinearShapeILi32ELi64EEELi128ENSH_ILi4ELi8EEELi8EEENS_5ArrayISD_Li8ELb0EEELb0ENSE_9NoPermuteEEENS9_25RegularTileAccessIteratorISC_SD_NSE_37RowMajorTensorOpMultiplicandCrosswiseILi16ELi32EEELi0ESK_Li16EEELNS_4arch14CacheOperation4KindE1ENSA_INSB_ILi32ELi64EEESD_NSE_11ColumnMajorELi0ESK_SM_Lb0ESN_EENSP_ISW_SD_NSE_40ColumnMajorTensorOpMultiplicandCrosswiseILi16ELi32EEELi1ESK_Li16EEELSV_1ENS6_ILi64ELi128ELi32EEENS1_4warp27MmaTensorOpFragmentIteratorINSB_ILi16ELi16EEENSB_ILi16ELi64EEELi32ESD_SD_SX_NS6_ILi16ELi8ELi16EEENS_8epilogue6thread21LinearCombinationReluISD_Li4ESD_SD_LNS19_9ScaleType4KindE2ELNS_15FloatRoundStyleE2EEEEENS9_14VectorIteratorINS9_30PredicatedVectorAccessIteratorINSB_ILi64ELi64EEENSB_ILi16ELi32EEESD_SF_Li2ELb0EEEEENS8_4warp22VectorFragmentIteratorINSB_ILi1ELi8EEESD_SF_S17_Li2EEENSA_INSB_ILi32ELi128EEESD_SX_Li0ENSG_INSH_ILi32ELi128EEELi128ESJ_Li8EEESM_Lb0ESN_EENSP_IS1Q_SD_S10_Li1ES1S_Li16EEELSV_1ESD_SF_S1E_NS4_9MmaPolicyINS13_11MmaTensorOpINS6_ILi16ELi64ELi32EEESD_SR_SD_S10_SD_SF_NS13_17MmaTensorOpPolicyINST_3MmaIS17_Li32ESD_SF_SD_SX_SD_SF_NST_13OpMultiplyAddEEENSB_ILi1ELi1EEEEELi1ELb0EbEENSB_ILi0ELi0EEES25_Li1EEENS1V_INS1W_INS6_ILi16ELi128ELi32EEESD_SR_SD_S10_SD_SF_S23_Li1ELb0EbEES25_S25_Li1EEELi3EbEENS18_11threadblock8EpilogueIS12_S28_Li1ENS2B_22PredicatedTileIteratorINS2B_26OutputTileOptimalThreadMapINS2B_15OutputTileShapeILi128ELi8ELi4ELi1ELi1EEENS2F_ILi1ELi2ELi1ELi1ELi2EEELi128ELi8ELi16EEESD_Lb0ESN_Lb0EEENS18_4warp24FragmentIteratorTensorOpIS27_S17_SD_NSL_ISD_Li4ELb0EEESF_EENS2K_20TileIteratorTensorOpIS27_S17_SD_SF_EENS2B_18SharedLoadIteratorINS2I_18CompactedThreadMapESD_Li16EEENS1A_ISD_Li8ESD_SD_LS1C_1ELS1D_2EEENSB_ILi0ELi16EEELi1ELi1EEENS4_30GemmIdentityThreadblockSwizzleILi1EEEEEEEvNT_6ParamsE:
        .type           _ZN7cutlass6KernelINS_4gemm6kernel7B2bGemmINS1_11threadblock16B2bMmaMultistageINS1_9GemmShapeILi64ELi64ELi32EEENS_9transform11threadblock28PredicatedTileAccessIteratorINS_11MatrixShapeILi64ELi32EEENS_6half_tENS_6layout8RowMajorELi1ENS8_29PitchLinearWarpRakedThreadMapINS_16PitchLinearShapeILi32ELi64EEELi128ENSH_ILi4ELi8EEELi8EEENS_5ArrayISD_Li8ELb0EEELb0ENSE_9NoPermuteEEENS9_25RegularTileAccessIteratorISC_SD_NSE_37RowMajorTensorOpMultiplicandCrosswiseILi16ELi32EEELi0ESK_Li16EEELNS_4arch14CacheOperation4KindE1ENSA_INSB_ILi32ELi64EEESD_NSE_11ColumnMajorELi0ESK_SM_Lb0ESN_EENSP_ISW_SD_NSE_40ColumnMajorTensorOpMultiplicandCrosswiseILi16ELi32EEELi1ESK_Li16EEELSV_1ENS6_ILi64ELi128ELi32EEENS1_4warp27MmaTensorOpFragmentIteratorINSB_ILi16ELi16EEENSB_ILi16ELi64EEELi32ESD_SD_SX_NS6_ILi16ELi8ELi16EEENS_8epilogue6thread21LinearCombinationReluISD_Li4ESD_SD_LNS19_9ScaleType4KindE2ELNS_15FloatRoundStyleE2EEEEENS9_14VectorIteratorINS9_30PredicatedVectorAccessIteratorINSB_ILi64ELi64EEENSB_ILi16ELi32EEESD_SF_Li2ELb0EEEEENS8_4warp22VectorFragmentIteratorINSB_ILi1ELi8EEESD_SF_S17_Li2EEENSA_INSB_ILi32ELi128EEESD_SX_Li0ENSG_INSH_ILi32ELi128EEELi128ESJ_Li8EEESM_Lb0ESN_EENSP_IS1Q_SD_S10_Li1ES1S_Li16EEELSV_1ESD_SF_S1E_NS4_9MmaPolicyINS13_11MmaTensorOpINS6_ILi16ELi64ELi32EEESD_SR_SD_S10_SD_SF_NS13_17MmaTensorOpPolicyINST_3MmaIS17_Li32ESD_SF_SD_SX_SD_SF_NST_13OpMultiplyAddEEENSB_ILi1ELi1EEEEELi1ELb0EbEENSB_ILi0ELi0EEES25_Li1EEENS1V_INS1W_INS6_ILi16ELi128ELi32EEESD_SR_SD_S10_SD_SF_S23_Li1ELb0EbEES25_S25_Li1EEELi3EbEENS18_11threadblock8EpilogueIS12_S28_Li1ENS2B_22PredicatedTileIteratorINS2B_26OutputTileOptimalThreadMapINS2B_15OutputTileShapeILi128ELi8ELi4ELi1ELi1EEENS2F_ILi1ELi2ELi1ELi1ELi2EEELi128ELi8ELi16EEESD_Lb0ESN_Lb0EEENS18_4warp24FragmentIteratorTensorOpIS27_S17_SD_NSL_ISD_Li4ELb0EEESF_EENS2K_20TileIteratorTensorOpIS27_S17_SD_SF_EENS2B_18SharedLoadIteratorINS2I_18CompactedThreadMapESD_Li16EEENS1A_ISD_Li8ESD_SD_LS1C_1ELS1D_2EEENSB_ILi0ELi16EEELi1ELi1EEENS4_30GemmIdentityThreadblockSwizzleILi1EEEEEEEvNT_6ParamsE,@function
        .size           _ZN7cutlass6KernelINS_4gemm6kernel7B2bGemmINS1_11threadblock16B2bMmaMultistageINS1_9GemmShapeILi64ELi64ELi32EEENS_9transform11threadblock28PredicatedTileAccessIteratorINS_11MatrixShapeILi64ELi32EEENS_6half_tENS_6layout8RowMajorELi1ENS8_29PitchLinearWarpRakedThreadMapINS_16PitchLinearShapeILi32ELi64EEELi128ENSH_ILi4ELi8EEELi8EEENS_5ArrayISD_Li8ELb0EEELb0ENSE_9NoPermuteEEENS9_25RegularTileAccessIteratorISC_SD_NSE_37RowMajorTensorOpMultiplicandCrosswiseILi16ELi32EEELi0ESK_Li16EEELNS_4arch14CacheOperation4KindE1ENSA_INSB_ILi32ELi64EEESD_NSE_11ColumnMajorELi0ESK_SM_Lb0ESN_EENSP_ISW_SD_NSE_40ColumnMajorTensorOpMultiplicandCrosswiseILi16ELi32EEELi1ESK_Li16EEELSV_1ENS6_ILi64ELi128ELi32EEENS1_4warp27MmaTensorOpFragmentIteratorINSB_ILi16ELi16EEENSB_ILi16ELi64EEELi32ESD_SD_SX_NS6_ILi16ELi8ELi16EEENS_8epilogue6thread21LinearCombinationReluISD_Li4ESD_SD_LNS19_9ScaleType4KindE2ELNS_15FloatRoundStyleE2EEEEENS9_14VectorIteratorINS9_30PredicatedVectorAccessIteratorINSB_ILi64ELi64EEENSB_ILi16ELi32EEESD_SF_Li2ELb0EEEEENS8_4warp22VectorFragmentIteratorINSB_ILi1ELi8EEESD_SF_S17_Li2EEENSA_INSB_ILi32ELi128EEESD_SX_Li0ENSG_INSH_ILi32ELi128EEELi128ESJ_Li8EEESM_Lb0ESN_EENSP_IS1Q_SD_S10_Li1ES1S_Li16EEELSV_1ESD_SF_S1E_NS4_9MmaPolicyINS13_11MmaTensorOpINS6_ILi16ELi64ELi32EEESD_SR_SD_S10_SD_SF_NS13_17MmaTensorOpPolicyINST_3MmaIS17_Li32ESD_SF_SD_SX_SD_SF_NST_13OpMultiplyAddEEENSB_ILi1ELi1EEEEELi1ELb0EbEENSB_ILi0ELi0EEES25_Li1EEENS1V_INS1W_INS6_ILi16ELi128ELi32EEESD_SR_SD_S10_SD_SF_S23_Li1ELb0EbEES25_S25_Li1EEELi3EbEENS18_11threadblock8EpilogueIS12_S28_Li1ENS2B_22PredicatedTileIteratorINS2B_26OutputTileOptimalThreadMapINS2B_15OutputTileShapeILi128ELi8ELi4ELi1ELi1EEENS2F_ILi1ELi2ELi1ELi1ELi2EEELi128ELi8ELi16EEESD_Lb0ESN_Lb0EEENS18_4warp24FragmentIteratorTensorOpIS27_S17_SD_NSL_ISD_Li4ELb0EEESF_EENS2K_20TileIteratorTensorOpIS27_S17_SD_SF_EENS2B_18SharedLoadIteratorINS2I_18CompactedThreadMapESD_Li16EEENS1A_ISD_Li8ESD_SD_LS1C_1ELS1D_2EEENSB_ILi0ELi16EEELi1ELi1EEENS4_30GemmIdentityThreadblockSwizzleILi1EEEEEEEvNT_6ParamsE,(.L_x_244 - _ZN7cutlass6KernelINS_4gemm6kernel7B2bGemmINS1_11threadblock16B2bMmaMultistageINS1_9GemmShapeILi64ELi64ELi32EEENS_9transform11threadblock28PredicatedTileAccessIteratorINS_11MatrixShapeILi64ELi32EEENS_6half_tENS_6layout8RowMajorELi1ENS8_29PitchLinearWarpRakedThreadMapINS_16PitchLinearShapeILi32ELi64EEELi128ENSH_ILi4ELi8EEELi8EEENS_5ArrayISD_Li8ELb0EEELb0ENSE_9NoPermuteEEENS9_25RegularTileAccessIteratorISC_SD_NSE_37RowMajorTensorOpMultiplicandCrosswiseILi16ELi32EEELi0ESK_Li16EEELNS_4arch14CacheOperation4KindE1ENSA_INSB_ILi32ELi64EEESD_NSE_11ColumnMajorELi0ESK_SM_Lb0ESN_EENSP_ISW_SD_NSE_40ColumnMajorTensorOpMultiplicandCrosswiseILi16ELi32EEELi1ESK_Li16EEELSV_1ENS6_ILi64ELi128ELi32EEENS1_4warp27MmaTensorOpFragmentIteratorINSB_ILi16ELi16EEENSB_ILi16ELi64EEELi32ESD_SD_SX_NS6_ILi16ELi8ELi16EEENS_8epilogue6thread21LinearCombinationReluISD_Li4ESD_SD_LNS19_9ScaleType4KindE2ELNS_15FloatRoundStyleE2EEEEENS9_14VectorIteratorINS9_30PredicatedVectorAccessIteratorINSB_ILi64ELi64EEENSB_ILi16ELi32EEESD_SF_Li2ELb0EEEEENS8_4warp22VectorFragmentIteratorINSB_ILi1ELi8EEESD_SF_S17_Li2EEENSA_INSB_ILi32ELi128EEESD_SX_Li0ENSG_INSH_ILi32ELi128EEELi128ESJ_Li8EEESM_Lb0ESN_EENSP_IS1Q_SD_S10_Li1ES1S_Li16EEELSV_1ESD_SF_S1E_NS4_9MmaPolicyINS13_11MmaTensorOpINS6_ILi16ELi64ELi32EEESD_SR_SD_S10_SD_SF_NS13_17MmaTensorOpPolicyINST_3MmaIS17_Li32ESD_SF_SD_SX_SD_SF_NST_13OpMultiplyAddEEENSB_ILi1ELi1EEEEELi1ELb0EbEENSB_ILi0ELi0EEES25_Li1EEENS1V_INS1W_INS6_ILi16ELi128ELi32EEESD_SR_SD_S10_SD_SF_S23_Li1ELb0EbEES25_S25_Li1EEELi3EbEENS18_11threadblock8EpilogueIS12_S28_Li1ENS2B_22PredicatedTileIteratorINS2B_26OutputTileOptimalThreadMapINS2B_15OutputTileShapeILi128ELi8ELi4ELi1ELi1EEENS2F_ILi1ELi2ELi1ELi1ELi2EEELi128ELi8ELi16EEESD_Lb0ESN_Lb0EEENS18_4warp24FragmentIteratorTensorOpIS27_S17_SD_NSL_ISD_Li4ELb0EEESF_EENS2K_20TileIteratorTensorOpIS27_S17_SD_SF_EENS2B_18SharedLoadIteratorINS2I_18CompactedThreadMapESD_Li16EEENS1A_ISD_Li8ESD_SD_LS1C_1ELS1D_2EEENSB_ILi0ELi16EEELi1ELi1EEENS4_30GemmIdentityThreadblockSwizzleILi1EEEEEEEvNT_6ParamsE)
        .other          _ZN7cutlass6KernelINS_4gemm6kernel7B2bGemmINS1_11threadblock16B2bMmaMultistageINS1_9GemmShapeILi64ELi64ELi32EEENS_9transform11threadblock28PredicatedTileAccessIteratorINS_11MatrixShapeILi64ELi32EEENS_6half_tENS_6layout8RowMajorELi1ENS8_29PitchLinearWarpRakedThreadMapINS_16PitchLinearShapeILi32ELi64EEELi128ENSH_ILi4ELi8EEELi8EEENS_5ArrayISD_Li8ELb0EEELb0ENSE_9NoPermuteEEENS9_25RegularTileAccessIteratorISC_SD_NSE_37RowMajorTensorOpMultiplicandCrosswiseILi16ELi32EEELi0ESK_Li16EEELNS_4arch14CacheOperation4KindE1ENSA_INSB_ILi32ELi64EEESD_NSE_11ColumnMajorELi0ESK_SM_Lb0ESN_EENSP_ISW_SD_NSE_40ColumnMajorTensorOpMultiplicandCrosswiseILi16ELi32EEELi1ESK_Li16EEELSV_1ENS6_ILi64ELi128ELi32EEENS1_4warp27MmaTensorOpFragmentIteratorINSB_ILi16ELi16EEENSB_ILi16ELi64EEELi32ESD_SD_SX_NS6_ILi16ELi8ELi16EEENS_8epilogue6thread21LinearCombinationReluISD_Li4ESD_SD_LNS19_9ScaleType4KindE2ELNS_15FloatRoundStyleE2EEEEENS9_14VectorIteratorINS9_30PredicatedVectorAccessIteratorINSB_ILi64ELi64EEENSB_ILi16ELi32EEESD_SF_Li2ELb0EEEEENS8_4warp22VectorFragmentIteratorINSB_ILi1ELi8EEESD_SF_S17_Li2EEENSA_INSB_ILi32ELi128EEESD_SX_Li0ENSG_INSH_ILi32ELi128EEELi128ESJ_Li8EEESM_Lb0ESN_EENSP_IS1Q_SD_S10_Li1ES1S_Li16EEELSV_1ESD_SF_S1E_NS4_9MmaPolicyINS13_11MmaTensorOpINS6_ILi16ELi64ELi32EEESD_SR_SD_S10_SD_SF_NS13_17MmaTensorOpPolicyINST_3MmaIS17_Li32ESD_SF_SD_SX_SD_SF_NST_13OpMultiplyAddEEENSB_ILi1ELi1EEEEELi1ELb0EbEENSB_ILi0ELi0EEES25_Li1EEENS1V_INS1W_INS6_ILi16ELi128ELi32EEESD_SR_SD_S10_SD_SF_S23_Li1ELb0EbEES25_S25_Li1EEELi3EbEENS18_11threadblock8EpilogueIS12_S28_Li1ENS2B_22PredicatedTileIteratorINS2B_26OutputTileOptimalThreadMapINS2B_15OutputTileShapeILi128ELi8ELi4ELi1ELi1EEENS2F_ILi1ELi2ELi1ELi1ELi2EEELi128ELi8ELi16EEESD_Lb0ESN_Lb0EEENS18_4warp24FragmentIteratorTensorOpIS27_S17_SD_NSL_ISD_Li4ELb0EEESF_EENS2K_20TileIteratorTensorOpIS27_S17_SD_SF_EENS2B_18SharedLoadIteratorINS2I_18CompactedThreadMapESD_Li16EEENS1A_ISD_Li8ESD_SD_LS1C_1ELS1D_2EEENSB_ILi0ELi16EEELi1ELi1EEENS4_30GemmIdentityThreadblockSwizzleILi1EEEEEEEvNT_6ParamsE,@"STO_CUDA_ENTRY STV_DEFAULT"
_ZN7cutlass6KernelINS_4gemm6kernel7B2bGemmINS1_11threadblock16B2bMmaMultistageINS1_9GemmShapeILi64ELi64ELi32EEENS_9transform11threadblock28PredicatedTileAccessIteratorINS_11MatrixShapeILi64ELi32EEENS_6half_tENS_6layout8RowMajorELi1ENS8_29PitchLinearWarpRakedThreadMapINS_16PitchLinearShapeILi32ELi64EEELi128ENSH_ILi4ELi8EEELi8EEENS_5ArrayISD_Li8ELb0EEELb0ENSE_9NoPermuteEEENS9_25RegularTileAccessIteratorISC_SD_NSE_37RowMajorTensorOpMultiplicandCrosswiseILi16ELi32EEELi0ESK_Li16EEELNS_4arch14CacheOperation4KindE1ENSA_INSB_ILi32ELi64EEESD_NSE_11ColumnMajorELi0ESK_SM_Lb0ESN_EENSP_ISW_SD_NSE_40ColumnMajorTensorOpMultiplicandCrosswiseILi16ELi32EEELi1ESK_Li16EEELSV_1ENS6_ILi64ELi128ELi32EEENS1_4warp27MmaTensorOpFragmentIteratorINSB_ILi16ELi16EEENSB_ILi16ELi64EEELi32ESD_SD_SX_NS6_ILi16ELi8ELi16EEENS_8epilogue6thread21LinearCombinationReluISD_Li4ESD_SD_LNS19_9ScaleType4KindE2ELNS_15FloatRoundStyleE2EEEEENS9_14VectorIteratorINS9_30PredicatedVectorAccessIteratorINSB_ILi64ELi64EEENSB_ILi16ELi32EEESD_SF_Li2ELb0EEEEENS8_4warp22VectorFragmentIteratorINSB_ILi1ELi8EEESD_SF_S17_Li2EEENSA_INSB_ILi32ELi128EEESD_SX_Li0ENSG_INSH_ILi32ELi128EEELi128ESJ_Li8EEESM_Lb0ESN_EENSP_IS1Q_SD_S10_Li1ES1S_Li16EEELSV_1ESD_SF_S1E_NS4_9MmaPolicyINS13_11MmaTensorOpINS6_ILi16ELi64ELi32EEESD_SR_SD_S10_SD_SF_NS13_17MmaTensorOpPolicyINST_3MmaIS17_Li32ESD_SF_SD_SX_SD_SF_NST_13OpMultiplyAddEEENSB_ILi1ELi1EEEEELi1ELb0EbEENSB_ILi0ELi0EEES25_Li1EEENS1V_INS1W_INS6_ILi16ELi128ELi32EEESD_SR_SD_S10_SD_SF_S23_Li1ELb0EbEES25_S25_Li1EEELi3EbEENS18_11threadblock8EpilogueIS12_S28_Li1ENS2B_22PredicatedTileIteratorINS2B_26OutputTileOptimalThreadMapINS2B_15OutputTileShapeILi128ELi8ELi4ELi1ELi1EEENS2F_ILi1ELi2ELi1ELi1ELi2EEELi128ELi8ELi16EEESD_Lb0ESN_Lb0EEENS18_4warp24FragmentIteratorTensorOpIS27_S17_SD_NSL_ISD_Li4ELb0EEESF_EENS2K_20TileIteratorTensorOpIS27_S17_SD_SF_EENS2B_18SharedLoadIteratorINS2I_18CompactedThreadMapESD_Li16EEENS1A_ISD_Li8ESD_SD_LS1C_1ELS1D_2EEENSB_ILi0ELi16EEELi1ELi1EEENS4_30GemmIdentityThreadblockSwizzleILi1EEEEEEEvNT_6ParamsE:
[----:B------:R-:W-:Y:S02]  /*0000*/  MOV R1, c[0x0][0x28] ;  /* 0x00000a0000017a02 */ /* 0x000fe40000000f00 */
[----:B------:R-:W1:Y:S01]  /*0010*/  S2UR UR5, SR_CTAID.X ;  /* 0x00000000000579c3 */ /* 0x000e620000002500 */
[----:B------:R-:W-:Y:S02]  /*0020*/  ULDC UR6, c[0x0][0x188] ;  /* 0x0000620000067ab9 */ /* 0x000fe40000000800 */
[----:B------:R-:W-:Y:S02]  /*0030*/  UMOV UR4, 0xffffffff ;  /* 0xffffffff00047882 */ /* 0x000fe40000000000 */
[----:B------:R-:W-:-:S03]  /*0040*/  USHF.L.U32 UR4, UR4, UR6, URZ ;  /* 0x0000000604047299 */ /* 0x000fc6000800063f */
[----:B------:R-:W2:Y:S01]  /*0050*/  S2UR UR7, SR_CTAID.Y ;  /* 0x00000000000779c3 */ /* 0x000ea20000002600 */
[----:B-1----:R-:W-:Y:S02]  /*0060*/  ULOP3.LUT UR4, UR5, UR4, URZ, 0x30, !UPT ;  /* 0x0000000405047292 */ /* 0x002fe4000f8e303f */
[----:B--2---:R-:W-:Y:S02]  /*0070*/  USHF.L.U32 UR7, UR7, UR6, URZ ;  /* 0x0000000607077299 */ /* 0x004fe4000800063f */
[----:B------:R-:W-:Y:S02]  /*0080*/  USHF.R.S32.HI UR6, URZ, UR6, UR5 ;  /* 0x000000063f067299 */ /* 0x000fe40008011405 */
[----:B------:R-:W-:-:S03]  /*0090*/  UIADD3 UR17, UR7, UR4, URZ ;  /* 0x0000000407117290 */ /* 0x000fc6000fffe03f */
[----:B------:R-:W-:Y:S02]  /*00a0*/  ULDC UR4, c[0x0][0x180] ;  /* 0x0000600000047ab9 */ /* 0x000fe40000000800 */
[----:B------:R-:W-:-:S03]  /*00b0*/  UISETP.GE.AND UP0, UPT, UR17, UR4, UPT ;  /* 0x000000041100728c */ /* 0x000fc6000bf06270 */
[----:B------:R-:W-:Y:S02]  /*00c0*/  ULDC UR4, c[0x0][0x17c] ;  /* 0x00005f0000047ab9 */ /* 0x000fe40000000800 */
[----:B------:R-:W-:-:S06]  /*00d0*/  UISETP.GE.OR UP0, UPT, UR6, UR4, UP0 ;  /* 0x000000040600728c */ /* 0x000fcc0008706670 */
[----:B------:R-:W-:-:S13]  /*00e0*/  PLOP3.LUT P0, PT, PT, PT, UP0, 0x80, 0x0 ;  /* 0x000000000000781c */ /* 0x000fda0003f0f008 */
[----:B------:R-:W-:Y:S05]  /*00f0*/  @P0 EXIT ;  /* 0x000000000000094d */ /* 0x000fea0003800000 */
[----:B------:R-:W-:Y:S01]  /*0100*/  ISETP.NE.AND P0, PT, RZ, c[0x0][0x160], PT ;  /* 0x00005800ff007a0c */ /* 0x000fe20003f05270 */
[----:B------:R-:W1:Y:S01]  /*0110*/  S2UR UR16, SR_CTAID.Z ;  /* 0x00000000001079c3 */ /* 0x000e620000002700 */
[----:B------:R-:W-:Y:S02]  /*0120*/  ULDC.64 UR8, c[0x0][0x1b0] ;  /* 0x00006c0000087ab9 */ /* 0x000fe40000000a00 */
[----:B------:R-:W-:Y:S02]  /*0130*/  ULDC.64 UR10, c[0x0][0x1e0] ;  /* 0x00007800000a7ab9 */ /* 0x000fe40000000a00 */
[----:B------:R-:W-:Y:S02]  /*0140*/  ULDC.64 UR12, c[0x0][0x280] ;  /* 0x0000a000000c7ab9 */ /* 0x000fe40000000a00 */
[----:B------:R-:W-:-:S05]  /*0150*/  ULDC.64 UR14, c[0x0][0x250] ;  /* 0x00009400000e7ab9 */ /* 0x000fca0000000a00 */
[----:B------:R-:W-:Y:S05]  /*0160*/  @!P0 BRA `(.L_x_224) ;  /* 0x0000029000008947 */ /* 0x000fea0003800000 */
[----:B------:R-:W-:Y:S01]  /*0170*/  MOV R0, c[0x0][0x160] ;  /* 0x0000580000007a02 */ /* 0x000fe20000000f00 */
[----:B------:R-:W-:Y:S02]  /*0180*/  ULDC UR5, c[0x0][0x16c] ;  /* 0x00005b0000057ab9 */ /* 0x000fe40000000800 */
[----:B------:R-:W-:Y:S01]  /*0190*/  ULDC UR19, c[0x0][0x178] ;  /* 0x00005e0000137ab9 */ /* 0x000fe20000000800 */
[----:B------:R-:W-:Y:S01]  /*01a0*/  ISETP.NE.AND P0, PT, R0, 0x2, PT ;  /* 0x000000020000780c */ /* 0x000fe20003f05270 */
[----:B------:R-:W-:Y:S02]  /*01b0*/  UMOV UR4, URZ ;  /* 0x0000003f00047c82 */ /* 0x000fe40008000000 */
[----:B------:R-:W-:-:S10]  /*01c0*/  UMOV UR18, URZ ;  /* 0x0000003f00127c82 */ /* 0x000fd40008000000 */
[----:B------:R-:W-:Y:S05]  /*01d0*/  @P0 BRA `(.L_x_225) ;  /* 0x000002f000000947 */ /* 0x000fea0003800000 */
[----:B-1----:R-:W-:Y:S02]  /*01e0*/  USHF.R.S32.HI UR12, URZ, 0x1f, UR16 ;  /* 0x0000001f3f0c7899 */ /* 0x002fe40008011410 */
[----:B------:R-:W-:Y:S02]  /*01f0*/  ULDC.64 UR10, c[0x0][0x360] ;  /* 0x0000d800000a7ab9 */ /* 0x000fe40000000a00 */
[----:B------:R-:W-:Y:S02]  /*0200*/  ULDC.64 UR8, c[0x0][0x368] ;  /* 0x0000da0000087ab9 */ /* 0x000fe40000000a00 */
[----:B------:R-:W-:Y:S02]  /*0210*/  UIMAD UR22, UR12, UR10, URZ ;  /* 0x0000000a0c1672a4 */ /* 0x000fe4000f8e023f */
[----:B------:R-:W-:Y:S02]  /*0220*/  UIMAD UR7, UR12, UR8, URZ ;  /* 0x000000080c0772a4 */ /* 0x000fe4000f8e023f */
[----:B------:R-:W-:-:S02]  /*0230*/  UIMAD.WIDE.U32 UR30, UR16, UR10, URZ ;  /* 0x0000000a101e72a5 */ /* 0x000fc4000f8e003f */
[----:B------:R-:W-:Y:S02]  /*0240*/  UIMAD UR22, UR16, UR11, UR22 ;  /* 0x0000000b101672a4 */ /* 0x000fe4000f8e0216 */
[----:B------:R-:W-:Y:S02]  /*0250*/  UIMAD.WIDE.U32 UR24, UR16, UR8, URZ ;  /* 0x00000008101872a5 */ /* 0x000fe4000f8e003f */
[----:B------:R-:W-:Y:S02]  /*0260*/  UIMAD UR7, UR16, UR9, UR7 ;  /* 0x00000009100772a4 */ /* 0x000fe4000f8e0207 */
[----:B------:R-:W-:Y:S02]  /*0270*/  ULDC.64 UR10, c[0x0][0x370] ;  /* 0x0000dc00000a7ab9 */ /* 0x000fe40000000a00 */
[----:B------:R-:W-:Y:S02]  /*0280*/  ULDC.64 UR8, c[0x0][0x388] ;  /* 0x0000e20000087ab9 */ /* 0x000fe40000000a00 */
[----:B------:R-:W-:-:S02]  /*0290*/  UIMAD UR23, UR12, UR10, URZ ;  /* 0x0000000a0c1772a4 */ /* 0x000fc4000f8e023f */
[----:B------:R-:W-:Y:S02]  /*02a0*/  UIMAD UR28, UR12, UR8, URZ ;  /* 0x000000080c1c72a4 */ /* 0x000fe4000f8e023f */
[----:B------:R-:W-:Y:S02]  /*02b0*/  UIMAD.WIDE.U32 UR20, UR16, UR10, URZ ;  /* 0x0000000a101472a5 */ /* 0x000fe4000f8e003f */
[----:B------:R-:W-:Y:S02]  /*02c0*/  UIMAD UR23, UR16, UR11, UR23 ;  /* 0x0000000b101772a4 */ /* 0x000fe4000f8e0217 */
[----:B------:R-:W-:Y:S02]  /*02d0*/  UIMAD.WIDE.U32 UR26, UR16, UR8, URZ ;  /* 0x00000008101a72a5 */ /* 0x000fe4000f8e003f */
[----:B------:R-:W-:Y:S02]  /*02e0*/  UIMAD UR28, UR16, UR9, UR28 ;  /* 0x00000009101c72a4 */ /* 0x000fe4000f8e021c */
[----:B------:R-:W-:-:S02]  /*02f0*/  ULDC.64 UR10, c[0x0][0x1e0] ;  /* 0x00007800000a7ab9 */ /* 0x000fc40000000a00 */
[----:B------:R-:W-:Y:S02]  /*0300*/  ULDC.64 UR8, c[0x0][0x1b0] ;  /* 0x00006c0000087ab9 */ /* 0x000fe40000000a00 */
[----:B------:R-:W-:Y:S02]  /*0310*/  ULDC.64 UR12, c[0x0][0x280] ;  /* 0x0000a000000c7ab9 */ /* 0x000fe40000000a00 */
[----:B------:R-:W-:Y:S02]  /*0320*/  ULDC.64 UR14, c[0x0][0x250] ;  /* 0x00009400000e7ab9 */ /* 0x000fe40000000a00 */
[----:B------:R-:W-:Y:S02]  /*0330*/  ULEA UR8, UP3, UR30, UR8, 0x1 ;  /* 0x000000081e087291 */ /* 0x000fe4000f86083f */
[----:B------:R-:W-:Y:S02]  /*0340*/  ULEA UR10, UP2, UR24, UR10, 0x1 ;  /* 0x0000000a180a7291 */ /* 0x000fe4000f84083f */
[----:B------:R-:W-:-:S02]  /*0350*/  ULEA UR12, UP1, UR20, UR12, 0x1 ;  /* 0x0000000c140c7291 */ /* 0x000fc4000f82083f */
[----:B------:R-:W-:Y:S02]  /*0360*/  ULEA UR14, UP0, UR26, UR14, 0x1 ;  /* 0x0000000e1a0e7291 */ /* 0x000fe4000f80083f */
[----:B------:R-:W-:Y:S02]  /*0370*/  UIADD3 UR22, UR31, UR22, URZ ;  /* 0x000000161f167290 */ /* 0x000fe4000fffe03f */
[----:B------:R-:W-:Y:S02]  /*0380*/  UIADD3 UR7, UR25, UR7, URZ ;  /* 0x0000000719077290 */ /* 0x000fe4000fffe03f */
[----:B------:R-:W-:Y:S02]  /*0390*/  UIADD3 UR23, UR21, UR23, URZ ;  /* 0x0000001715177290 */ /* 0x000fe4000fffe03f */
[----:B------:R-:W-:Y:S02]  /*03a0*/  UIADD3 UR28, UR27, UR28, URZ ;  /* 0x0000001c1b1c7290 */ /* 0x000fe4000fffe03f */
[----:B------:R-:W-:-:S02]  /*03b0*/  ULEA.HI.X UR9, UR30, UR9, UR22, 0x1, UP3 ;  /* 0x000000091e097291 */ /* 0x000fc400098f0c16 */
[----:B------:R-:W-:Y:S02]  /*03c0*/  ULEA.HI.X UR11, UR24, UR11, UR7, 0x1, UP2 ;  /* 0x0000000b180b7291 */ /* 0x000fe400090f0c07 */
[----:B------:R-:W-:Y:S02]  /*03d0*/  ULEA.HI.X UR13, UR20, UR13, UR23, 0x1, UP1 ;  /* 0x0000000d140d7291 */ /* 0x000fe400088f0c17 */
[----:B------:R-:W-:Y:S01]  /*03e0*/  ULEA.HI.X UR15, UR26, UR15, UR28, 0x1, UP0 ;  /* 0x0000000f1a0f7291 */ /* 0x000fe200080f0c1c */
[----:B------:R-:W-:Y:S05]  /*03f0*/  BRA `(.L_x_225) ;  /* 0x000000d000007947 */ /* 0x000fea0003800000 */
.L_x_224:
[----:B-1----:R-:W-:Y:S02]  /*0400*/  UIADD3 UR7, UR16, 0x1, URZ ;  /* 0x0000000110077890 */ /* 0x002fe4000fffe03f */
[----:B------:R-:W-:Y:S02]  /*0410*/  ULDC UR4, c[0x0][0x3a4] ;  /* 0x0000e90000047ab9 */ /* 0x000fe40000000800 */
[----:B------:R-:W-:Y:S02]  /*0420*/  ULDC UR18, c[0x0][0x3ac] ;  /* 0x0000eb0000127ab9 */ /* 0x000fe40000000800 */
[----:B------:R-:W-:-:S02]  /*0430*/  UIMAD UR20, UR7, UR4, URZ ;  /* 0x00000004071472a4 */ /* 0x000fc4000f8e023f */
[----:B------:R-:W-:Y:S02]  /*0440*/  UIMAD UR7, UR7, UR18, URZ ;  /* 0x00000012070772a4 */ /* 0x000fe4000f8e023f */
[----:B------:R-:W-:Y:S02]  /*0450*/  ULDC UR5, c[0x0][0x16c] ;  /* 0x00005b0000057ab9 */ /* 0x000fe40000000800 */
[----:B------:R-:W-:Y:S02]  /*0460*/  ULDC UR19, c[0x0][0x178] ;  /* 0x00005e0000137ab9 */ /* 0x000fe40000000800 */
[----:B------:R-:W-:Y:S02]  /*0470*/  UISETP.LT.AND UP1, UPT, UR20, UR5, UPT ;  /* 0x000000051400728c */ /* 0x000fe4000bf21270 */
[----:B------:R-:W-:Y:S02]  /*0480*/  UISETP.LT.AND UP0, UPT, UR7, UR19, UPT ;  /* 0x000000130700728c */ /* 0x000fe4000bf01270 */
[----:B------:R-:W-:-:S02]  /*0490*/  UIMAD UR4, UR16, UR4, URZ ;  /* 0x00000004100472a4 */ /* 0x000fc4000f8e023f */
[----:B------:R-:W-:Y:S02]  /*04a0*/  UIMAD UR18, UR16, UR18, URZ ;  /* 0x00000012101272a4 */ /* 0x000fe4000f8e023f */
[----:B------:R-:W-:Y:S02]  /*04b0*/  USEL UR5, UR20, UR5, UP1 ;  /* 0x0000000514057287 */ /* 0x000fe40008800000 */
[----:B------:R-:W-:Y:S02]  /*04c0*/  USEL UR19, UR7, UR19, UP0 ;  /* 0x0000001307137287 */ /* 0x000fe40008000000 */
.L_x_225:
[----:B------:R-:W2:Y:S01]  /*04d0*/  S2R R62, SR_TID.X ;  /* 0x00000000003e7919 */ /* 0x000ea20000002100 */
[----:B------:R-:W-:Y:S01]  /*04e0*/  UIADD3 UR20, -UR4, UR5, URZ ;  /* 0x0000000504147290 */ /* 0x000fe2000fffe13f */
[----:B------:R-:W-:Y:S01]  /*04f0*/  IMAD.U32 R61, RZ, RZ, UR17 ;  /* 0x00000011ff3d7e24 */ /* 0x000fe2000f8e00ff */
[----:B------:R-:W-:Y:S01]  /*0500*/  UIADD3 UR21, -UR4, 0x1f, UR5 ;  /* 0x0000001f04157890 */ /* 0x000fe2000fffe105 */
[----:B------:R-:W-:Y:S01]  /*0510*/  IMAD.U32 R45, RZ, RZ, UR6 ;  /* 0x00000006ff2d7e24 */ /* 0x000fe2000f8e00ff */
[----:B------:R-:W-:Y:S01]  /*0520*/  USHF.R.S32.HI UR7, URZ, 0x1f, UR20 ;  /* 0x0000001f3f077899 */ /* 0x000fe20008011414 */
[----:B------:R-:W-:Y:S01]  /*0530*/  ISETP.NE.U32.AND P6, PT, RZ, c[0x0][0x338], PT ;  /* 0x0000ce00ff007a0c */ /* 0x000fe20003fc5070 */
[----:B------:R-:W-:-:S02]  /*0540*/  ULDC.64 UR26, c[0x0][0x118] ;  /* 0x00004600001a7ab9 */ /* 0x000fc40000000a00 */
[----:B------:R-:W-:Y:S01]  /*0550*/  ULEA.HI UR7, UR7, UR20, URZ, 0x5 ;  /* 0x0000001407077291 */ /* 0x000fe2000f8f283f */
[----:B------:R-:W-:-:S03]  /*0560*/  ISETP.NE.AND.EX P6, PT, RZ, c[0x0][0x33c], PT, P6 ;  /* 0x0000cf00ff007a0c */ /* 0x000fc60003fc5360 */
[----:B------:R-:W-:-:S04]  /*0570*/  ULOP3.LUT UR7, UR7, 0xffffffe0, URZ, 0xc0, !UPT ;  /* 0xffffffe007077892 */ /* 0x000fc8000f8ec03f */
[----:B------:R-:W-:-:S04]  /*0580*/  UIADD3 UR7, UR20, -UR7, URZ ;  /* 0x8000000714077290 */ /* 0x000fc8000fffe03f */
[----:B------:R-:W-:Y:S01]  /*0590*/  UISETP.NE.AND UP0, UPT, UR7, URZ, UPT ;  /* 0x0000003f0700728c */ /* 0x000fe2000bf05270 */
[----:B--2---:R-:W-:-:S03]  /*05a0*/  SHF.R.S32.HI R3, RZ, 0x1f, R62 ;  /* 0x0000001fff037819 */ /* 0x004fc6000001143e */
[----:B------:R-:W-:Y:S01]  /*05b0*/  USEL UR20, UR7, 0x20, UP0 ;  /* 0x0000002007147887 */ /* 0x000fe20008000000 */
[----:B------:R-:W-:-:S03]  /*05c0*/  LEA.HI R3, R3, R62, RZ, 0x5 ;  /* 0x0000003e03037211 */ /* 0x000fc600078f28ff */
[----:B------:R-:W-:Y:S01]  /*05d0*/  UIADD3 UR7, UR20, UR4, URZ ;  /* 0x0000000414077290 */ /* 0x000fe2000fffe03f */
[----:B------:R-:W-:-:S03]  /*05e0*/  LOP3.LUT R5, R3, 0xffffffe0, RZ, 0xc0, !PT ;  /* 0xffffffe003057812 */ /* 0x000fc600078ec0ff */
[----:B------:R-:W-:Y:S01]  /*05f0*/  UISETP.LT.AND UP0, UPT, UR7, UR5, UPT ;  /* 0x000000050700728c */ /* 0x000fe2000bf01270 */
[----:B------:R-:W-:Y:S01]  /*0600*/  SHF.R.S32.HI R3, RZ, 0x5, R3 ;  /* 0x00000005ff037819 */ /* 0x000fe20000011403 */
[----:B------:R-:W-:Y:S02]  /*0610*/  IMAD.IADD R5, R62, 0x1, -R5 ;  /* 0x000000013e057824 */ /* 0x000fe400078e0a05 */
[----:B------:R-:W-:Y:S02]  /*0620*/  USEL UR6, UR7, UR5, UP0 ;  /* 0x0000000507067287 */ /* 0x000fe40008000000 */
[----:B------:R-:W-:Y:S01]  /*0630*/  IMAD.SHL.U32 R3, R3, 0x10, RZ ;  /* 0x0000001003037824 */ /* 0x000fe200078e00ff */
[----:B------:R-:W-:-:S04]  /*0640*/  SHF.R.S32.HI R72, RZ, 0x1f, R5 ;  /* 0x0000001fff487819 */ /* 0x000fc80000011405 */
[----:B------:R-:W-:-:S04]  /*0650*/  LEA.HI R72, R72, R5, RZ, 0x2 ;  /* 0x0000000548487211 */ /* 0x000fc800078f10ff */
[C---:B------:R-:W-:Y:S02]  /*0660*/  LOP3.LUT R76, R72.reuse, 0xfffffffc, RZ, 0xc0, !PT ;  /* 0xfffffffc484c7812 */ /* 0x040fe400078ec0ff */
[----:B------:R-:W-:-:S03]  /*0670*/  LEA.HI.SX32 R72, R72, R3, 0x1e ;  /* 0x0000000348487211 */ /* 0x000fc600078ff2ff */
[----:B------:R-:W-:Y:S01]  /*0680*/  IMAD.IADD R76, R5, 0x1, -R76 ;  /* 0x00000001054c7824 */ /* 0x000fe200078e0a4c */
[C---:B------:R-:W-:Y:S01]  /*0690*/  LEA.HI R7, R72.reuse, R72, RZ, 0x1 ;  /* 0x0000004848077211 */ /* 0x040fe200078f08ff */
[--C-:B------:R-:W-:Y:S01]  /*06a0*/  IMAD R43, R61, 0x40, R72.reuse ;  /* 0x000000403d2b7824 */ /* 0x100fe200078e0248 */
[----:B------:R-:W-:Y:S01]  /*06b0*/  IADD3 R2, R72, 0x8, RZ ;  /* 0x0000000848027810 */ /* 0x000fe20007ffe0ff */
[----:B------:R-:W-:Y:S01]  /*06c0*/  IMAD R45, R45, 0x40, R72 ;  /* 0x000000402d2d7824 */ /* 0x000fe200078e0248 */
[----:B------:R-:W-:Y:S01]  /*06d0*/  LEA R40, R76, UR4, 0x3 ;  /* 0x000000044c287c11 */ /* 0x000fe2000f8e18ff */
[----:B------:R-:W-:Y:S01]  /*06e0*/  ULOP3.LUT UR4, UR21, 0xffffffe0, URZ, 0xc0, !UPT ;  /* 0xffffffe015047892 */ /* 0x000fe2000f8ec03f */
[C---:B------:R-:W-:Y:S02]  /*06f0*/  IADD3 R0, R43.reuse, 0x8, RZ ;  /* 0x000000082b007810 */ /* 0x040fe40007ffe0ff */
[----:B------:R-:W-:Y:S01]  /*0700*/  ISETP.GE.AND P3, PT, R40, UR6, PT ;  /* 0x0000000628007c0c */ /* 0x000fe2000bf66270 */
[----:B------:R-:W-:Y:S01]  /*0710*/  UISETP.NE.AND UP0, UPT, UR4, 0x20, UPT ;  /* 0x000000200400788c */ /* 0x000fe2000bf05270 */
[----:B------:R-:W-:Y:S01]  /*0720*/  ISETP.GE.AND P5, PT, R0, c[0x0][0x168], PT ;  /* 0x00005a0000007a0c */ /* 0x000fe20003fa6270 */
[----:B------:R-:W-:Y:S01]  /*0730*/  UIADD3 UR4, UR21, 0x1f, URZ ;  /* 0x0000001f15047890 */ /* 0x000fe2000fffe03f */
[----:B------:R-:W-:-:S02]  /*0740*/  ISETP.GE.AND P0, PT, R43, c[0x0][0x168], PT ;  /* 0x00005a002b007a0c */ /* 0x000fc40003f06270 */
[----:B------:R-:W-:Y:S01]  /*0750*/  SEL R87, RZ, 0xffffffff, P5 ;  /* 0xffffffffff577807 */ /* 0x000fe20002800000 */
[----:B------:R-:W-:Y:S01]  /*0760*/  UISETP.GE.U32.AND UP1, UPT, UR4, 0x3f, UPT ;  /* 0x0000003f0400788c */ /* 0x000fe2000bf26070 */
[----:B------:R-:W-:Y:S02]  /*0770*/  IADD3 R4, R45, 0x8, RZ ;  /* 0x000000082d047810 */ /* 0x000fe40007ffe0ff */
[----:B------:R-:W-:Y:S01]  /*0780*/  ISETP.LT.AND P4, PT, R0, c[0x0][0x168], !P3 ;  /* 0x00005a0000007a0c */ /* 0x000fe20005f81270 */
[----:B------:R-:W-:Y:S01]  /*0790*/  IMAD.SHL.U32 R87, R87, 0x2, RZ ;  /* 0x0000000257577824 */ /* 0x000fe200078e00ff */
[----:B------:R-:W-:Y:S01]  /*07a0*/  SEL R0, RZ, 0x1, P0 ;  /* 0x00000001ff007807 */ /* 0x000fe20000000000 */
[----:B------:R-:W-:Y:S01]  /*07b0*/  ULDC.64 UR4, c[0x0][0x1a8] ;  /* 0x00006a0000047ab9 */ /* 0x000fe20000000a00 */
[----:B------:R-:W-:Y:S02]  /*07c0*/  ISETP.GE.AND P2, PT, R4, c[0x0][0x164], PT ;  /* 0x0000590004007a0c */ /* 0x000fe40003f46270 */
[----:B------:R-:W-:-:S02]  /*07d0*/  LOP3.LUT R87, R87, 0x2, R0, 0xe2, !PT ;  /* 0x0000000257577812 */ /* 0x000fc400078ee200 */
[----:B------:R-:W-:Y:S02]  /*07e0*/  SHF.R.S32.HI R0, RZ, 0x1f, R43 ;  /* 0x0000001fff007819 */ /* 0x000fe4000001142b */
[----:B------:R-:W-:Y:S02]  /*07f0*/  LOP3.LUT R11, R7, 0x3ffffffe, RZ, 0xc0, !PT ;  /* 0x3ffffffe070b7812 */ /* 0x000fe400078ec0ff */
[----:B------:R-:W-:Y:S01]  /*0800*/  SEL R86, RZ, 0xffffffff, P2 ;  /* 0xffffffffff567807 */ /* 0x000fe20001000000 */
[----:B------:R-:W-:Y:S01]  /*0810*/  IMAD R0, R0, c[0x0][0x1c0], RZ ;  /* 0x0000700000007a24 */ /* 0x000fe200078e02ff */
[----:B------:R-:W-:Y:S01]  /*0820*/  SHF.R.S32.HI R42, RZ, 0x1f, R45 ;  /* 0x0000001fff2a7819 */ /* 0x000fe2000001142d */
[----:B------:R-:W-:Y:S01]  /*0830*/  IMAD.IADD R11, R72, 0x1, -R11 ;  /* 0x00000001480b7824 */ /* 0x000fe200078e0a0b */
[--C-:B------:R-:W-:Y:S01]  /*0840*/  SHF.R.S32.HI R16, RZ, 0x1, R7.reuse ;  /* 0x00000001ff107819 */ /* 0x100fe20000011407 */
[----:B------:R-:W-:Y:S01]  /*0850*/  IMAD.SHL.U32 R86, R86, 0x2, RZ ;  /* 0x0000000256567824 */ /* 0x000fe200078e00ff */
[----:B------:R-:W-:Y:S01]  /*0860*/  ISETP.GE.AND P1, PT, R45, c[0x0][0x164], PT ;  /* 0x000059002d007a0c */ /* 0x000fe20003f26270 */
[----:B------:R-:W-:Y:S01]  /*0870*/  IMAD R42, R42, c[0x0][0x190], RZ ;  /* 0x000064002a2a7a24 */ /* 0x000fe200078e02ff */
[----:B------:R-:W-:Y:S01]  /*0880*/  SHF.R.S32.HI R41, RZ, 0x1f, R40 ;  /* 0x0000001fff297819 */ /* 0x000fe20000011428 */
[----:B------:R-:W-:Y:S01]  /*0890*/  IMAD R0, R43, c[0x0][0x1c4], R0 ;  /* 0x000071002b007a24 */ /* 0x000fe200078e0200 */
[----:B------:R-:W-:Y:S01]  /*08a0*/  SHF.R.S32.HI R7, RZ, 0x1f, R7 ;  /* 0x0000001fff077819 */ /* 0x000fe20000011407 */
[----:B------:R-:W-:Y:S01]  /*08b0*/  IMAD R42, R45, c[0x0][0x194], R42 ;  /* 0x000065002d2a7a24 */ /* 0x000fe200078e022a */
[----:B------:R-:W-:Y:S01]  /*08c0*/  LEA.HI R10, R2, R2, RZ, 0x1 ;  /* 0x00000002020a7211 */ /* 0x000fe200078f08ff */
[----:B------:R-:W-:Y:S01]  /*08d0*/  IMAD.WIDE.U32 R12, R43, c[0x0][0x1c0], R40 ;  /* 0x000070002b0c7a25 */ /* 0x000fe200078e0028 */
[----:B------:R-:W-:-:S02]  /*08e0*/  SEL R5, RZ, 0x1, P1 ;  /* 0x00000001ff057807 */ /* 0x000fc40000800000 */
[----:B------:R-:W-:Y:S01]  /*08f0*/  LEA.HI R17, R7, R16, RZ, 0x2 ;  /* 0x0000001007117211 */ /* 0x000fe200078f10ff */
[----:B------:R-:W-:Y:S01]  /*0900*/  IMAD R7, R11, 0x4, R76 ;  /* 0x000000040b077824 */ /* 0x000fe200078e024c */
[----:B------:R-:W-:Y:S01]  /*0910*/  LOP3.LUT R15, R10, 0x3ffffffe, RZ, 0xc0, !PT ;  /* 0x3ffffffe0a0f7812 */ /* 0x000fe200078ec0ff */
[----:B------:R-:W-:Y:S01]  /*0920*/  IMAD.WIDE.U32 R18, R45, c[0x0][0x190], R40 ;  /* 0x000064002d127a25 */ /* 0x000fe200078e0028 */
[----:B------:R-:W-:Y:S02]  /*0930*/  LOP3.LUT R86, R86, 0x2, R5, 0xe2, !PT ;  /* 0x0000000256567812 */ /* 0x000fe400078ee205 */
[----:B------:R-:W-:Y:S01]  /*0940*/  LEA R4, P0, R12, UR10, 0x1 ;  /* 0x0000000a0c047c11 */ /* 0x000fe2000f8008ff */
[----:B------:R-:W-:Y:S01]  /*0950*/  IMAD.IADD R5, R13, 0x1, R0 ;  /* 0x000000010d057824 */ /* 0x000fe200078e0200 */
[----:B------:R-:W-:Y:S01]  /*0960*/  SHF.R.S32.HI R14, RZ, 0x1f, R7 ;  /* 0x0000001fff0e7819 */ /* 0x000fe20000011407 */
[----:B------:R-:W-:Y:S01]  /*0970*/  IMAD.IADD R15, R2, 0x1, -R15 ;  /* 0x00000001020f7824 */ /* 0x000fe200078e0a0f */
[----:B------:R-:W-:Y:S01]  /*0980*/  LEA R8, P5, R18, UR8, 0x1 ;  /* 0x0000000812087c11 */ /* 0x000fe2000f8a08ff */
[----:B------:R-:W-:Y:S01]  /*0990*/  IMAD.IADD R2, R19, 0x1, R42 ;  /* 0x0000000113027824 */ /* 0x000fe200078e022a */
[----:B------:R-:W-:Y:S01]  /*09a0*/  LEA.HI.X R5, R12, UR11, R5, 0x1, P0 ;  /* 0x0000000b0c057c11 */ /* 0x000fe200080f0c05 */
[----:B------:R-:W-:Y:S01]  /*09b0*/  IMAD R15, R15, 0x4, R76 ;  /* 0x000000040f0f7824 */ /* 0x000fe200078e024c */
[----:B------:R-:W-:-:S02]  /*09c0*/  LEA.HI R14, R14, R7, RZ, 0x2 ;  /* 0x000000070e0e7211 */ /* 0x000fc400078f10ff */
[----:B------:R-:W-:Y:S02]  /*09d0*/  PLOP3.LUT P0, PT, PT, PT, UP0, 0x80, 0x0 ;  /* 0x000000000000781c */ /* 0x000fe40003f0f008 */
[----:B------:R-:W-:Y:S02]  /*09e0*/  LEA.HI.X R9, R18, UR9, R2, 0x1, P5 ;  /* 0x0000000912097c11 */ /* 0x000fe4000a8f0c02 */
[----:B------:R-:W-:Y:S02]  /*09f0*/  SEL R2, RZ, 0xffffffff, !P4 ;  /* 0xffffffffff027807 */ /* 0x000fe40006000000 */
[----:B------:R-:W-:Y:S02]  /*0a00*/  LOP3.LUT R14, R14, 0xfffffffc, RZ, 0xc0, !PT ;  /* 0xfffffffc0e0e7812 */ /* 0x000fe400078ec0ff */
[----:B------:R-:W-:Y:S01]  /*0a10*/  LOP3.LUT R17, R17, 0x1ffffffc, RZ, 0xc0, !PT ;  /* 0x1ffffffc11117812 */ /* 0x000fe200078ec0ff */
[----:B------:R-:W-:Y:S01]  /*0a20*/  IMAD.SHL.U32 R2, R2, 0x2, RZ ;  /* 0x0000000202027824 */ /* 0x000fe200078e00ff */
[----:B------:R-:W-:Y:S01]  /*0a30*/  SEL R86, R86, RZ, P0 ;  /* 0x000000ff56567207 */ /* 0x000fe20000000000 */
[----:B------:R-:W-:Y:S01]  /*0a40*/  IMAD.IADD R12, R7, 0x1, -R14 ;  /* 0x00000001070c7824 */ /* 0x000fe200078e0a0e */
[----:B------:R-:W-:Y:S01]  /*0a50*/  ISETP.LT.AND P3, PT, R43, c[0x0][0x168], !P3 ;  /* 0x00005a002b007a0c */ /* 0x000fe20005f61270 */
[----:B------:R-:W-:Y:S01]  /*0a60*/  IMAD.IADD R17, R16, 0x1, -R17 ;  /* 0x0000000110117824 */ /* 0x000fe200078e0a11 */
[----:B------:R-:W-:Y:S01]  /*0a70*/  ISETP.LT.AND P2, PT, R40, UR6, !P2 ;  /* 0x0000000628007c0c */ /* 0x000fe2000d741270 */
[----:B------:R-:W-:Y:S01]  /*0a80*/  IMAD.SHL.U32 R7, R86, 0x10, RZ ;  /* 0x0000001056077824 */ /* 0x000fe200078e00ff */
[----:B------:R-:W-:-:S02]  /*0a90*/  SEL R11, RZ, 0x1, !P3 ;  /* 0x00000001ff0b7807 */ /* 0x000fc40005800000 */
[----:B------:R-:W-:Y:S02]  /*0aa0*/  SEL R6, RZ, 0xffffffff, !P2 ;  /* 0xffffffffff067807 */ /* 0x000fe40005000000 */
[----:B------:R-:W-:Y:S02]  /*0ab0*/  LOP3.LUT R2, R2, 0x2, R11, 0xe2, !PT ;  /* 0x0000000202027812 */ /* 0x000fe400078ee20b */
[----:B------:R-:W-:Y:S01]  /*0ac0*/  LOP3.LUT R11, R12, R17, RZ, 0x3c, !PT ;  /* 0x000000110c0b7212 */ /* 0x000fe200078e3cff */
[----:B------:R-:W-:Y:S01]  /*0ad0*/  IMAD.SHL.U32 R6, R6, 0x2, RZ ;  /* 0x0000000206067824 */ /* 0x000fe200078e00ff */
[----:B------:R-:W-:Y:S02]  /*0ae0*/  LOP3.LUT P5, RZ, R7, 0x10, RZ, 0xc0, !PT ;  /* 0x0000001007ff7812 */ /* 0x000fe400078ac0ff */
[--C-:B------:R-:W-:Y:S01]  /*0af0*/  SHF.R.S32.HI R7, RZ, 0x1, R10.reuse ;  /* 0x00000001ff077819 */ /* 0x100fe2000001140a */
[----:B------:R-:W-:Y:S01]  /*0b00*/  IMAD.IADD R11, R14, 0x1, R11 ;  /* 0x000000010e0b7824 */ /* 0x000fe200078e020b */
[----:B------:R-:W-:-:S02]  /*0b10*/  SHF.R.S32.HI R12, RZ, 0x1f, R10 ;  /* 0x0000001fff0c7819 */ /* 0x000fc4000001140a */
[----:B------:R-:W-:Y:S01]  /*0b20*/  ISETP.LT.AND P1, PT, R40, UR6, !P1 ;  /* 0x0000000628007c0c */ /* 0x000fe2000cf21270 */
[----:B------:R-:W-:Y:S01]  /*0b30*/  IMAD R11, R16, 0x18, R11 ;  /* 0x00000018100b7824 */ /* 0x000fe200078e020b */
[----:B------:R-:W-:Y:S01]  /*0b40*/  SHF.R.S32.HI R10, RZ, 0x1f, R15 ;  /* 0x0000001fff0a7819 */ /* 0x000fe2000001140f */
[----:B------:R-:W-:Y:S01]  /*0b50*/  ULDC.64 UR6, c[0x0][0x1a0] ;  /* 0x0000680000067ab9 */ /* 0x000fe20000000a00 */
[----:B------:R-:W-:Y:S01]  /*0b60*/  SEL R13, RZ, 0x1, !P1 ;  /* 0x00000001ff0d7807 */ /* 0x000fe20004800000 */
[----:B------:R-:W-:Y:S01]  /*0b70*/  IMAD.SHL.U32 R11, R11, 0x8, RZ ;  /* 0x000000080b0b7824 */ /* 0x000fe200078e00ff */
[----:B------:R-:W-:Y:S01]  /*0b80*/  LEA.HI R12, R12, R7, RZ, 0x2 ;  /* 0x000000070c0c7211 */ /* 0x000fe200078f10ff */
[----:B------:R-:W-:Y:S01]  /*0b90*/  UIADD3 UR22, UP0, UR6, -UR4, URZ ;  /* 0x8000000406167290 */ /* 0x000fe2000ff1e03f */
[----:B------:R-:W-:Y:S01]  /*0ba0*/  LEA.HI R10, R10, R15, RZ, 0x2 ;  /* 0x0000000f0a0a7211 */ /* 0x000fe200078f10ff */
[----:B------:R-:W-:Y:S01]  /*0bb0*/  IMAD.SHL.U32 R11, R11, 0x2, RZ ;  /* 0x000000020b0b7824 */ /* 0x000fe200078e00ff */
[----:B------:R-:W-:Y:S01]  /*0bc0*/  LOP3.LUT R6, R6, 0x2, R13, 0xe2, !PT ;  /* 0x0000000206067812 */ /* 0x000fe200078ee20d */
[----:B------:R-:W-:Y:S01]  /*0bd0*/  UIADD3.X UR23, UR7, ~UR5, URZ, UP0, !UPT ;  /* 0x8000000507177290 */ /* 0x000fe200087fe43f */
[----:B------:R-:W-:-:S02]  /*0be0*/  PLOP3.LUT P1, PT, PT, PT, UP1, 0x40, 0x0 ;  /* 0x000000000000781c */ /* 0x000fc40003f2e818 */
[----:B------:R-:W-:Y:S01]  /*0bf0*/  LOP3.LUT R14, R12, 0x1ffffffc, RZ, 0xc0, !PT ;  /* 0x1ffffffc0c0e7812 */ /* 0x000fe200078ec0ff */
[----:B------:R-:W-:Y:S01]  /*0c00*/  ULDC.64 UR6, c[0x0][0x1d0] ;  /* 0x0000740000067ab9 */ /* 0x000fe20000000a00 */
[----:B------:R-:W-:Y:S01]  /*0c10*/  LOP3.LUT R10, R10, 0xfffffffc, RZ, 0xc0, !PT ;  /* 0xfffffffc0a0a7812 */ /* 0x000fe200078ec0ff */
[----:B------:R-:W-:Y:S01]  /*0c20*/  ULDC.64 UR4, c[0x0][0x1d8] ;  /* 0x0000760000047ab9 */ /* 0x000fe20000000a00 */
[----:B------:R-:W-:Y:S01]  /*0c30*/  SEL R12, R6, RZ, !P1 ;  /* 0x000000ff060c7207 */ /* 0x000fe20004800000 */
[----:B------:R-:W-:Y:S01]  /*0c40*/  IMAD.IADD R13, R7, 0x1, -R14 ;  /* 0x00000001070d7824 */ /* 0x000fe200078e0a0e */
[----:B------:R-:W-:Y:S01]  /*0c50*/  PLOP3.LUT P1, PT, PT, PT, UP1, 0x40, 0x0 ;  /* 0x000000000000781c */ /* 0x000fe20003f2e818 */
[----:B------:R-:W-:Y:S01]  /*0c60*/  IMAD.IADD R18, R15, 0x1, -R10 ;  /* 0x000000010f127824 */ /* 0x000fe200078e0a0a */
[----:B------:R-:W-:Y:S01]  /*0c70*/  LOP3.LUT R69, R11, 0xfffffff0, RZ, 0xc0, !PT ;  /* 0xfffffff00b457812 */ /* 0x000fe200078ec0ff */
[----:B------:R-:W-:Y:S01]  /*0c80*/  IMAD.SHL.U32 R14, R12, 0x10, RZ ;  /* 0x000000100c0e7824 */ /* 0x000fe200078e00ff */
[----:B------:R-:W-:Y:S01]  /*0c90*/  SEL R2, R2, RZ, !P1 ;  /* 0x000000ff02027207 */ /* 0x000fe20004800000 */
[----:B------:R-:W-:Y:S01]  /*0ca0*/  IMAD.SHL.U32 R6, R86, 0x8, RZ ;  /* 0x0000000856067824 */ /* 0x000fe200078e00ff */
[----:B------:R-:W-:Y:S01]  /*0cb0*/  LOP3.LUT R13, R18, R13, RZ, 0x3c, !PT ;  /* 0x0000000d120d7212 */ /* 0x000fe200078e3cff */
[----:B------:R-:W-:Y:S01]  /*0cc0*/  IMAD.SHL.U32 R12, R12, 0x8, RZ ;  /* 0x000000080c0c7824 */ /* 0x000fe200078e00ff */
[----:B------:R-:W-:Y:S01]  /*0cd0*/  LOP3.LUT P2, RZ, R14, 0x10, RZ, 0xc0, !PT ;  /* 0x000000100eff7812 */ /* 0x000fe2000784c0ff */
[----:B------:R-:W-:Y:S01]  /*0ce0*/  UIADD3 UR24, UP0, UR6, -UR4, URZ ;  /* 0x8000000406187290 */ /* 0x000fe2000ff1e03f */
[----:B------:R-:W-:Y:S01]  /*0cf0*/  LOP3.LUT P4, RZ, R6, 0x10, RZ, 0xc0, !PT ;  /* 0x0000001006ff7812 */ /* 0x000fe2000788c0ff */
[----:B------:R-:W-:Y:S01]  /*0d00*/  IMAD.IADD R10, R10, 0x1, R13 ;  /* 0x000000010a0a7824 */ /* 0x000fe200078e020d */
[----:B------:R-:W-:Y:S01]  /*0d10*/  LOP3.LUT P1, RZ, R12, 0x10, RZ, 0xc0, !PT ;  /* 0x000000100cff7812 */ /* 0x000fe2000782c0ff */
[C---:B------:R-:W-:Y:S01]  /*0d20*/  IMAD.SHL.U32 R6, R2.reuse, 0x10, RZ ;  /* 0x0000001002067824 */ /* 0x040fe200078e00ff */
[----:B------:R-:W-:Y:S01]  /*0d30*/  SEL R87, R87, RZ, P0 ;  /* 0x000000ff57577207 */ /* 0x000fe20000000000 */
[----:B------:R-:W-:Y:S01]  /*0d40*/  IMAD R10, R7, 0x18, R10 ;  /* 0x00000018070a7824 */ /* 0x000fe200078e020a */
[----:B------:R-:W-:Y:S01]  /*0d50*/  UIADD3.X UR25, UR7, ~UR5, URZ, UP0, !UPT ;  /* 0x8000000507197290 */ /* 0x000fe200087fe43f */
[----:B------:R-:W-:Y:S01]  /*0d60*/  IMAD.SHL.U32 R2, R2, 0x8, RZ ;  /* 0x0000000802027824 */ /* 0x000fe200078e00ff */
[----:B------:R-:W-:Y:S01]  /*0d70*/  LOP3.LUT P3, RZ, R6, 0x10, RZ, 0xc0, !PT ;  /* 0x0000001006ff7812 */ /* 0x000fe2000786c0ff */
[----:B------:R-:W-:Y:S01]  /*0d80*/  IMAD.SHL.U32 R10, R10, 0x8, RZ ;  /* 0x000000080a0a7824 */ /* 0x000fe200078e00ff */
[----:B------:R-:W-:Y:S01]  /*0d90*/  ULDC.64 UR4, c[0x0][0x1c8] ;  /* 0x0000720000047ab9 */ /* 0x000fe20000000a00 */
[----:B------:R-:W-:Y:S01]  /*0da0*/  @!PT LDS RZ, [RZ] ;  /* 0x00000000fffff984 */ /* 0x000fe20000000800 */
[----:B------:R-:W-:Y:S01]  /*0db0*/  @!PT LDS RZ, [RZ] ;  /* 0x00000000fffff984 */ /* 0x000fe20000000800 */
[----:B------:R-:W-:Y:S01]  /*0dc0*/  @!PT LDS RZ, [RZ] ;  /* 0x00000000fffff984 */ /* 0x000fe20000000800 */
[----:B------:R2:W-:Y:S01]  /*0dd0*/  LDGSTS.E.BYPASS.LTC128B.128 [R69], [R8.64], P2 ;  /* 0x0000000008457fae */ /* 0x0005e20009101d5a */
[----:B------:R-:W-:Y:S01]  /*0de0*/  IADD3 R6, P2, R8, c[0x0][0x198], RZ ;  /* 0x0000660008067a10 */ /* 0x000fe20007f5e0ff */
[----:B------:R-:W-:Y:S01]  /*0df0*/  IMAD.SHL.U32 R68, R10, 0x2, RZ ;  /* 0x000000020a447824 */ /* 0x000fe200078e00ff */
[----:B------:R-:W-:-:S02]  /*0e00*/  UIADD3 UR4, UP0, UR24, UR4, URZ ;  /* 0x0000000418047290 */ /* 0x000fc4000ff1e03f */
[----:B------:R-:W-:Y:S01]  /*0e10*/  IADD3.X R7, R9, c[0x0][0x19c], RZ, P2, !PT ;  /* 0x0000670009077a10 */ /* 0x000fe200017fe4ff */
[----:B------:R-:W-:Y:S01]  /*0e20*/  ULDC.64 UR6, c[0x0][0x198] ;  /* 0x0000660000067ab9 */ /* 0x000fe20000000a00 */
[----:B------:R-:W-:Y:S01]  /*0e30*/  LOP3.LUT R68, R68, 0xfffffff0, RZ, 0xc0, !PT ;  /* 0xfffffff044447812 */ /* 0x000fe200078ec0ff */
[----:B------:R-:W-:Y:S01]  /*0e40*/  UIADD3 UR6, UP1, UR22, UR6, URZ ;  /* 0x0000000616067290 */ /* 0x000fe2000ff3e03f */
[----:B------:R-:W-:Y:S01]  /*0e50*/  LOP3.LUT P2, RZ, R2, 0x10, RZ, 0xc0, !PT ;  /* 0x0000001002ff7812 */ /* 0x000fe2000784c0ff */
[----:B------:R-:W-:Y:S01]  /*0e60*/  IMAD.SHL.U32 R2, R87, 0x8, RZ ;  /* 0x0000000857027824 */ /* 0x000fe200078e00ff */
[----:B------:R-:W-:Y:S01]  /*0e70*/  UIADD3.X UR5, UR25, UR5, URZ, UP0, !UPT ;  /* 0x0000000519057290 */ /* 0x000fe200087fe43f */
[----:B------:R3:W-:Y:S01]  /*0e80*/  LDGSTS.E.BYPASS.LTC128B.128 [R68], [R6.64], P1 ;  /* 0x0000000006447fae */ /* 0x0007e20008901d5a */
[----:B------:R-:W-:Y:S01]  /*0e90*/  IADD3 R12, P1, R4, c[0x0][0x1c8], RZ ;  /* 0x00007200040c7a10 */ /* 0x000fe20007f3e0ff */
[----:B------:R-:W-:Y:S02]  /*0ea0*/  UIADD3.X UR7, UR23, UR7, URZ, UP1, !UPT ;  /* 0x0000000717077290 */ /* 0x000fe40008ffe43f */
[----:B------:R4:W-:Y:S01]  /*0eb0*/  LDGSTS.E.BYPASS.LTC128B.128 [R69+0x3000], [R4.64], P3 ;  /* 0x0300000004457fae */ /* 0x0009e20009901d5a */
[----:B------:R-:W-:Y:S01]  /*0ec0*/  IADD3.X R13, R5, c[0x0][0x1cc], RZ, P1, !PT ;  /* 0x00007300050d7a10 */ /* 0x000fe20000ffe4ff */
[----:B------:R-:W-:-:S02]  /*0ed0*/  UIMAD.WIDE UR4, UR20, 0x2, UR4 ;  /* 0x00000002140478a5 */ /* 0x000fc4000f8e0204 */
[----:B------:R-:W-:Y:S02]  /*0ee0*/  UIMAD.WIDE UR6, UR20, 0x2, UR6 ;  /* 0x00000002140678a5 */ /* 0x000fe4000f8e0206 */
[----:B------:R1:W-:Y:S01]  /*0ef0*/  LDGSTS.E.BYPASS.LTC128B.128 [R68+0x3000], [R12.64], P2 ;  /* 0x030000000c447fae */ /* 0x0003e20009101d5a */
[----:B------:R-:W-:Y:S02]  /*0f00*/  LOP3.LUT P2, RZ, R2, 0x10, RZ, 0xc0, !PT ;  /* 0x0000001002ff7812 */ /* 0x000fe4000784c0ff */
[----:B------:R-:W-:Y:S01]  /*0f10*/  IADD3 R10, P1, R4, UR4, RZ ;  /* 0x00000004040a7c10 */ /* 0x000fe2000ff3e0ff */
[----:B------:R-:W-:Y:S01]  /*0f20*/  IMAD.IADD R72, R3, 0x1, R72 ;  /* 0x0000000103487824 */ /* 0x000fe200078e0248 */
[----:B--2---:R-:W-:Y:S01]  /*0f30*/  IADD3 R8, P0, R8, UR6, RZ ;  /* 0x0000000608087c10 */ /* 0x004fe2000ff1e0ff */
[----:B------:R-:W0:Y:S01]  /*0f40*/  LDGDEPBAR ;  /* 0x00000000000079af */ /* 0x000e220000000000 */
[----:B---3--:R-:W-:Y:S02]  /*0f50*/  IMAD.SHL.U32 R6, R87, 0x10, RZ ;  /* 0x0000001057067824 */ /* 0x008fe400078e00ff */
[----:B-1----:R-:W-:-:S02]  /*0f60*/  @P6 IMAD.MOV.U32 R12, RZ, RZ, c[0x0][0x338] ;  /* 0x0000ce00ff0c6624 */ /* 0x002fc400078e00ff */
[----:B------:R-:W-:Y:S01]  /*0f70*/  @P6 IMAD.MOV.U32 R13, RZ, RZ, c[0x0][0x33c] ;  /* 0x0000cf00ff0d6624 */ /* 0x000fe200078e00ff */
[----:B------:R-:W-:Y:S02]  /*0f80*/  SHF.R.U32.HI R2, RZ, 0x5, R62 ;  /* 0x00000005ff027819 */ /* 0x000fe4000001163e */
[----:B------:R-:W-:Y:S02]  /*0f90*/  LOP3.LUT R7, R62, 0x1f, RZ, 0xc0, !PT ;  /* 0x0000001f3e077812 */ /* 0x000fe400078ec0ff */
[----:B------:R1:W5:Y:S01]  /*0fa0*/  @P6 LDG.E.U16 R63, [R12.64] ;  /* 0x0000001a0c3f6981 */ /* 0x000362000c1e1500 */
[----:B------:R-:W-:Y:S02]  /*0fb0*/  IADD3.X R11, R5, UR5, RZ, P1, !PT ;  /* 0x00000005050b7c10 */ /* 0x000fe40008ffe4ff */
[----:B------:R-:W-:Y:S01]  /*0fc0*/  LOP3.LUT P3, RZ, R6, 0x10, RZ, 0xc0, !PT ;  /* 0x0000001006ff7812 */ /* 0x000fe2000786c0ff */
[----:B------:R-:W2:Y:S01]  /*0fd0*/  SHFL.IDX PT, R2, R2, RZ, 0x1f ;  /* 0x00001fff02027589 */ /* 0x000ea200000e0000 */
[----:B------:R-:W-:-:S02]  /*0fe0*/  SHF.R.U32.HI R7, RZ, 0x4, R7 ;  /* 0x00000004ff077819 */ /* 0x000fc40000011607 */
[----:B------:R-:W-:Y:S02]  /*0ff0*/  IADD3.X R9, R9, UR7, RZ, P0, !PT ;  /* 0x0000000709097c10 */ /* 0x000fe400087fe4ff */
[----:B------:R-:W-:Y:S01]  /*1000*/  IADD3 R48, P0, R8, c[0x0][0x198], RZ ;  /* 0x0000660008307a10 */ /* 0x000fe20007f1e0ff */
[C---:B----4-:R-:W-:Y:S01]  /*1010*/  IMAD.SHL.U32 R4, R62.reuse, 0x4, RZ ;  /* 0x000000043e047824 */ /* 0x050fe200078e00ff */
[C---:B------:R-:W-:Y:S01]  /*1020*/  LOP3.LUT R3, R62.reuse, 0x7, RZ, 0xc0, !PT ;  /* 0x000000073e037812 */ /* 0x040fe200078ec0ff */
[----:B------:R3:W-:Y:S01]  /*1030*/  LDGSTS.E.BYPASS.LTC128B.128 [R69+0x80], [R8.64], P5 ;  /* 0x0008000008457fae */ /* 0x0007e2000a901d5a */
[----:B------:R-:W-:Y:S02]  /*1040*/  IADD3.X R49, R9, c[0x0][0x19c], RZ, P0, !PT ;  /* 0x0000670009317a10 */ /* 0x000fe400007fe4ff */
[----:B------:R-:W-:Y:S02]  /*1050*/  LOP3.LUT R60, R62, 0x6, RZ, 0xc0, !PT ;  /* 0x000000063e3c7812 */ /* 0x000fe400078ec0ff */
[----:B------:R-:W-:Y:S01]  /*1060*/  LEA.HI R5, R72, R72, RZ, 0x1 ;  /* 0x0000004848057211 */ /* 0x000fe200078f08ff */
[----:B------:R4:W-:Y:S01]  /*1070*/  LDGSTS.E.BYPASS.LTC128B.128 [R68+0x80], [R48.64], P4 ;  /* 0x0008000030447fae */ /* 0x0009e2000a101d5a */
[----:B------:R-:W-:Y:S01]  /*1080*/  IADD3 R46, P0, R10, c[0x0][0x1c8], RZ ;  /* 0x000072000a2e7a10 */ /* 0x000fe20007f1e0ff */
[----:B--2---:R-:W2:Y:S01]  /*1090*/  R2UR UR5, R2 ;  /* 0x00000000020573c2 */ /* 0x004ea200000e0000 */
[----:B-1----:R-:W-:Y:S01]  /*10a0*/  IMAD.SHL.U32 R12, R7, 0x8, RZ ;  /* 0x00000008070c7824 */ /* 0x002fe200078e00ff */
[----:B------:R-:W-:Y:S01]  /*10b0*/  SHF.R.U32.HI R19, RZ, 0x1, R3 ;  /* 0x00000001ff137819 */ /* 0x000fe20000011603 */
[----:B------:R1:W-:Y:S01]  /*10c0*/  LDGSTS.E.BYPASS.LTC128B.128 [R69+0x3080], [R10.64], P3 ;  /* 0x030800000a457fae */ /* 0x0003e20009901d5a */
[----:B------:R-:W-:-:S02]  /*10d0*/  SHF.R.U32.HI R60, RZ, 0x1, R60 ;  /* 0x00000001ff3c7819 */ /* 0x000fc4000001163c */
[----:B------:R-:W-:Y:S02]  /*10e0*/  LOP3.LUT R12, R12, 0xfffffff8, R3, 0xe2, !PT ;  /* 0xfffffff80c0c7812 */ /* 0x000fe400078ee203 */
[----:B------:R-:W-:Y:S02]  /*10f0*/  LOP3.LUT R4, R4, 0x4, RZ, 0xc0, !PT ;  /* 0x0000000404047812 */ /* 0x000fe400078ec0ff */
[----:B------:R-:W-:Y:S02]  /*1100*/  SHF.R.U32.HI R6, RZ, 0x3, R62 ;  /* 0x00000003ff067819 */ /* 0x000fe4000001163e */
[----:B------:R-:W-:Y:S02]  /*1110*/  LOP3.LUT R71, R5, 0x3ffffffe, RZ, 0xc0, !PT ;  /* 0x3ffffffe05477812 */ /* 0x000fe400078ec0ff */
[----:B------:R-:W-:Y:S02]  /*1120*/  LOP3.LUT R3, R62, 0xe, RZ, 0xc0, !PT ;  /* 0x0000000e3e037812 */ /* 0x000fe400078ec0ff */
[----:B------:R-:W-:Y:S01]  /*1130*/  IADD3.X R47, R11, c[0x0][0x1cc], RZ, P0, !PT ;  /* 0x000073000b2f7a10 */ /* 0x000fe200007fe4ff */
[----:B------:R-:W-:Y:S01]  /*1140*/  IMAD.IADD R71, R72, 0x1, -R71 ;  /* 0x0000000148477824 */ /* 0x000fe200078e0a47 */
[----:B------:R-:W-:-:S02]  /*1150*/  LOP3.LUT R60, R4, R7, R60, 0xf6, !PT ;  /* 0x00000007043c7212 */ /* 0x000fc400078ef63c */
[----:B------:R-:W-:Y:S01]  /*1160*/  LOP3.LUT R19, R19, 0x1, R6, 0x78, !PT ;  /* 0x0000000113137812 */ /* 0x000fe200078e7806 */
[----:B------:R4:W-:Y:S01]  /*1170*/  LDGSTS.E.BYPASS.LTC128B.128 [R68+0x3080], [R46.64], P2 ;  /* 0x030800002e447fae */ /* 0x0009e20009101d5a */
[----:B------:R-:W-:Y:S01]  /*1180*/  SHF.R.U32.HI R3, RZ, 0x1, R3 ;  /* 0x00000001ff037819 */ /* 0x000fe20000011603 */
[----:B------:R-:W-:Y:S01]  /*1190*/  IMAD R71, R71, 0x4, R76 ;  /* 0x0000000447477824 */ /* 0x000fe200078e024c */
[----:B------:R-:W-:Y:S01]  /*11a0*/  LOP3.LUT R19, R19, R4, RZ, 0xfc, !PT ;  /* 0x0000000413137212 */ /* 0x000fe200078efcff */
[----:B------:R-:W0:Y:S01]  /*11b0*/  LDGDEPBAR ;  /* 0x00000000000079af */ /* 0x000e220000000000 */
[----:B-1----:R-:W-:Y:S01]  /*11c0*/  IADD3 R10, R72, 0x8, RZ ;  /* 0x00000008480a7810 */ /* 0x002fe20007ffe0ff */
[----:B------:R-:W-:-:S03]  /*11d0*/  IMAD R60, R3, 0x18, R60 ;  /* 0x00000018033c7824 */ /* 0x000fc600078e023c */
[----:B---3--:R-:W-:Y:S02]  /*11e0*/  LEA.HI R8, R10, R10, RZ, 0x1 ;  /* 0x0000000a0a087211 */ /* 0x008fe400078f08ff */
[--C-:B------:R-:W-:Y:S02]  /*11f0*/  SHF.R.S32.HI R4, RZ, 0x1, R5.reuse ;  /* 0x00000001ff047819 */ /* 0x100fe40000011405 */
[----:B------:R-:W-:Y:S02]  /*1200*/  SHF.R.S32.HI R5, RZ, 0x1f, R5 ;  /* 0x0000001fff057819 */ /* 0x000fe40000011405 */
[----:B------:R-:W-:Y:S01]  /*1210*/  LOP3.LUT R3, R8, 0x3ffffffe, RZ, 0xc0, !PT ;  /* 0x3ffffffe08037812 */ /* 0x000fe200078ec0ff */
[----:B--2---:R-:W-:Y:S01]  /*1220*/  USHF.R.S32.HI UR6, URZ, 0x1f, UR5 ;  /* 0x0000001f3f067899 */ /* 0x004fe20008011405 */
[----:B------:R-:W-:Y:S02]  /*1230*/  SHF.R.S32.HI R6, RZ, 0x1f, R71 ;  /* 0x0000001fff067819 */ /* 0x000fe40000011447 */
[----:B------:R-:W-:Y:S01]  /*1240*/  LEA.HI R5, R5, R4, RZ, 0x2 ;  /* 0x0000000405057211 */ /* 0x000fe200078f10ff */
[----:B------:R-:W-:Y:S01]  /*1250*/  IMAD.IADD R3, R10, 0x1, -R3 ;  /* 0x000000010a037824 */ /* 0x000fe200078e0a03 */
[----:B------:R-:W-:Y:S01]  /*1260*/  ULEA.HI UR6, UR6, UR5, URZ, 0x2 ;  /* 0x0000000506067291 */ /* 0x000fe2000f8f103f */
[----:B------:R-:W-:Y:S01]  /*1270*/  LEA.HI R6, R6, R71, RZ, 0x2 ;  /* 0x0000004706067211 */ /* 0x000fe200078f10ff */
[----:B------:R-:W-:Y:S01]  /*1280*/  IMAD R72, R61, 0x80, R72 ;  /* 0x000000803d487824 */ /* 0x000fe200078e0248 */
[----:B------:R-:W-:Y:S01]  /*1290*/  LOP3.LUT R5, R5, 0x1ffffffc, RZ, 0xc0, !PT ;  /* 0x1ffffffc05057812 */ /* 0x000fe200078ec0ff */
[----:B------:R-:W-:Y:S01]  /*12a0*/  IMAD R70, R3, 0x4, R76 ;  /* 0x0000000403467824 */ /* 0x000fe200078e024c */
[--C-:B------:R-:W-:Y:S01]  /*12b0*/  SHF.R.S32.HI R3, RZ, 0x1, R8.reuse ;  /* 0x00000001ff037819 */ /* 0x100fe20000011408 */
[----:B------:R-:W-:Y:S01]  /*12c0*/  ULOP3.LUT UR7, UR6, 0xfffffffc, URZ, 0xc0, !UPT ;  /* 0xfffffffc06077892 */ /* 0x000fe2000f8ec03f */
[----:B------:R-:W-:Y:S01]  /*12d0*/  SHF.R.S32.HI R8, RZ, 0x1f, R8 ;  /* 0x0000001fff087819 */ /* 0x000fe20000011408 */
[----:B------:R-:W-:Y:S01]  /*12e0*/  UIADD3 UR4, -UR18, UR19, URZ ;  /* 0x0000001312047290 */ /* 0x000fe2000fffe13f */
[----:B------:R-:W-:Y:S01]  /*12f0*/  LOP3.LUT R6, R6, 0xfffffffc, RZ, 0xc0, !PT ;  /* 0xfffffffc06067812 */ /* 0x000fe200078ec0ff */
[----:B------:R-:W-:Y:S01]  /*1300*/  IMAD.IADD R2, R4, 0x1, -R5 ;  /* 0x0000000104027824 */ /* 0x000fe200078e0a05 */
[----:B------:R-:W-:Y:S01]  /*1310*/  SHF.R.S32.HI R5, RZ, 0x1f, R70 ;  /* 0x0000001fff057819 */ /* 0x000fe20000011446 */
[----:B------:R-:W-:Y:S01]  /*1320*/  UIADD3 UR7, UR5, -UR7, URZ ;  /* 0x8000000705077290 */ /* 0x000fe2000fffe03f */
[----:B------:R-:W-:Y:S01]  /*1330*/  SHF.R.S32.HI R7, RZ, 0x1f, R72 ;  /* 0x0000001fff077819 */ /* 0x000fe20000011448 */
[----:B------:R-:W-:Y:S01]  /*1340*/  USHF.R.S32.HI UR5, URZ, 0x1f, UR4 ;  /* 0x0000001f3f057899 */ /* 0x000fe20008011404 */
[----:B------:R-:W-:Y:S01]  /*1350*/  LEA.HI R8, R8, R3, RZ, 0x2 ;  /* 0x0000000308087211 */ /* 0x000fe200078f10ff */
[----:B------:R-:W-:Y:S01]  /*1360*/  IMAD.IADD R71, R71, 0x1, -R6 ;  /* 0x0000000147477824 */ /* 0x000fe200078e0a06 */
[----:B------:R-:W-:Y:S01]  /*1370*/  LEA R76, R76, UR18, 0x3 ;  /* 0x000000124c4c7c11 */ /* 0x000fe2000f8e18ff */
[----:B------:R-:W-:Y:S01]  /*1380*/  IMAD R7, R7, c[0x0][0x260], RZ ;  /* 0x0000980007077a24 */ /* 0x000fe200078e02ff */
[----:B------:R-:W-:Y:S01]  /*1390*/  LEA.HI R5, R5, R70, RZ, 0x2 ;  /* 0x0000004605057211 */ /* 0x000fe200078f10ff */
[----:B------:R-:W-:Y:S01]  /*13a0*/  ULEA.HI UR5, UR5, UR4, URZ, 0x5 ;  /* 0x0000000405057291 */ /* 0x000fe2000f8f283f */
[----:B------:R-:W-:Y:S01]  /*13b0*/  LOP3.LUT R8, R8, 0x1ffffffc, RZ, 0xc0, !PT ;  /* 0x1ffffffc08087812 */ /* 0x000fe200078ec0ff */
[----:B------:R-:W-:-:S04]  /*13c0*/  DEPBAR.LE SB0, 0x1 ;  /* 0x000080400000791a */ /* 0x000fc80000000000 */
[----:B------:R-:W-:Y:S01]  /*13d0*/  SHF.R.S32.HI R77, RZ, 0x1f, R76 ;  /* 0x0000001fff4d7819 */ /* 0x000fe2000001144c */
[----:B------:R-:W-:Y:S01]  /*13e0*/  ULOP3.LUT UR5, UR5, 0xffffffe0, URZ, 0xc0, !UPT ;  /* 0xffffffe005057892 */ /* 0x000fe2000f8ec03f */
[----:B------:R-:W-:Y:S01]  /*13f0*/  LOP3.LUT R71, R71, R2, RZ, 0x3c, !PT ;  /* 0x0000000247477212 */ /* 0x000fe200078e3cff */
[C---:B------:R-:W-:Y:S01]  /*1400*/  IMAD R2, R72.reuse, c[0x0][0x264], R7 ;  /* 0x0000990048027a24 */ /* 0x040fe200078e0207 */
[----:B------:R-:W-:Y:S01]  /*1410*/  LOP3.LUT R5, R5, 0xfffffffc, RZ, 0xc0, !PT ;  /* 0xfffffffc05057812 */ /* 0x000fe200078ec0ff */
[----:B------:R-:W-:Y:S01]  /*1420*/  IMAD.IADD R7, R3, 0x1, -R8 ;  /* 0x0000000103077824 */ /* 0x000fe200078e0a08 */
[----:B------:R-:W-:Y:S01]  /*1430*/  USHF.R.S32.HI UR6, URZ, 0x2, UR6 ;  /* 0x000000023f067899 */ /* 0x000fe20008011406 */
[----:B------:R-:W-:Y:S01]  /*1440*/  IMAD.WIDE.U32 R8, R72, c[0x0][0x260], R76 ;  /* 0x0000980048087a25 */ /* 0x000fe200078e004c */
[----:B------:R-:W-:-:S03]  /*1450*/  UIADD3 UR5, UR4, -UR5, URZ ;  /* 0x8000000504057290 */ /* 0x000fc6000fffe03f */
[----:B------:R-:W-:Y:S01]  /*1460*/  IMAD.IADD R70, R70, 0x1, -R5 ;  /* 0x0000000146467824 */ /* 0x000fe200078e0a05 */
[----:B------:R-:W-:Y:S01]  /*1470*/  UISETP.GE.AND UP1, UPT, UR21, 0x20, UPT ;  /* 0x000000201500788c */ /* 0x000fe2000bf26270 */
[----:B------:R-:W-:Y:S01]  /*1480*/  IMAD.IADD R2, R9, 0x1, R2 ;  /* 0x0000000109027824 */ /* 0x000fe200078e0202 */
[----:B------:R-:W-:Y:S01]  /*1490*/  LEA R74, P0, R8, UR12, 0x1 ;  /* 0x0000000c084a7c11 */ /* 0x000fe2000f8008ff */
[----:B------:R-:W-:Y:S01]  /*14a0*/  UIMAD UR22, UR7, 0x18, UR6 ;  /* 0x00000018071678a4 */ /* 0x000fe2000f8e0206 */
[----:B------:R-:W-:Y:S01]  /*14b0*/  LOP3.LUT R70, R70, R7, RZ, 0x3c, !PT ;  /* 0x0000000746467212 */ /* 0x000fe200078e3cff */
[----:B------:R-:W-:Y:S01]  /*14c0*/  UISETP.NE.AND UP0, UPT, UR5, URZ, UPT ;  /* 0x0000003f0500728c */ /* 0x000fe2000bf05270 */
[----:B------:R-:W-:Y:S01]  /*14d0*/  SHF.R.U32.HI R12, RZ, 0x1, R12 ;  /* 0x00000001ff0c7819 */ /* 0x000fe2000001160c */
[----:B------:R-:W-:Y:S01]  /*14e0*/  USHF.L.U32 UR22, UR22, 0x3, URZ ;  /* 0x0000000316167899 */ /* 0x000fe2000800063f */
[----:B------:R-:W-:Y:S01]  /*14f0*/  LEA.HI.X R75, R8, UR13, R2, 0x1, P0 ;  /* 0x0000000d084b7c11 */ /* 0x000fe200080f0c02 */
[----:B------:R-:W-:Y:S01]  /*1500*/  USEL UR12, UR5, 0x20, UP0 ;  /* 0x00000020050c7887 */ /* 0x000fe20008000000 */
[----:B------:R-:W-:Y:S01]  /*1510*/  PLOP3.LUT P0, PT, PT, PT, UP1, 0x80, 0x0 ;  /* 0x000000000000781c */ /* 0x000fe20003f0f018 */
[----:B------:R-:W-:Y:S01]  /*1520*/  IMAD.IADD R71, R6, 0x1, R71 ;  /* 0x0000000106477824 */ /* 0x000fe200078e0247 */
[----:B------:R-:W-:Y:S01]  /*1530*/  USHF.L.U32 UR22, UR22, 0x4, URZ ;  /* 0x0000000416167899 */ /* 0x000fe2000800063f */
[----:B------:R-:W-:Y:S01]  /*1540*/  IMAD.IADD R70, R5, 0x1, R70 ;  /* 0x0000000105467824 */ /* 0x000fe200078e0246 */
[----:B------:R-:W-:Y:S01]  /*1550*/  ULEA UR13, UR6, 0x3000, 0x7 ;  /* 0x00003000060d7891 */ /* 0x000fe2000f8e383f */
[----:B------:R-:W-:Y:S01]  /*1560*/  IMAD R19, R12, 0x18, R19 ;  /* 0x000000180c137824 */ /* 0x000fe200078e0213 */
[----:B------:R-:W-:Y:S01]  /*1570*/  UIADD3 UR18, UR12, UR18, URZ ;  /* 0x000000120c127290 */ /* 0x000fe2000fffe03f */
[----:B------:R-:W-:-:S02]  /*1580*/  IMAD R71, R4, 0x18, R71 ;  /* 0x0000001804477824 */ /* 0x000fc400078e0247 */
[----:B------:R-:W-:Y:S01]  /*1590*/  IMAD R70, R3, 0x18, R70 ;  /* 0x0000001803467824 */ /* 0x000fe200078e0246 */
[----:B------:R-:W-:Y:S01]  /*15a0*/  USHF.R.S32.HI UR4, URZ, 0x1f, UR21 ;  /* 0x0000001f3f047899 */ /* 0x000fe20008011415 */
[----:B------:R-:W-:Y:S01]  /*15b0*/  IMAD.SHL.U32 R60, R60, 0x10, RZ ;  /* 0x000000103c3c7824 */ /* 0x000fe200078e00ff */
[----:B------:R-:W-:Y:S01]  /*15c0*/  BAR.SYNC.DEFER_BLOCKING 0x0 ;  /* 0x0000000000007b1d */ /* 0x000fe20000010000 */
[----:B------:R-:W-:Y:S01]  /*15d0*/  IMAD.SHL.U32 R19, R19, 0x10, RZ ;  /* 0x0000001013137824 */ /* 0x000fe200078e00ff */
[----:B------:R-:W-:Y:S01]  /*15e0*/  UISETP.LT.AND UP0, UPT, UR18, UR19, UPT ;  /* 0x000000131200728c */ /* 0x000fe2000bf01270 */
[----:B------:R-:W-:Y:S01]  /*15f0*/  IMAD.SHL.U32 R71, R71, 0x8, RZ ;  /* 0x0000000847477824 */ /* 0x000fe200078e00ff */
[----:B------:R-:W-:Y:S01]  /*1600*/  IADD3 R82, P2, R48, c[0x0][0x1a0], RZ ;  /* 0x0000680030527a10 */ /* 0x000fe20007f5e0ff */
[----:B------:R-:W-:Y:S01]  /*1610*/  IMAD.SHL.U32 R70, R70, 0x8, RZ ;  /* 0x0000000846467824 */ /* 0x000fe200078e00ff */
[----:B------:R-:W-:Y:S01]  /*1620*/  IADD3 R84, P1, R46, c[0x0][0x1d0], RZ ;  /* 0x000074002e547a10 */ /* 0x000fe20007f3e0ff */
[----:B------:R-:W-:-:S02]  /*1630*/  ULEA.HI UR21, UR4, UR21, URZ, 0x5 ;  /* 0x0000001504157291 */ /* 0x000fc4000f8f283f */
[----:B------:R-:W-:Y:S01]  /*1640*/  USEL UR19, UR18, UR19, UP0 ;  /* 0x0000001312137287 */ /* 0x000fe20008000000 */
[----:B------:R-:W-:Y:S01]  /*1650*/  CS2R R16, SRZ ;  /* 0x0000000000107805 */ /* 0x000fe2000001ff00 */
[----:B------:R-:W-:Y:S01]  /*1660*/  CS2R R14, SRZ ;  /* 0x00000000000e7805 */ /* 0x000fe2000001ff00 */
[----:B------:R-:W-:Y:S01]  /*1670*/  CS2R R12, SRZ ;  /* 0x00000000000c7805 */ /* 0x000fe2000001ff00 */
[----:B------:R-:W-:Y:S01]  /*1680*/  CS2R R10, SRZ ;  /* 0x00000000000a7805 */ /* 0x000fe2000001ff00 */
[----:B------:R-:W-:Y:S01]  /*1690*/  CS2R R8, SRZ ;  /* 0x0000000000087805 */ /* 0x000fe2000001ff00 */
[----:B------:R-:W-:Y:S01]  /*16a0*/  CS2R R6, SRZ ;  /* 0x0000000000067805 */ /* 0x000fe2000001ff00 */
[----:B------:R-:W-:Y:S01]  /*16b0*/  CS2R R4, SRZ ;  /* 0x0000000000047805 */ /* 0x000fe2000001ff00 */
[----:B------:R-:W-:Y:S01]  /*16c0*/  CS2R R2, SRZ ;  /* 0x0000000000027805 */ /* 0x000fe2000001ff00 */
[----:B------:R-:W-:Y:S02]  /*16d0*/  LOP3.LUT R18, R19, 0x20, RZ, 0x3c, !PT ;  /* 0x0000002013127812 */ /* 0x000fe400078e3cff */
[----:B------:R-:W-:Y:S01]  /*16e0*/  IADD3.X R81, R49, c[0x0][0x1a4], RZ, P2, !PT ;  /* 0x0000690031517a10 */ /* 0x000fe200017fe4ff */
[----:B------:R4:W1:Y:S01]  /*16f0*/  LDSM.16.M88.4 R20, [R60+UR22] ;  /* 0x000000163c14783b */ /* 0x0008620008000200 */
[----:B------:R-:W-:-:S03]  /*1700*/  IADD3.X R85, R47, c[0x0][0x1d4], RZ, P1, !PT ;  /* 0x000075002f557a10 */ /* 0x000fc60000ffe4ff */
[----:B------:R4:W2:Y:S01]  /*1710*/  LDSM.16.M88.4 R24, [R19+UR13] ;  /* 0x0000000d1318783b */ /* 0x0008a20008000200 */
[----:B------:R-:W-:-:S03]  /*1720*/  SHF.R.S32.HI R71, RZ, 0x3, R71 ;  /* 0x00000003ff477819 */ /* 0x000fc60000011447 */
[----:B------:R4:W3:Y:S01]  /*1730*/  LDSM.16.M88.4 R28, [R19+UR13+0xc00] ;  /* 0x000c000d131c783b */ /* 0x0008e20008000200 */
[----:B------:R-:W-:-:S03]  /*1740*/  SHF.R.S32.HI R70, RZ, 0x3, R70 ;  /* 0x00000003ff467819 */ /* 0x000fc60000011446 */
[----:B------:R4:W1:Y:S04]  /*1750*/  LDSM.16.M88.4 R32, [R19+UR13+0x1800] ;  /* 0x0018000d1320783b */ /* 0x0008680008000200 */
[----:B------:R4:W1:Y:S01]  /*1760*/  LDSM.16.M88.4 R36, [R19+UR13+0x2400] ;  /* 0x0024000d1324783b */ /* 0x0008620008000200 */
[----:B------:R-:W1:Y:S01]  /*1770*/  @!P6 LDC.U16 R63, c[0x0][0x330] ;  /* 0x0000cc00ff3feb82 */ /* 0x000e620000000400 */
[----:B------:R-:W-:Y:S05]  /*1780*/  @!P0 BRA `(.L_x_226) ;  /* 0x0000088000008947 */ /* 0x000fea0003800000 */
[----:B--234-:R-:W-:Y:S01]  /*1790*/  IMAD.MOV.U32 R44, RZ, RZ, c[0x0][0x1c0] ;  /* 0x00007000ff2c7624 */ /* 0x01cfe200078e00ff */
[----:B------:R-:W-:Y:S01]  /*17a0*/  USHF.R.S32.HI UR18, URZ, 0x1f, UR20 ;  /* 0x0000001f3f127899 */ /* 0x000fe20008011414 */
[----:B------:R-:W-:Y:S01]  /*17b0*/  IMAD.MOV.U32 R16, RZ, RZ, c[0x0][0x190] ;  /* 0x00006400ff107624 */ /* 0x000fe200078e00ff */
[----:B------:R-:W-:Y:S01]  /*17c0*/  ULDC.64 UR4, c[0x0][0x1d8] ;  /* 0x0000760000047ab9 */ /* 0x000fe20000000a00 */
[----:B------:R-:W-:Y:S01]  /*17d0*/  IMAD.WIDE.U32 R48, R43, R44, c[0x0][0x1d0] ;  /* 0x000074002b307625 */ /* 0x000fe200078e002c */
[----:B------:R-:W-:Y:S01]  /*17e0*/  UIADD3 UR4, UP0, URZ, -UR4, URZ ;  /* 0x800000043f047290 */ /* 0x000fe2000ff1e03f */
[----:B------:R-:W-:-:S02]  /*17f0*/  MOV R73, c[0x0][0x1a0] ;  /* 0x0000680000497a02 */ /* 0x000fc40000000f00 */
[----:B------:R-:W-:Y:S01]  /*1800*/  IMAD.WIDE.U32 R46, R45, R16, c[0x0][0x1a0] ;  /* 0x000068002d2e7625 */ /* 0x000fe200078e0010 */
[----:B------:R-:W-:Y:S01]  /*1810*/  IADD3 R45, P4, P3, R40, UR20, R48 ;  /* 0x00000014282d7c10 */ /* 0x000fe2000fb9e030 */
[----:B------:R-:W-:Y:S01]  /*1820*/  UIADD3.X UR5, URZ, ~UR5, URZ, UP0, !UPT ;  /* 0x800000053f057290 */ /* 0x000fe200087fe43f */
[----:B------:R-:W-:Y:S01]  /*1830*/  IADD3 R48, P0, RZ, -c[0x0][0x1a8], RZ ;  /* 0x80006a00ff307a10 */ /* 0x000fe20007f1e0ff */
[----:B------:R-:W-:Y:S02]  /*1840*/  IMAD.IADD R0, R0, 0x1, R49 ;  /* 0x0000000100007824 */ /* 0x000fe400078e0231 */
[----:B------:R-:W-:Y:S01]  /*1850*/  IMAD.IADD R16, R42, 0x1, R47 ;  /* 0x000000012a107824 */ /* 0x000fe200078e022f */
[----:B------:R-:W-:Y:S01]  /*1860*/  IADD3 R47, P2, P1, R40, UR20, R46 ;  /* 0x00000014282f7c10 */ /* 0x000fe2000f95e02e */
[----:B------:R-:W-:Y:S01]  /*1870*/  IMAD.X R49, RZ, RZ, ~c[0x0][0x1ac], P0 ;  /* 0x80006b00ff317624 */ /* 0x000fe200000e06ff */
[----:B------:R-:W-:Y:S01]  /*1880*/  IADD3.X R0, R41, UR18, R0, P4, P3 ;  /* 0x0000001229007c10 */ /* 0x000fe2000a7e6400 */
[----:B------:R-:W-:Y:S01]  /*1890*/  IMAD.MOV.U32 R65, RZ, RZ, 0x3 ;  /* 0x00000003ff417424 */ /* 0x000fe200078e00ff */
[----:B------:R-:W-:Y:S01]  /*18a0*/  LEA R43, P0, R45, UR10, 0x1 ;  /* 0x0000000a2d2b7c11 */ /* 0x000fe2000f8008ff */
[----:B------:R-:W-:Y:S01]  /*18b0*/  IMAD.MOV.U32 R79, RZ, RZ, c[0x0][0x1d0] ;  /* 0x00007400ff4f7624 */ /* 0x000fe200078e00ff */
[----:B------:R-:W-:Y:S01]  /*18c0*/  IADD3.X R16, R41, UR18, R16, P2, P1 ;  /* 0x0000001229107c10 */ /* 0x000fe200097e2410 */
[----:B------:R-:W-:Y:S01]  /*18d0*/  IMAD.U32 R41, RZ, RZ, UR5 ;  /* 0x00000005ff297e24 */ /* 0x000fe2000f8e00ff */
[----:B------:R-:W-:Y:S01]  /*18e0*/  LEA.HI.X R0, R45, UR11, R0, 0x1, P0 ;  /* 0x0000000b2d007c11 */ /* 0x000fe200080f0c00 */
[----:B------:R-:W-:Y:S01]  /*18f0*/  IMAD.WIDE.U32 R44, R65, c[0x0][0x198], R48 ;  /* 0x00006600412c7a25 */ /* 0x000fe200078e0030 */
[----:B------:R-:W-:Y:S01]  /*1900*/  MOV R40, UR4 ;  /* 0x0000000400287c02 */ /* 0x000fe20008000f00 */
[----:B------:R-:W-:Y:S01]  /*1910*/  UMOV UR5, UR22 ;  /* 0x0000001600057c82 */ /* 0x000fe20008000000 */
[----:B------:R-:W-:Y:S01]  /*1920*/  LEA R66, P0, R47, UR8, 0x1 ;  /* 0x000000082f427c11 */ /* 0x000fe2000f8008ff */
[----:B------:R-:W-:Y:S01]  /*1930*/  USHF.R.S32.HI UR8, URZ, 0x5, UR21 ;  /* 0x000000053f087899 */ /* 0x000fe20008011415 */
[C---:B------:R-:W-:Y:S01]  /*1940*/  IMAD R67, R65.reuse, c[0x0][0x19c], RZ ;  /* 0x0000670041437a24 */ /* 0x040fe200078e02ff */
[----:B------:R-:W-:Y:S01]  /*1950*/  UMOV UR4, UR13 ;  /* 0x0000000d00047c82 */ /* 0x000fe20008000000 */
[----:B------:R-:W-:Y:S01]  /*1960*/  IMAD.WIDE.U32 R40, R65, c[0x0][0x1c8], R40 ;  /* 0x0000720041287a25 */ /* 0x000fe200078e0028 */
[----:B------:R-:W-:Y:S01]  /*1970*/  LEA.HI.X R16, R47, UR9, R16, 0x1, P0 ;  /* 0x000000092f107c11 */ /* 0x000fe200080f0c10 */
[----:B------:R-:W-:Y:S01]  /*1980*/  UISETP.NE.AND UP0, UPT, UR8, 0x2, UPT ;  /* 0x000000020800788c */ /* 0x000fe2000bf05270 */
[----:B------:R-:W-:Y:S01]  /*1990*/  IADD3 R66, P0, R66, R44, RZ ;  /* 0x0000002c42427210 */ /* 0x000fe20007f1e0ff */
[----:B------:R-:W-:Y:S01]  /*19a0*/  IMAD R65, R65, c[0x0][0x1cc], RZ ;  /* 0x0000730041417a24 */ /* 0x000fe200078e02ff */
[----:B------:R-:W-:Y:S01]  /*19b0*/  IADD3 R64, P1, R43, R40, RZ ;  /* 0x000000282b407210 */ /* 0x000fe20007f3e0ff */
[----:B------:R-:W-:Y:S01]  /*19c0*/  IMAD.MOV.U32 R80, RZ, RZ, c[0x0][0x1d4] ;  /* 0x00007500ff507624 */ /* 0x000fe200078e00ff */
[----:B------:R-:W-:Y:S01]  /*19d0*/  IADD3.X R67, R16, R45, R67, P0, !PT ;  /* 0x0000002d10437210 */ /* 0x000fe200007fe443 */
[----:B------:R-:W-:Y:S01]  /*19e0*/  IMAD.MOV.U32 R78, RZ, RZ, c[0x0][0x1a4] ;  /* 0x00006900ff4e7624 */ /* 0x000fe200078e00ff */
[----:B------:R-:W-:Y:S01]  /*19f0*/  PLOP3.LUT P0, PT, PT, PT, UP0, 0x80, 0x0 ;  /* 0x000000000000781c */ /* 0x000fe20003f0f008 */
[----:B------:R-:W-:Y:S01]  /*1a00*/  IMAD.MOV.U32 R16, RZ, RZ, RZ ;  /* 0x000000ffff107224 */ /* 0x000fe200078e00ff */
[----:B------:R-:W-:Y:S01]  /*1a10*/  IADD3.X R65, R0, R41, R65, P1, !PT ;  /* 0x0000002900417210 */ /* 0x000fe20000ffe441 */
[----:B------:R-:W-:Y:S01]  /*1a20*/  UMOV UR21, 0x2 ;  /* 0x0000000200157882 */ /* 0x000fe20000000000 */
[----:B------:R-:W-:Y:S01]  /*1a30*/  LOP3.LUT R0, R60, 0x20, RZ, 0x3c, !PT ;  /* 0x000000203c007812 */ /* 0x000fe200078e3cff */
[----:B------:R-:W-:Y:S01]  /*1a40*/  UMOV UR20, 0x100 ;  /* 0x0000010000147882 */ /* 0x000fe20000000000 */
[----:B------:R-:W-:Y:S01]  /*1a50*/  SEL R87, R87, RZ, P0 ;  /* 0x000000ff57577207 */ /* 0x000fe20000000000 */
[----:B------:R-:W-:Y:S01]  /*1a60*/  UMOV UR18, 0x100 ;  /* 0x0000010000127882 */ /* 0x000fe20000000000 */
[----:B------:R-:W-:Y:S01]  /*1a70*/  SEL R86, R86, RZ, P0 ;  /* 0x000000ff56567207 */ /* 0x000fe20000000000 */
[----:B------:R-:W-:-:S02]  /*1a80*/  UIADD3 UR22, UR8, -0x1, URZ ;  /* 0xffffffff08167890 */ /* 0x000fc4000fffe03f */
[----:B------:R-:W-:Y:S02]  /*1a90*/  UMOV UR13, URZ ;  /* 0x0000003f000d7c82 */ /* 0x000fe40008000000 */
.L_x_227:
[C---:B-12---:R-:W-:Y:S01]  /*1aa0*/  HMMA.16816.F16 R16, R20.reuse, R24, R16 ;  /* 0x000000181410723c */ /* 0x046fe20000000810 */
[----:B------:R-:W-:Y:S01]  /*1ab0*/  LDSM.16.M88.4 R40, [R0+UR5] ;  /* 0x000000050028783b */ /* 0x000fe20008000200 */
[----:B------:R-:W-:Y:S02]  /*1ac0*/  UISETP.NE.AND UP1, UPT, UR13, 0x2, UPT ;  /* 0x000000020d00788c */ /* 0x000fe4000bf25270 */
[----:B------:R-:W-:Y:S01]  /*1ad0*/  LOP3.LUT P0, RZ, R86, 0x1, RZ, 0xc0, !PT ;  /* 0x0000000156ff7812 */ /* 0x000fe2000780c0ff */
[----:B------:R-:W-:Y:S01]  /*1ae0*/  UMOV UR11, UR5 ;  /* 0x00000005000b7c82 */ /* 0x000fe20008000000 */
[----:B------:R-:W-:Y:S01]  /*1af0*/  LOP3.LUT P2, RZ, R87, 0x1, RZ, 0xc0, !PT ;  /* 0x0000000157ff7812 */ /* 0x000fe2000784c0ff */
[----:B------:R-:W1:Y:S01]  /*1b00*/  LDSM.16.M88.4 R44, [R18+UR4] ;  /* 0x00000004122c783b */ /* 0x000e620008000200 */
[C---:B------:R-:W-:Y:S01]  /*1b10*/  HMMA.16816.F16 R14, R20.reuse, R26, R14 ;  /* 0x0000001a140e723c */ /* 0x040fe2000000080e */
[----:B------:R-:W-:Y:S02]  /*1b20*/  UMOV UR10, UR4 ;  /* 0x00000004000a7c82 */ /* 0x000fe40008000000 */
[----:B------:R-:W-:Y:S01]  /*1b30*/  UISETP.NE.AND UP0, UPT, UR22, 0x2, UPT ;  /* 0x000000021600788c */ /* 0x000fe2000bf05270 */
[----:B------:R-:W-:Y:S01]  /*1b40*/  IADD3 R91, R69, UR18, RZ ;  /* 0x00000012455b7c10 */ /* 0x000fe2000fffe0ff */
[----:B------:R-:W1:Y:S01]  /*1b50*/  LDSM.16.M88.4 R48, [R18+UR4+0xc00] ;  /* 0x000c00041230783b */ /* 0x000e620008000200 */
[----:B------:R-:W-:Y:S01]  /*1b60*/  @UP1 UIADD3 UR5, UR5, 0x80, URZ ;  /* 0x0000008005051890 */ /* 0x000fe2000fffe03f */
[----:B------:R-:W-:Y:S01]  /*1b70*/  IADD3 R93, R68, UR20, RZ ;  /* 0x00000014445d7c10 */ /* 0x000fe2000fffe0ff */
[C---:B------:R-:W-:Y:S01]  /*1b80*/  HMMA.16816.F16 R12, R20.reuse, R28, R12 ;  /* 0x0000001c140c723c */ /* 0x040fe2000000080c */
[----:B------:R-:W-:Y:S02]  /*1b90*/  @!UP1 UIADD3 UR5, UR11, -0x100, URZ ;  /* 0xffffff000b059890 */ /* 0x000fe4000fffe03f */
[----:B------:R-:W2:Y:S01]  /*1ba0*/  LDSM.16.M88.4 R52, [R18+UR4+0x1800] ;  /* 0x001800041234783b */ /* 0x000ea20008000200 */
[----:B------:R-:W-:Y:S01]  /*1bb0*/  LOP3.LUT R88, R86, 0x2, RZ, 0xc0, !PT ;  /* 0x0000000256587812 */ /* 0x000fe200078ec0ff */
[----:B------:R-:W-:Y:S01]  /*1bc0*/  @P0 IMAD.MOV.U32 R83, RZ, RZ, R81 ;  /* 0x000000ffff530224 */ /* 0x000fe200078e0051 */
[----:B------:R-:W-:Y:S01]  /*1bd0*/  LOP3.LUT R89, R87, 0x2, RZ, 0xc0, !PT ;  /* 0x0000000257597812 */ /* 0x000fe200078ec0ff */
[----:B------:R-:W-:Y:S01]  /*1be0*/  UIADD3 UR22, UR22, -0x1, URZ ;  /* 0xffffffff16167890 */ /* 0x000fe2000fffe03f */
[C---:B------:R-:W-:Y:S01]  /*1bf0*/  HMMA.16816.F16 R10, R20.reuse, R30, R10 ;  /* 0x0000001e140a723c */ /* 0x040fe2000000080a */
[----:B------:R-:W2:Y:S01]  /*1c00*/  LDSM.16.M88.4 R56, [R18+UR4+0x2400] ;  /* 0x002400041238783b */ /* 0x000ea20008000200 */
[----:B------:R-:W-:Y:S02]  /*1c10*/  @UP1 UIADD3 UR4, UR4, 0x80, URZ ;  /* 0x0000008004041890 */ /* 0x000fe4000fffe03f */
[----:B------:R-:W-:Y:S01]  /*1c20*/  SHF.R.U32.HI R88, RZ, 0x1, R88 ;  /* 0x00000001ff587819 */ /* 0x000fe20000011658 */
[----:B------:R-:W-:Y:S02]  /*1c30*/  @!UP1 UIADD3 UR4, UR10, -0x100, URZ ;  /* 0xffffff000a049890 */ /* 0x000fe4000fffe03f */
[----:B------:R-:W-:Y:S01]  /*1c40*/  @!PT LDS RZ, [RZ] ;  /* 0x00000000fffff984 */ /* 0x000fe20000000800 */
[----:B------:R-:W-:Y:S01]  /*1c50*/  @!PT LDS RZ, [RZ] ;  /* 0x00000000fffff984 */ /* 0x000fe20000000800 */
[----:B------:R-:W-:Y:S01]  /*1c60*/  @!PT LDS RZ, [RZ] ;  /* 0x00000000fffff984 */ /* 0x000fe20000000800 */
[----:B------:R3:W-:Y:S01]  /*1c70*/  @P0 LDGSTS.E.BYPASS.LTC128B.128 [R91], [R82.64] ;  /* 0x00000000525b0fae */ /* 0x0007e2000b901d5a */
[C---:B------:R-:W-:Y:S01]  /*1c80*/  HMMA.16816.F16 R8, R20.reuse, R32, R8 ;  /* 0x000000201408723c */ /* 0x040fe20000000808 */
[----:B------:R-:W-:Y:S01]  /*1c90*/  UISETP.NE.AND UP2, UPT, UR21, 0x2, UPT ;  /* 0x000000021500788c */ /* 0x000fe2000bf45270 */
[----:B------:R-:W-:Y:S01]  /*1ca0*/  ISETP.NE.U32.AND P1, PT, R88, RZ, PT ;  /* 0x000000ff5800720c */ /* 0x000fe20003f25070 */
[----:B------:R-:W-:Y:S01]  /*1cb0*/  @UP1 UIADD3 UR13, UR13, 0x1, URZ ;  /* 0x000000010d0d1890 */ /* 0x000fe2000fffe03f */
[----:B------:R-:W-:Y:S01]  /*1cc0*/  SHF.R.U32.HI R88, RZ, 0x1, R89 ;  /* 0x00000001ff587819 */ /* 0x000fe20000011659 */
[----:B------:R-:W-:Y:S01]  /*1cd0*/  UMOV UR8, UR18 ;  /* 0x0000001200087c82 */ /* 0x000fe20008000000 */
[----:B------:R-:W-:Y:S01]  /*1ce0*/  IADD3 R89, R69, UR20, RZ ;  /* 0x0000001445597c10 */ /* 0x000fe2000fffe0ff */
[----:B------:R-:W-:Y:S01]  /*1cf0*/  UMOV UR9, UR20 ;  /* 0x0000001400097c82 */ /* 0x000fe20008000000 */
[C---:B------:R-:W-:Y:S02]  /*1d00*/  HMMA.16816.F16 R6, R20.reuse, R34, R6 ;  /* 0x000000221406723c */ /* 0x040fe40000000806 */
[----:B------:R-:W-:Y:S01]  /*1d10*/  ISETP.NE.U32.AND P0, PT, R88, RZ, PT ;  /* 0x000000ff5800720c */ /* 0x000fe20003f05070 */
[----:B------:R4:W-:Y:S01]  /*1d20*/  @P2 LDGSTS.E.BYPASS.LTC128B.128 [R89+0x3000], [R84.64] ;  /* 0x0300000054592fae */ /* 0x0009e2000b901d5a */
[----:B------:R-:W-:Y:S01]  /*1d30*/  IADD3 R88, R68, UR18, RZ ;  /* 0x0000001244587c10 */ /* 0x000fe2000fffe0ff */
[----:B------:R-:W-:Y:S02]  /*1d40*/  @UP2 UIADD3 UR21, UR21, 0x1, URZ ;  /* 0x0000000115152890 */ /* 0x000fe4000fffe03f */
[----:B------:R-:W-:Y:S01]  /*1d50*/  @UP2 UIADD3 UR18, UR18, 0x80, URZ ;  /* 0x0000008012122890 */ /* 0x000fe2000fffe03f */
[C---:B------:R-:W-:Y:S01]  /*1d60*/  HMMA.16816.F16 R4, R20.reuse, R36, R4 ;  /* 0x000000241404723c */ /* 0x040fe20000000804 */
[----:B------:R2:W-:Y:S01]  /*1d70*/  @P1 LDGSTS.E.BYPASS.LTC128B.128 [R88], [R66.64] ;  /* 0x0000000042581fae */ /* 0x0005e2000b901d5a */
[----:B------:R-:W-:Y:S02]  /*1d80*/  @UP2 UIADD3 UR20, UR20, 0x80, URZ ;  /* 0x0000008014142890 */ /* 0x000fe4000fffe03f */
[----:B------:R-:W-:Y:S02]  /*1d90*/  @!UP2 UIADD3 UR18, UR8, -0x100, URZ ;  /* 0xffffff000812a890 */ /* 0x000fe4000fffe03f */
[----:B------:R-:W-:Y:S01]  /*1da0*/  @!UP2 UIADD3 UR20, UR9, -0x100, URZ ;  /* 0xffffff000914a890 */ /* 0x000fe2000fffe03f */
[----:B------:R2:W-:Y:S01]  /*1db0*/  @P0 LDGSTS.E.BYPASS.LTC128B.128 [R93+0x3000], [R64.64] ;  /* 0x03000000405d0fae */ /* 0x0005e2000b901d5a */
[----:B------:R-:W-:Y:S01]  /*1dc0*/  HMMA.16816.F16 R2, R20, R38, R2 ;  /* 0x000000261402723c */ /* 0x000fe20000000802 */
[----:B------:R-:W-:Y:S01]  /*1dd0*/  PLOP3.LUT P0, PT, PT, PT, UP0, 0x80, 0x0 ;  /* 0x000000000000781c */ /* 0x000fe20003f0f008 */
[----:B------:R-:W-:Y:S02]  /*1de0*/  UISETP.GT.AND UP0, UPT, UR22, -0x1, UPT ;  /* 0xffffffff1600788c */ /* 0x000fe4000bf04270 */
[----:B---3--:R-:W-:Y:S01]  /*1df0*/  IADD3 R82, P1, R82, c[0x0][0x198], RZ ;  /* 0x0000660052527a10 */ /* 0x008fe20007f3e0ff */
[----:B------:R-:W0:Y:S01]  /*1e00*/  LDGDEPBAR ;  /* 0x00000000000079af */ /* 0x000e220000000000 */
[----:B------:R-:W-:Y:S01]  /*1e10*/  SEL R86, R86, RZ, P0 ;  /* 0x000000ff56567207 */ /* 0x000fe20000000000 */
[----:B------:R-:W-:-:S01]  /*1e20*/  @!UP2 UMOV UR21, URZ ;  /* 0x0000003f0015ac82 */ /* 0x000fc20008000000 */
[C---:B-1----:R-:W-:Y:S01]  /*1e30*/  HMMA.16816.F16 R16, R40.reuse, R44, R16 ;  /* 0x0000002c2810723c */ /* 0x042fe20000000810 */
[----:B------:R-:W-:Y:S03]  /*1e40*/  @!UP1 UMOV UR13, URZ ;  /* 0x0000003f000d9c82 */ /* 0x000fe60008000000 */
[----:B------:R-:W-:Y:S02]  /*1e50*/  SEL R87, R87, RZ, P0 ;  /* 0x000000ff57577207 */ /* 0x000fe40000000000 */
[----:B------:R-:W-:Y:S02]  /*1e60*/  PLOP3.LUT P0, PT, PT, PT, UP0, 0x80, 0x0 ;  /* 0x000000000000781c */ /* 0x000fe40003f0f008 */
[C---:B------:R-:W-:Y:S04]  /*1e70*/  HMMA.16816.F16 R14, R40.reuse, R46, R14 ;  /* 0x0000002e280e723c */ /* 0x040fe8000000080e */
[----:B----4-:R-:W-:Y:S02]  /*1e80*/  IADD3 R84, P2, R84, c[0x0][0x1c8], RZ ;  /* 0x0000720054547a10 */ /* 0x010fe40007f5e0ff */
[----:B------:R-:W-:Y:S02]  /*1e90*/  IADD3.X R81, R81, c[0x0][0x19c], RZ, P1, !PT ;  /* 0x0000670051517a10 */ /* 0x000fe40000ffe4ff */
[C---:B------:R-:W-:Y:S04]  /*1ea0*/  HMMA.16816.F16 R12, R40.reuse, R48, R12 ;  /* 0x00000030280c723c */ /* 0x040fe8000000080c */
[----:B------:R-:W-:Y:S02]  /*1eb0*/  IADD3.X R85, R85, c[0x0][0x1cc], RZ, P2, !PT ;  /* 0x0000730055557a10 */ /* 0x000fe400017fe4ff */
[----:B------:R-:W-:Y:S02]  /*1ec0*/  IADD3 R84, P2, R84, c[0x0][0x1d0], RZ ;  /* 0x0000740054547a10 */ /* 0x000fe40007f5e0ff */
[C---:B------:R-:W-:Y:S01]  /*1ed0*/  HMMA.16816.F16 R10, R40.reuse, R50, R10 ;  /* 0x00000032280a723c */ /* 0x040fe2000000080a */
[----:B------:R-:W-:Y:S04]  /*1ee0*/  DEPBAR.LE SB0, 0x1 ;  /* 0x000080400000791a */ /* 0x000fe80000000000 */
[----:B------:R-:W-:Y:S01]  /*1ef0*/  BAR.SYNC.DEFER_BLOCKING 0x0 ;  /* 0x0000000000007b1d */ /* 0x000fe20000010000 */
[----:B------:R-:W-:Y:S02]  /*1f00*/  IADD3 R82, P1, R82, c[0x0][0x1a0], RZ ;  /* 0x0000680052527a10 */ /* 0x000fe40007f3e0ff */
[C---:B--2---:R-:W-:Y:S04]  /*1f10*/  HMMA.16816.F16 R8, R40.reuse, R52, R8 ;  /* 0x000000342808723c */ /* 0x044fe80000000808 */
[----:B------:R-:W-:Y:S02]  /*1f20*/  IADD3.X R85, R85, c[0x0][0x1d4], RZ, P2, !PT ;  /* 0x0000750055557a10 */ /* 0x000fe400017fe4ff */
[----:B------:R-:W-:Y:S02]  /*1f30*/  IADD3.X R81, R81, c[0x0][0x1a4], RZ, P1, !PT ;  /* 0x0000690051517a10 */ /* 0x000fe40000ffe4ff */
[C---:B------:R-:W-:Y:S04]  /*1f40*/  HMMA.16816.F16 R6, R40.reuse, R54, R6 ;  /* 0x000000362806723c */ /* 0x040fe80000000806 */
[----:B------:R-:W-:Y:S02]  /*1f50*/  IADD3 R64, P4, P3, R64, c[0x0][0x1c8], R79 ;  /* 0x0000720040407a10 */ /* 0x000fe40007b9e04f */
[----:B------:R-:W-:Y:S02]  /*1f60*/  IADD3 R66, P2, P1, R66, c[0x0][0x198], R73 ;  /* 0x0000660042427a10 */ /* 0x000fe4000795e049 */
[C---:B------:R-:W-:Y:S04]  /*1f70*/  HMMA.16816.F16 R4, R40.reuse, R56, R4 ;  /* 0x000000382804723c */ /* 0x040fe80000000804 */
[----:B------:R-:W-:Y:S01]  /*1f80*/  IADD3.X R65, R65, c[0x0][0x1cc], R80, P4, P3 ;  /* 0x0000730041417a10 */ /* 0x000fe200027e6450 */
[----:B------:R1:W2:Y:S01]  /*1f90*/  LDSM.16.M88.4 R20, [R60+UR5] ;  /* 0x000000053c14783b */ /* 0x0002a20008000200 */
[----:B------:R-:W-:Y:S02]  /*1fa0*/  IADD3.X R67, R67, c[0x0][0x19c], R78, P2, P1 ;  /* 0x0000670043437a10 */ /* 0x000fe400017e244e */
[----:B------:R-:W-:Y:S03]  /*1fb0*/  HMMA.16816.F16 R2, R40, R58, R2 ;  /* 0x0000003a2802723c */ /* 0x000fe60000000802 */
[----:B------:R1:W2:Y:S06]  /*1fc0*/  LDSM.16.M88.4 R24, [R19+UR4] ;  /* 0x000000041318783b */ /* 0x0002ac0008000200 */
[----:B------:R1:W2:Y:S06]  /*1fd0*/  LDSM.16.M88.4 R28, [R19+UR4+0xc00] ;  /* 0x000c0004131c783b */ /* 0x0002ac0008000200 */
[----:B------:R1:W2:Y:S06]  /*1fe0*/  LDSM.16.M88.4 R32, [R19+UR4+0x1800] ;  /* 0x001800041320783b */ /* 0x0002ac0008000200 */
[----:B------:R1:W2:Y:S01]  /*1ff0*/  LDSM.16.M88.4 R36, [R19+UR4+0x2400] ;  /* 0x002400041324783b */ /* 0x0002a20008000200 */
[----:B------:R-:W-:-:S05]  /*2000*/  @P0 BRA `(.L_x_227) ;  /* 0xfffffa9000000947 */ /* 0x000fca000383ffff */
.L_x_226:
[----:B--234-:R-:W0:Y:S01]  /*2010*/  LDGDEPBAR ;  /* 0x00000000000079af */ /* 0x01ce220000000000 */
[C---:B------:R-:W-:Y:S01]  /*2020*/  IADD3 R0, R72.reuse, 0x10, RZ ;  /* 0x0000001048007810 */ /* 0x040fe20007ffe0ff */
[----:B-1----:R-:W-:Y:S01]  /*2030*/  IMAD.MOV.U32 R23, RZ, RZ, c[0x0][0x268] ;  /* 0x00009a00ff177624 */ /* 0x002fe200078e00ff */
[C---:B------:R-:W-:Y:S01]  /*2040*/  ISETP.GE.AND P1, PT, R72.reuse, c[0x0][0x174], PT ;  /* 0x00005d0048007a0c */ /* 0x040fe20003f26270 */
[----:B------:R-:W0:Y:S01]  /*2050*/  LDGDEPBAR ;  /* 0x00000000000079af */ /* 0x000e220000000000 */
[----:B------:R-:W-:Y:S01]  /*2060*/  IADD3 R20, R72, 0x18, RZ ;  /* 0x0000001848147810 */ /* 0x000fe20007ffe0ff */
[----:B------:R-:W-:Y:S01]  /*2070*/  ULDC.64 UR8, c[0x0][0x270] ;  /* 0x00009c0000087ab9 */ /* 0x000fe20000000a00 */
[----:B------:R-:W-:Y:S01]  /*2080*/  ISETP.GE.AND P3, PT, R0, c[0x0][0x174], PT ;  /* 0x00005d0000007a0c */ /* 0x000fe20003f66270 */
[----:B------:R-:W-:Y:S01]  /*2090*/  ULDC.64 UR4, c[0x0][0x278] ;  /* 0x00009e0000047ab9 */ /* 0x000fe20000000a00 */
[----:B------:R-:W-:Y:S01]  /*20a0*/  ISETP.GE.AND P2, PT, R76, UR19, PT ;  /* 0x000000134c007c0c */ /* 0x000fe2000bf46270 */
[----:B------:R-:W-:Y:S01]  /*20b0*/  UIADD3 UR8, UP0, UR8, -UR4, URZ ;  /* 0x8000000408087290 */ /* 0x000fe2000ff1e03f */
[----:B------:R-:W-:Y:S01]  /*20c0*/  SEL R0, RZ, 0x10, P1 ;  /* 0x00000010ff007807 */ /* 0x000fe20000800000 */
[----:B------:R-:W-:Y:S01]  /*20d0*/  IMAD.SHL.U32 R71, R71, 0x10, RZ ;  /* 0x0000001047477824 */ /* 0x000fe200078e00ff */
[----:B------:R-:W-:Y:S01]  /*20e0*/  ISETP.GE.AND P4, PT, R20, c[0x0][0x174], PT ;  /* 0x00005d0014007a0c */ /* 0x000fe20003f86270 */
[----:B------:R-:W-:Y:S01]  /*20f0*/  IMAD.MOV.U32 R20, RZ, RZ, c[0x0][0x26c] ;  /* 0x00009b00ff147624 */ /* 0x000fe200078e00ff */
[C---:B------:R-:W-:Y:S01]  /*2100*/  LEA R21, P0, R23.reuse, R74, 0x1 ;  /* 0x0000004a17157211 */ /* 0x040fe200078008ff */
[----:B------:R-:W-:Y:S01]  /*2110*/  UIADD3.X UR9, UR9, ~UR5, URZ, UP0, !UPT ;  /* 0x8000000509097290 */ /* 0x000fe200087fe43f */
[----:B------:R-:W-:Y:S01]  /*2120*/  IADD3 R72, R72, 0x8, RZ ;  /* 0x0000000848487810 */ /* 0x000fe20007ffe0ff */
[----:B------:R-:W-:Y:S01]  /*2130*/  IMAD.SHL.U32 R70, R70, 0x10, RZ ;  /* 0x0000001046467824 */ /* 0x000fe200078e00ff */
[----:B------:R-:W-:Y:S01]  /*2140*/  SEL R0, R0, RZ, !P2 ;  /* 0x000000ff00007207 */ /* 0x000fe20005000000 */
[----:B------:R-:W-:Y:S01]  /*2150*/  ULDC.64 UR4, c[0x0][0x268] ;  /* 0x00009a0000047ab9 */ /* 0x000fe20000000a00 */
[----:B------:R-:W-:Y:S01]  /*2160*/  IADD3 R22, P5, R74, c[0x0][0x268], RZ ;  /* 0x00009a004a167a10 */ /* 0x000fe20007fbe0ff */
[----:B------:R-:W-:Y:S01]  /*2170*/  UIADD3 UR4, UP0, UR8, UR4, URZ ;  /* 0x0000000408047290 */ /* 0x000fe2000ff1e03f */
[----:B------:R-:W-:Y:S01]  /*2180*/  LEA.HI.X R20, R23, R75, R20, 0x1, P0 ;  /* 0x0000004b17147211 */ /* 0x000fe200000f0c14 */
[----:B------:R-:W-:Y:S01]  /*2190*/  ULEA UR10, UR17, UR6, 0x1 ;  /* 0x00000006110a7291 */ /* 0x000fe2000f8e083f */
[----:B------:R-:W-:Y:S01]  /*21a0*/  ISETP.GE.AND P2, PT, R72, c[0x0][0x174], PT ;  /* 0x00005d0048007a0c */ /* 0x000fe20003f46270 */
[----:B------:R-:W-:Y:S01]  /*21b0*/  UIADD3.X UR5, UR9, UR5, URZ, UP0, !UPT ;  /* 0x0000000509057290 */ /* 0x000fe200087fe43f */
[----:B------:R-:W-:Y:S01]  /*21c0*/  ISETP.NE.U32.AND P0, PT, R0, RZ, PT ;  /* 0x000000ff0000720c */ /* 0x000fe20003f05070 */
[----:B------:R-:W-:-:S04]  /*21d0*/  DEPBAR.LE SB0, 0x0 ;  /* 0x000080000000791a */ /* 0x000fc80000000000 */
[----:B------:R-:W-:Y:S01]  /*21e0*/  BAR.SYNC.DEFER_BLOCKING 0x0 ;  /* 0x0000000000007b1d */ /* 0x000fe20000010000 */
[----:B------:R-:W-:Y:S01]  /*21f0*/  IADD3.X R23, R75, c[0x0][0x26c], RZ, P5, !PT ;  /* 0x00009b004b177a10 */ /* 0x000fe20002ffe4ff */
[----:B------:R-:W-:Y:S01]  /*2200*/  IMAD.U32 R25, RZ, RZ, UR10 ;  /* 0x0000000aff197e24 */ /* 0x000fe2000f8e00ff */
[C---:B------:R-:W-:Y:S01]  /*2210*/  ISETP.LT.AND P5, PT, R76.reuse, UR19, !P2 ;  /* 0x000000134c007c0c */ /* 0x040fe2000d7a1270 */
[----:B------:R-:W-:Y:S01]  /*2220*/  UIMAD.WIDE UR12, UR12, 0x2, UR4 ;  /* 0x000000020c0c78a5 */ /* 0x000fe2000f8e0204 */
[----:B------:R-:W-:Y:S01]  /*2230*/  ISETP.LT.AND P6, PT, R76, UR19, !P3 ;  /* 0x000000134c007c0c */ /* 0x000fe2000dfc1270 */
[----:B------:R-:W-:Y:S01]  /*2240*/  IMAD.MOV.U32 R91, RZ, RZ, 0x2 ;  /* 0x00000002ff5b7424 */ /* 0x000fe200078e00ff */
[----:B------:R-:W-:Y:S01]  /*2250*/  LOP3.LUT R0, R62, 0x3, RZ, 0xc0, !PT ;  /* 0x000000033e007812 */ /* 0x000fe200078ec0ff */
[----:B------:R-:W-:Y:S01]  /*2260*/  ULDC UR4, c[0x0][0x168] ;  /* 0x00005a0000047ab9 */ /* 0x000fe20000000800 */
[----:B------:R-:W-:Y:S01]  /*2270*/  IMAD.MOV.U32 R54, RZ, RZ, RZ ;  /* 0x000000ffff367224 */ /* 0x000fe200078e00ff */
[----:B------:R-:W-:Y:S01]  /*2280*/  USHF.R.S32.HI UR4, URZ, 0x1f, UR4 ;  /* 0x0000001f3f047899 */ /* 0x000fe20008011404 */
[----:B------:R-:W-:-:S02]  /*2290*/  IMAD.MOV.U32 R56, RZ, RZ, RZ ;  /* 0x000000ffff387224 */ /* 0x000fc400078e00ff */
[----:B------:R-:W-:-:S04]  /*22a0*/  IMAD R60, R25, 0x10, R0 ;  /* 0x00000010193c7824 */ /* 0x000fc800078e0200 */
[----:B------:R-:W-:-:S04]  /*22b0*/  IMAD.SHL.U32 R60, R60, 0x2, RZ ;  /* 0x000000023c3c7824 */ /* 0x000fc800078e00ff */
[----:B------:R-:W-:Y:S01]  /*22c0*/  IMAD.WIDE R90, R60, R91, UR14 ;  /* 0x0000000e3c5a7e25 */ /* 0x000fe2000f8e025b */
[----:B------:R-:W-:Y:S01]  /*22d0*/  @!PT LDS RZ, [RZ] ;  /* 0x00000000fffff984 */ /* 0x000fe20000000800 */
[----:B------:R-:W-:Y:S01]  /*22e0*/  @!PT LDS RZ, [RZ] ;  /* 0x00000000fffff984 */ /* 0x000fe20000000800 */
[----:B------:R-:W-:Y:S01]  /*22f0*/  @!PT LDS RZ, [RZ] ;  /* 0x00000000fffff984 */ /* 0x000fe20000000800 */
[----:B------:R1:W-:Y:S01]  /*2300*/  LDGSTS.E.BYPASS.LTC128B.128 [R71+0x3000], [R74.64], P0 ;  /* 0x030000004a477fae */ /* 0x0003e20008101d5a */
[----:B------:R-:W-:-:S03]  /*2310*/  IADD3 R26, P0, R22, c[0x0][0x268], RZ ;  /* 0x00009a00161a7a10 */ /* 0x000fc60007f1e0ff */
[----:B------:R2:W-:Y:S01]  /*2320*/  LDGSTS.E.BYPASS.LTC128B.128 [R70+0x3000], [R22.64], P5 ;  /* 0x0300000016467fae */ /* 0x0005e2000a901d5a */
[----:B------:R-:W-:Y:S02]  /*2330*/  ISETP.LT.AND P5, PT, R76, UR19, !P4 ;  /* 0x000000134c007c0c */ /* 0x000fe4000e7a1270 */
[----:B------:R-:W-:Y:S02]  /*2340*/  IADD3.X R27, R23, c[0x0][0x26c], RZ, P0, !PT ;  /* 0x00009b00171b7a10 */ /* 0x000fe400007fe4ff */
[----:B------:R-:W-:-:S03]  /*2350*/  IADD3 R24, P0, R26, c[0x0][0x268], RZ ;  /* 0x00009a001a187a10 */ /* 0x000fc60007f1e0ff */
[----:B------:R3:W-:Y:S01]  /*2360*/  LDGSTS.E.BYPASS.LTC128B.128 [R71+0x3c00], [R26.64], P6 ;  /* 0x03c000001a477fae */ /* 0x0007e2000b101d5a */
[----:B------:R-:W-:Y:S02]  /*2370*/  IADD3.X R25, R27, c[0x0][0x26c], RZ, P0, !PT ;  /* 0x00009b001b197a10 */ /* 0x000fe400007fe4ff */
[----:B------:R-:W-:-:S03]  /*2380*/  IADD3 R28, P0, R21, UR12, RZ ;  /* 0x0000000c151c7c10 */ /* 0x000fc6000ff1e0ff */
[----:B------:R4:W-:Y:S01]  /*2390*/  LDGSTS.E.BYPASS.LTC128B.128 [R70+0x3c00], [R24.64], P5 ;  /* 0x03c0000018467fae */ /* 0x0009e2000a901d5a */
[----:B------:R-:W-:-:S03]  /*23a0*/  IADD3.X R29, R20, UR13, RZ, P0, !PT ;  /* 0x0000000d141d7c10 */ /* 0x000fc600087fe4ff */
[----:B------:R-:W0:Y:S04]  /*23b0*/  LDGDEPBAR ;  /* 0x00000000000079af */ /* 0x000e280000000000 */
[----:B------:R1:W-:Y:S01]  /*23c0*/  LDGSTS.E.BYPASS.LTC128B.128 [R71+0x3080], [R28.64], !P1 ;  /* 0x030800001c477fae */ /* 0x0003e2000c901d5a */
[C---:B------:R-:W-:Y:S02]  /*23d0*/  ISETP.GE.AND P1, PT, R60.reuse, c[0x0][0x168], PT ;  /* 0x00005a003c007a0c */ /* 0x040fe40003f26270 */
[----:B--2---:R-:W-:Y:S02]  /*23e0*/  IADD3 R23, P6, R60, 0x8, RZ ;  /* 0x000000083c177810 */ /* 0x004fe40007fde0ff */
[----:B------:R-:W-:Y:S02]  /*23f0*/  SHF.R.S32.HI R22, RZ, 0x1f, R60 ;  /* 0x0000001fff167819 */ /* 0x000fe4000001143c */
[----:B------:R-:W-:-:S03]  /*2400*/  ISETP.GE.U32.AND P5, PT, R23, c[0x0][0x168], PT ;  /* 0x00005a0017007a0c */ /* 0x000fc60003fa6070 */
[----:B------:R-:W-:Y:S01]  /*2410*/  IMAD.X R21, RZ, RZ, R22, P6 ;  /* 0x000000ffff157224 */ /* 0x000fe200030e0616 */
[----:B---3--:R-:W-:-:S03]  /*2420*/  IADD3 R26, P0, R28, c[0x0][0x268], RZ ;  /* 0x00009a001c1a7a10 */ /* 0x008fc60007f1e0ff */
[----:B------:R-:W2:Y:S01]  /*2430*/  @!P1 LDG.E.LTC128B R54, [R90.64] ;  /* 0x0000001a5a369981 */ /* 0x000ea2000c1e1920 */
[----:B------:R-:W-:Y:S02]  /*2440*/  IADD3.X R27, R29, c[0x0][0x26c], RZ, P0, !PT ;  /* 0x00009b001d1b7a10 */ /* 0x000fe400007fe4ff */
[----:B----4-:R-:W-:Y:S02]  /*2450*/  IADD3 R24, P0, R26, c[0x0][0x268], RZ ;  /* 0x00009a001a187a10 */ /* 0x010fe40007f1e0ff */
[----:B------:R-:W-:Y:S01]  /*2460*/  ISETP.GE.AND.EX P5, PT, R21, UR4, PT, P5 ;  /* 0x0000000415007c0c */ /* 0x000fe2000bfa6350 */
[----:B------:R-:W-:Y:S01]  /*2470*/  CS2R R88, SRZ ;  /* 0x0000000000587805 */ /* 0x000fe2000001ff00 */
[----:B------:R-:W-:Y:S01]  /*2480*/  IADD3.X R25, R27, c[0x0][0x26c], RZ, P0, !PT ;  /* 0x00009b001b197a10 */ /* 0x000fe200007fe4ff */
[----:B------:R3:W-:Y:S01]  /*2490*/  LDGSTS.E.BYPASS.LTC128B.128 [R70+0x3080], [R26.64], !P2 ;  /* 0x030800001a467fae */ /* 0x0007e2000d101d5a */
[----:B------:R-:W-:-:S03]  /*24a0*/  IADD3 R20, P0, R24, c[0x0][0x268], RZ ;  /* 0x00009a0018147a10 */ /* 0x000fc60007f1e0ff */
[----:B------:R3:W-:Y:S01]  /*24b0*/  LDGSTS.E.BYPASS.LTC128B.128 [R71+0x3c80], [R24.64], !P3 ;  /* 0x03c8000018477fae */ /* 0x0007e2000d901d5a */
[----:B------:R-:W-:-:S05]  /*24c0*/  IADD3.X R21, R25, c[0x0][0x26c], RZ, P0, !PT ;  /* 0x00009b0019157a10 */ /* 0x000fca00007fe4ff */
[----:B------:R4:W-:Y:S04]  /*24d0*/  LDGSTS.E.BYPASS.LTC128B.128 [R70+0x3c80], [R20.64], !P4 ;  /* 0x03c8000014467fae */ /* 0x0009e8000e101d5a */
[----:B------:R-:W0:Y:S01]  /*24e0*/  LDGDEPBAR ;  /* 0x00000000000079af */ /* 0x000e220000000000 */
[----:B------:R-:W-:-:S03]  /*24f0*/  IADD3 R23, P1, R60, 0x10, RZ ;  /* 0x000000103c177810 */ /* 0x000fc60007f3e0ff */
[----:B------:R-:W2:Y:S01]  /*2500*/  @!P5 LDG.E.LTC128B R56, [R90.64+0x10] ;  /* 0x0000101a5a38d981 */ /* 0x000ea2000c1e1920 */
[----:B------:R-:W-:Y:S01]  /*2510*/  ISETP.GE.U32.AND P0, PT, R23, c[0x0][0x168], PT ;  /* 0x00005a0017007a0c */ /* 0x000fe20003f06070 */
[----:B------:R-:W-:-:S05]  /*2520*/  IMAD.X R23, RZ, RZ, R22, P1 ;  /* 0x000000ffff177224 */ /* 0x000fca00008e0616 */
[----:B------:R-:W-:-:S13]  /*2530*/  ISETP.GE.AND.EX P0, PT, R23, UR4, PT, P0 ;  /* 0x0000000417007c0c */ /* 0x000fda000bf06300 */
[----:B------:R-:W2:Y:S01]  /*2540*/  @!P0 LDG.E.LTC128B R88, [R90.64+0x20] ;  /* 0x0000201a5a588981 */ /* 0x000ea2000c1e1920 */
[----:B------:R-:W-:Y:S01]  /*2550*/  IADD3 R23, P1, R60, 0x18, RZ ;  /* 0x000000183c177810 */ /* 0x000fe20007f3e0ff */
[----:B------:R-:W-:-:S04]  /*2560*/  DEPBAR.LE SB0, 0x1 ;  /* 0x000080400000791a */ /* 0x000fc80000000000 */
[----:B------:R-:W-:Y:S01]  /*2570*/  IMAD.X R22, RZ, RZ, R22, P1 ;  /* 0x000000ffff167224 */ /* 0x000fe200008e0616 */
[----:B------:R-:W-:-:S04]  /*2580*/  ISETP.GE.U32.AND P0, PT, R23, c[0x0][0x168], PT ;  /* 0x00005a0017007a0c */ /* 0x000fc80003f06070 */
[----:B------:R-:W-:-:S13]  /*2590*/  ISETP.GE.AND.EX P0, PT, R22, UR4, PT, P0 ;  /* 0x0000000416007c0c */ /* 0x000fda000bf06300 */
[----:B------:R-:W2:Y:S04]  /*25a0*/  @!P0 LDG.E.LTC128B R89, [R90.64+0x30] ;  /* 0x0000301a5a598981 */ /* 0x000ea8000c1e1920 */
[----:B------:R-:W-:Y:S01]  /*25b0*/  BAR.SYNC.DEFER_BLOCKING 0x0 ;  /* 0x0000000000007b1d */ /* 0x000fe20000010000 */
[----:B------:R-:W-:-:S09]  /*25c0*/  ULEA UR5, UR6, 0x3000, 0x7 ;  /* 0x0000300006057891 */ /* 0x000fd2000f8e383f */
[----:B------:R-:W2:Y:S04]  /*25d0*/  LDSM.16.M88.4 R48, [R19+UR5] ;  /* 0x000000051330783b */ /* 0x000ea80008000200 */
[----:B------:R-:W2:Y:S04]  /*25e0*/  LDSM.16.M88.4 R44, [R19+UR5+0xc00] ;  /* 0x000c0005132c783b */ /* 0x000ea80008000200 */
[----:B------:R-:W2:Y:S04]  /*25f0*/  LDSM.16.M88.4 R40, [R19+UR5+0x1800] ;  /* 0x001800051328783b */ /* 0x000ea80008000200 */
[----:B------:R-:W2:Y:S04]  /*2600*/  LDSM.16.M88.4 R36, [R19+UR5+0x2400] ;  /* 0x002400051324783b */ /* 0x000ea80008000200 */
[----:B------:R-:W2:Y:S04]  /*2610*/  LDSM.16.M88.4 R32, [R19+UR5+0x3000] ;  /* 0x003000051320783b */ /* 0x000ea80008000200 */
[----:B-1----:R-:W1:Y:S04]  /*2620*/  LDSM.16.M88.4 R28, [R19+UR5+0x3c00] ;  /* 0x003c0005131c783b */ /* 0x002e680008000200 */
[----:B---3--:R-:W3:Y:S04]  /*2630*/  LDSM.16.M88.4 R24, [R19+UR5+0x4800] ;  /* 0x004800051318783b */ /* 0x008ee80008000200 */
[----:B----4-:R-:W4:Y:S04]  /*2640*/  LDSM.16.M88.4 R20, [R19+UR5+0x5400] ;  /* 0x005400051314783b */ /* 0x010f280008000200 */
[----:B------:R-:W0:Y:S01]  /*2650*/  LDGDEPBAR ;  /* 0x00000000000079af */ /* 0x000e220000000000 */
[----:B------:R-:W-:-:S04]  /*2660*/  IADD3 R60, R60, 0x20, RZ ;  /* 0x000000203c3c7810 */ /* 0x000fc80007ffe0ff */
[----:B------:R-:W-:Y:S01]  /*2670*/  SHF.R.S32.HI R92, RZ, 0x1f, R60 ;  /* 0x0000001fff5c7819 */ /* 0x000fe2000001143c */
[C-C-:B--2--5:R-:W-:Y:S02]  /*2680*/  HFMA2 R52, R63.reuse.H0_H0, R16, R54.reuse ;  /* 0x000000103f347231 */ /* 0x164fe40000000836 */
[----:B------:R-:W-:-:S03]  /*2690*/  HFMA2 R53, R63.H0_H0, R17, R54 ;  /* 0x000000113f357231 */ /* 0x000fc60000000836 */
[----:B------:R-:W-:Y:S02]  /*26a0*/  HMNMX2.NAN R52, R52, c[0x0] [0x334].H0_H0, !PT ;  /* 0x2000cd0034347a40 */ /* 0x000fe40007820000 */
[----:B------:R-:W-:Y:S02]  /*26b0*/  HMNMX2.NAN R53, R53, c[0x0] [0x334].H0_H0, !PT ;  /* 0x2000cd0035357a40 */ /* 0x000fe40007820000 */
[C-C-:B------:R-:W-:Y:S02]  /*26c0*/  HFMA2 R54, R63.reuse.H0_H0, R14, R56.reuse ;  /* 0x0000000e3f367231 */ /* 0x140fe40000000838 */
[----:B------:R-:W-:Y:S01]  /*26d0*/  HFMA2 R55, R63.H0_H0, R15, R56 ;  /* 0x0000000f3f377231 */ /* 0x000fe20000000838 */
[----:B------:R-:W-:Y:S02]  /*26e0*/  IADD3 R14, P1, R60, 0x8, RZ ;  /* 0x000000083c0e7810 */ /* 0x000fe40007f3e0ff */
[----:B------:R-:W-:Y:S02]  /*26f0*/  HMNMX2.NAN R54, R54, c[0x0] [0x334].H0_H0, !PT ;  /* 0x2000cd0036367a40 */ /* 0x000fe40007820000 */
[----:B------:R-:W-:Y:S01]  /*2700*/  HMNMX2.NAN R55, R55, c[0x0] [0x334].H0_H0, !PT ;  /* 0x2000cd0037377a40 */ /* 0x000fe20007820000 */
[----:B------:R-:W-:Y:S01]  /*2710*/  ISETP.GE.U32.AND P0, PT, R14, c[0x0][0x168], PT ;  /* 0x00005a000e007a0c */ /* 0x000fe20003f06070 */
[----:B------:R-:W-:-:S05]  /*2720*/  IMAD.X R14, RZ, RZ, R92, P1 ;  /* 0x000000ffff0e7224 */ /* 0x000fca00008e065c */
[----:B------:R-:W-:Y:S01]  /*2730*/  HMMA.16816.F16 R16, R52, R48, RZ ;  /* 0x000000303410723c */ /* 0x000fe200000008ff */
[----:B------:R-:W-:-:S06]  /*2740*/  ISETP.GE.AND.EX P0, PT, R14, UR4, PT, P0 ;  /* 0x000000040e007c0c */ /* 0x000fcc000bf06300 */
[C-C-:B------:R-:W-:Y:S01]  /*2750*/  HFMA2 R48, R63.reuse.H0_H0, R12, R88.reuse ;  /* 0x0000000c3f307231 */ /* 0x140fe20000000858 */
[C---:B------:R-:W-:Y:S01]  /*2760*/  HMMA.16816.F16 R56, R52.reuse, R50, RZ ;  /* 0x000000323438723c */ /* 0x040fe200000008ff */
[----:B------:R-:W-:Y:S02]  /*2770*/  HFMA2 R49, R63.H0_H0, R13, R88 ;  /* 0x0000000d3f317231 */ /* 0x000fe40000000858 */
[----:B------:R-:W-:Y:S05]  /*2780*/  LDSM.16.M88.4 R12, [R18+UR5+0x5400] ;  /* 0x00540005120c783b */ /* 0x000fea0008000200 */
[C---:B------:R-:W-:Y:S08]  /*2790*/  HMMA.16816.F16 R58, R52.reuse, R44, RZ ;  /* 0x0000002c343a723c */ /* 0x040ff000000008ff */
[C---:B------:R-:W-:Y:S01]  /*27a0*/  HMMA.16816.F16 R64, R52.reuse, R46, RZ ;  /* 0x0000002e3440723c */ /* 0x040fe200000008ff */
[----:B------:R-:W2:Y:S07]  /*27b0*/  LDSM.16.M88.4 R44, [R18+UR5] ;  /* 0x00000005122c783b */ /* 0x000eae0008000200 */
[C---:B------:R-:W-:Y:S08]  /*27c0*/  HMMA.16816.F16 R68, R52.reuse, R40, RZ ;  /* 0x000000283444723c */ /* 0x040ff000000008ff */
[C---:B------:R-:W-:Y:S01]  /*27d0*/  HMMA.16816.F16 R74, R52.reuse, R42, RZ ;  /* 0x0000002a344a723c */ /* 0x040fe200000008ff */
[----:B------:R-:W2:Y:S07]  /*27e0*/  LDSM.16.M88.4 R40, [R18+UR5+0xc00] ;  /* 0x000c00051228783b */ /* 0x000eae0008000200 */
[C---:B------:R-:W-:Y:S08]  /*27f0*/  HMMA.16816.F16 R76, R52.reuse, R36, RZ ;  /* 0x00000024344c723c */ /* 0x040ff000000008ff */
[C---:B------:R-:W-:Y:S01]  /*2800*/  HMMA.16816.F16 R78, R52.reuse, R38, RZ ;  /* 0x00000026344e723c */ /* 0x040fe200000008ff */
[----:B------:R-:W2:Y:S07]  /*2810*/  LDSM.16.M88.4 R36, [R18+UR5+0x1800] ;  /* 0x001800051224783b */ /* 0x000eae0008000200 */
[C---:B------:R-:W-:Y:S08]  /*2820*/  HMMA.16816.F16 R82, R52.reuse, R32, RZ ;  /* 0x000000203452723c */ /* 0x040ff000000008ff */
[C---:B------:R-:W-:Y:S01]  /*2830*/  HMMA.16816.F16 R86, R52.reuse, R34, RZ ;  /* 0x000000223456723c */ /* 0x040fe200000008ff */
[----:B------:R-:W2:Y:S07]  /*2840*/  LDSM.16.M88.4 R32, [R18+UR5+0x2400] ;  /* 0x002400051220783b */ /* 0x000eae0008000200 */
[C---:B-1----:R-:W-:Y:S08]  /*2850*/  HMMA.16816.F16 R80, R52.reuse, R28, RZ ;  /* 0x0000001c3450723c */ /* 0x042ff000000008ff */
[C---:B------:R-:W-:Y:S01]  /*2860*/  HMMA.16816.F16 R84, R52.reuse, R30, RZ ;  /* 0x0000001e3454723c */ /* 0x040fe200000008ff */
[----:B------:R-:W1:Y:S07]  /*2870*/  LDSM.16.M88.4 R28, [R18+UR5+0x3000] ;  /* 0x00300005121c783b */ /* 0x000e6e0008000200 */
[C---:B---3--:R-:W-:Y:S08]  /*2880*/  HMMA.16816.F16 R72, R52.reuse, R24, RZ ;  /* 0x000000183448723c */ /* 0x048ff000000008ff */
[C---:B------:R-:W-:Y:S01]  /*2890*/  HMMA.16816.F16 R66, R52.reuse, R26, RZ ;  /* 0x0000001a3442723c */ /* 0x040fe200000008ff */
[----:B------:R-:W3:Y:S07]  /*28a0*/  LDSM.16.M88.4 R24, [R18+UR5+0x3c00] ;  /* 0x003c00051218783b */ /* 0x000eee0008000200 */
[C---:B----4-:R-:W-:Y:S08]  /*28b0*/  HMMA.16816.F16 R70, R52.reuse, R20, RZ ;  /* 0x000000143446723c */ /* 0x050ff000000008ff */
[----:B------:R-:W-:Y:S01]  /*28c0*/  HMMA.16816.F16 R52, R52, R22, RZ ;  /* 0x000000163434723c */ /* 0x000fe200000008ff */
[----:B------:R-:W2:Y:S01]  /*28d0*/  LDSM.16.M88.4 R20, [R18+UR5+0x4800] ;  /* 0x004800051214783b */ /* 0x000ea20008000200 */
[----:B------:R-:W-:-:S04]  /*28e0*/  DEPBAR.LE SB0, 0x1 ;  /* 0x000080400000791a */ /* 0x000fc80000000000 */
[----:B------:R-:W-:Y:S01]  /*28f0*/  BAR.SYNC.DEFER_BLOCKING 0x0 ;  /* 0x0000000000007b1d */ /* 0x000fe20000010000 */
[----:B------:R-:W-:Y:S01]  /*2900*/  ISETP.GE.AND P1, PT, R60, c[0x0][0x168], PT ;  /* 0x00005a003c007a0c */ /* 0x000fe20003f26270 */
[----:B------:R-:W-:Y:S02]  /*2910*/  IMAD.MOV.U32 R88, RZ, RZ, RZ ;  /* 0x000000ffff587224 */ /* 0x000fe400078e00ff */
[----:B------:R-:W-:-:S04]  /*2920*/  IMAD.MOV.U32 R54, RZ, RZ, RZ ;  /* 0x000000ffff367224 */ /* 0x000fc800078e00ff */
[----:B------:R-:W4:Y:S06]  /*2930*/  @!P0 LDG.E.LTC128B R88, [R90.64+0x50] ;  /* 0x0000501a5a588981 */ /* 0x000f2c000c1e1920 */
[----:B------:R-:W4:Y:S01]  /*2940*/  @!P1 LDG.E.LTC128B R54, [R90.64+0x40] ;  /* 0x0000401a5a369981 */ /* 0x000f22000c1e1920 */
[C-C-:B------:R-:W-:Y:S02]  /*2950*/  HFMA2 R50, R63.reuse.H0_H0, R10, R89.reuse ;  /* 0x0000000a3f327231 */ /* 0x140fe40000000859 */
[----:B------:R-:W-:Y:S01]  /*2960*/  HFMA2 R51, R63.H0_H0, R11, R89 ;  /* 0x0000000b3f337231 */ /* 0x000fe20000000859 */
[----:B------:R-:W0:Y:S01]  /*2970*/  LDGDEPBAR ;  /* 0x00000000000079af */ /* 0x000e220000000000 */
[----:B------:R-:W-:-:S02]  /*2980*/  HMNMX2.NAN R48, R48, c[0x0] [0x334].H0_H0, !PT ;  /* 0x2000cd0030307a40 */ /* 0x000fc40007820000 */
[----:B------:R-:W-:Y:S02]  /*2990*/  HMNMX2.NAN R49, R49, c[0x0] [0x334].H0_H0, !PT ;  /* 0x2000cd0031317a40 */ /* 0x000fe40007820000 */
[----:B------:R-:W-:Y:S02]  /*29a0*/  HMNMX2.NAN R50, R50, c[0x0] [0x334].H0_H0, !PT ;  /* 0x2000cd0032327a40 */ /* 0x000fe40007820000 */
[----:B------:R-:W-:-:S07]  /*29b0*/  HMNMX2.NAN R51, R51, c[0x0] [0x334].H0_H0, !PT ;  /* 0x2000cd0033337a40 */ /* 0x000fce0007820000 */
[C---:B--2---:R-:W-:Y:S08]  /*29c0*/  HMMA.16816.F16 R44, R48.reuse, R44, R16 ;  /* 0x0000002c302c723c */ /* 0x044ff00000000810 */
[C---:B------:R-:W-:Y:S08]  /*29d0*/  HMMA.16816.F16 R46, R48.reuse, R46, R56 ;  /* 0x0000002e302e723c */ /* 0x040ff00000000838 */
[C---:B------:R-:W-:Y:S01]  /*29e0*/  HMMA.16816.F16 R40, R48.reuse, R40, R58 ;  /* 0x000000283028723c */ /* 0x040fe2000000083a */
[----:B------:R-:W-:Y:S07]  /*29f0*/  LDSM.16.M88.4 R56, [R19+UR5+0x3c80] ;  /* 0x003c80051338783b */ /* 0x000fee0008000200 */
[C---:B------:R-:W-:Y:S08]  /*2a00*/  HMMA.16816.F16 R68, R48.reuse, R36, R68 ;  /* 0x000000243044723c */ /* 0x040ff00000000844 */
[C---:B------:R-:W-:Y:S01]  /*2a10*/  HMMA.16816.F16 R74, R48.reuse, R38, R74 ;  /* 0x00000026304a723c */ /* 0x040fe2000000084a */
[----:B------:R-:W-:Y:S07]  /*2a20*/  LDSM.16.M88.4 R36, [R19+UR5+0x2480] ;  /* 0x002480051324783b */ /* 0x000fee0008000200 */
[C---:B------:R-:W-:Y:S08]  /*2a30*/  HMMA.16816.F16 R76, R48.reuse, R32, R76 ;  /* 0x00000020304c723c */ /* 0x040ff0000000084c */
[C---:B------:R-:W-:Y:S01]  /*2a40*/  HMMA.16816.F16 R78, R48.reuse, R34, R78 ;  /* 0x00000022304e723c */ /* 0x040fe2000000084e */
[----:B------:R-:W-:Y:S07]  /*2a50*/  LDSM.16.M88.4 R32, [R19+UR5+0xc80] ;  /* 0x000c80051320783b */ /* 0x000fee0008000200 */
[C---:B-1----:R-:W-:Y:S08]  /*2a60*/  HMMA.16816.F16 R82, R48.reuse, R28, R82 ;  /* 0x0000001c3052723c */ /* 0x042ff00000000852 */
[C---:B------:R-:W-:Y:S01]  /*2a70*/  HMMA.16816.F16 R86, R48.reuse, R30, R86 ;  /* 0x0000001e3056723c */ /* 0x040fe20000000856 */
[----:B------:R-:W1:Y:S07]  /*2a80*/  LDSM.16.M88.4 R28, [R19+UR5+0x80] ;  /* 0x00008005131c783b */ /* 0x000e6e0008000200 */
[C---:B---3--:R-:W-:Y:S08]  /*2a90*/  HMMA.16816.F16 R10, R48.reuse, R24, R80 ;  /* 0x00000018300a723c */ /* 0x048ff00000000850 */
[C---:B------:R-:W-:Y:S01]  /*2aa0*/  HMMA.16816.F16 R16, R48.reuse, R26, R84 ;  /* 0x0000001a3010723c */ /* 0x040fe20000000854 */
[----:B------:R-:W2:Y:S07]  /*2ab0*/  LDSM.16.M88.4 R24, [R19+UR5+0x1880] ;  /* 0x001880051318783b */ /* 0x000eae0008000200 */
[C---:B------:R-:W-:Y:S08]  /*2ac0*/  HMMA.16816.F16 R72, R48.reuse, R20, R72 ;  /* 0x000000143048723c */ /* 0x040ff00000000848 */
[C---:B------:R-:W-:Y:S01]  /*2ad0*/  HMMA.16816.F16 R66, R48.reuse, R22, R66 ;  /* 0x000000163042723c */ /* 0x040fe20000000842 */
[----:B------:R-:W3:Y:S07]  /*2ae0*/  LDSM.16.M88.4 R20, [R19+UR5+0x3080] ;  /* 0x003080051314783b */ /* 0x000eee0008000200 */
[C---:B------:R-:W-:Y:S08]  /*2af0*/  HMMA.16816.F16 R70, R48.reuse, R12, R70 ;  /* 0x0000000c3046723c */ /* 0x040ff00000000846 */
[----:B------:R-:W-:Y:S01]  /*2b00*/  HMMA.16816.F16 R42, R48, R42, R64 ;  /* 0x0000002a302a723c */ /* 0x000fe20000000840 */
[----:B----4-:R-:W-:-:S02]  /*2b10*/  HFMA2 R12, R63.H0_H0, R7, R88 ;  /* 0x000000073f0c7231 */ /* 0x010fc40000000858 */
[C---:B------:R-:W-:Y:S02]  /*2b20*/  HFMA2 R13, R63.reuse.H0_H0, R6, R88 ;  /* 0x000000063f0d7231 */ /* 0x040fe40000000858 */
[----:B------:R-:W-:-:S03]  /*2b30*/  HFMA2 R8, R63.H0_H0, R8, R54 ;  /* 0x000000083f087231 */ /* 0x000fc60000000836 */
[----:B------:R-:W-:Y:S01]  /*2b40*/  HMMA.16816.F16 R6, R48, R14, R52 ;  /* 0x0000000e3006723c */ /* 0x000fe20000000834 */
[----:B------:R-:W-:Y:S01]  /*2b50*/  HFMA2 R9, R63.H0_H0, R9, R54 ;  /* 0x000000093f097231 */ /* 0x000fe20000000836 */
[----:B------:R-:W-:Y:S04]  /*2b60*/  LDSM.16.M88.4 R48, [R19+UR5+0x5480] ;  /* 0x005480051330783b */ /* 0x000fe80008000200 */
[----:B------:R-:W-:Y:S01]  /*2b70*/  LDSM.16.M88.4 R52, [R18+UR5+0x5480] ;  /* 0x005480051234783b */ /* 0x000fe20008000200 */
[----:B------:R-:W-:Y:S02]  /*2b80*/  HMNMX2.NAN R15, R12, c[0x0] [0x334].H0_H0, !PT ;  /* 0x2000cd000c0f7a40 */ /* 0x000fe40007820000 */
[----:B------:R-:W-:Y:S01]  /*2b90*/  HMNMX2.NAN R12, R8, c[0x0] [0x334].H0_H0, !PT ;  /* 0x2000cd00080c7a40 */ /* 0x000fe20007820000 */
[----:B------:R-:W-:-:S02]  /*2ba0*/  IADD3 R8, P3, R60, 0x10, RZ ;  /* 0x000000103c087810 */ /* 0x000fc40007f7e0ff */
[----:B------:R-:W-:Y:S02]  /*2bb0*/  IADD3 R60, P1, R60, 0x18, RZ ;  /* 0x000000183c3c7810 */ /* 0x000fe40007f3e0ff */
[----:B------:R-:W-:Y:S01]  /*2bc0*/  ISETP.GE.U32.AND P2, PT, R8, c[0x0][0x168], PT ;  /* 0x00005a0008007a0c */ /* 0x000fe20003f46070 */
[--C-:B------:R-:W-:Y:S01]  /*2bd0*/  IMAD.X R8, RZ, RZ, R92.reuse, P3 ;  /* 0x000000ffff087224 */ /* 0x100fe200018e065c */
[----:B------:R-:W-:Y:S01]  /*2be0*/  ISETP.GE.U32.AND P0, PT, R60, c[0x0][0x168], PT ;  /* 0x00005a003c007a0c */ /* 0x000fe20003f06070 */
[----:B------:R-:W-:-:S03]  /*2bf0*/  IMAD.X R92, RZ, RZ, R92, P1 ;  /* 0x000000ffff5c7224 */ /* 0x000fc600008e065c */
[----:B------:R-:W-:Y:S02]  /*2c00*/  ISETP.GE.AND.EX P2, PT, R8, UR4, PT, P2 ;  /* 0x0000000408007c0c */ /* 0x000fe4000bf46320 */
[----:B------:R-:W-:Y:S01]  /*2c10*/  ISETP.GE.AND.EX P0, PT, R92, UR4, PT, P0 ;  /* 0x000000045c007c0c */ /* 0x000fe2000bf06300 */
[----:B------:R-:W-:Y:S02]  /*2c20*/  HMNMX2.NAN R14, R13, c[0x0] [0x334].H0_H0, !PT ;  /* 0x2000cd000d0e7a40 */ /* 0x000fe40007820000 */
[----:B------:R-:W-:Y:S01]  /*2c30*/  HMNMX2.NAN R13, R9, c[0x0] [0x334].H0_H0, !PT ;  /* 0x2000cd00090d7a40 */ /* 0x000fe20007820000 */
[----:B------:R-:W-:-:S06]  /*2c40*/  CS2R R92, SRZ ;  /* 0x00000000005c7805 */ /* 0x000fcc000001ff00 */
[C---:B-1----:R-:W-:Y:S01]  /*2c50*/  HMMA.16816.F16 R64, R12.reuse, R28, R44 ;  /* 0x0000001c0c40723c */ /* 0x042fe2000000082c */
[----:B------:R1:W4:Y:S04]  /*2c60*/  @!P2 LDG.E.LTC128B R93, [R90.64+0x60] ;  /* 0x0000601a5a5da981 */ /* 0x000328000c1e1920 */
[----:B------:R1:W4:Y:S03]  /*2c70*/  @!P0 LDG.E.LTC128B R92, [R90.64+0x70] ;  /* 0x0000701a5a5c8981 */ /* 0x000326000c1e1920 */
[C---:B------:R-:W-:Y:S01]  /*2c80*/  HMMA.16816.F16 R80, R12.reuse, R30, R46 ;  /* 0x0000001e0c50723c */ /* 0x040fe2000000082e */
[----:B------:R-:W-:Y:S04]  /*2c90*/  LDSM.16.M88.4 R44, [R18+UR5+0x80] ;  /* 0x00008005122c783b */ /* 0x000fe80008000200 */
[----:B------:R-:W-:Y:S03]  /*2ca0*/  LDSM.16.M88.4 R28, [R18+UR5+0x3080] ;  /* 0x00308005121c783b */ /* 0x000fe60008000200 */
[C---:B------:R-:W-:Y:S08]  /*2cb0*/  HMMA.16816.F16 R84, R12.reuse, R32, R40 ;  /* 0x000000200c54723c */ /* 0x040ff00000000828 */
[C---:B------:R-:W-:Y:S01]  /*2cc0*/  HMMA.16816.F16 R88, R12.reuse, R34, R42 ;  /* 0x000000220c58723c */ /* 0x040fe2000000082a */
[----:B------:R-:W-:Y:S04]  /*2cd0*/  LDSM.16.M88.4 R40, [R18+UR5+0xc80] ;  /* 0x000c80051228783b */ /* 0x000fe80008000200 */
[----:B------:R-:W-:Y:S03]  /*2ce0*/  LDSM.16.M88.4 R32, [R18+UR5+0x2480] ;  /* 0x002480051220783b */ /* 0x000fe60008000200 */
[C---:B--2---:R-:W-:Y:S08]  /*2cf0*/  HMMA.16816.F16 R68, R12.reuse, R24, R68 ;  /* 0x000000180c44723c */ /* 0x044ff00000000844 */
[C---:B------:R-:W-:Y:S01]  /*2d00*/  HMMA.16816.F16 R74, R12.reuse, R26, R74 ;  /* 0x0000001a0c4a723c */ /* 0x040fe2000000084a */
[----:B------:R-:W-:Y:S07]  /*2d10*/  LDSM.16.M88.4 R24, [R18+UR5+0x3c80] ;  /* 0x003c80051218783b */ /* 0x000fee0008000200 */
[C---:B------:R-:W-:Y:S08]  /*2d20*/  HMMA.16816.F16 R76, R12.reuse, R36, R76 ;  /* 0x000000240c4c723c */ /* 0x040ff0000000084c */
[C---:B------:R-:W-:Y:S01]  /*2d30*/  HMMA.16816.F16 R78, R12.reuse, R38, R78 ;  /* 0x000000260c4e723c */ /* 0x040fe2000000084e */
[----:B------:R-:W-:Y:S07]  /*2d40*/  LDSM.16.M88.4 R36, [R18+UR5+0x1880] ;  /* 0x001880051224783b */ /* 0x000fee0008000200 */
[C---:B---3--:R-:W-:Y:S08]  /*2d50*/  HMMA.16816.F16 R82, R12.reuse, R20, R82 ;  /* 0x000000140c52723c */ /* 0x048ff00000000852 */
[C---:B------:R-:W-:Y:S01]  /*2d60*/  HMMA.16816.F16 R86, R12.reuse, R22, R86 ;  /* 0x000000160c56723c */ /* 0x040fe20000000856 */
[----:B------:R-:W-:Y:S07]  /*2d70*/  LDSM.16.M88.4 R20, [R18+UR5+0x4880] ;  /* 0x004880051214783b */ /* 0x000fee0008000200 */
[----:B------:R-:W-:Y:S01]  /*2d80*/  HMMA.16816.F16 R56, R12, R56, R10 ;  /* 0x000000380c38723c */ /* 0x000fe2000000080a */
[----:B------:R-:W2:Y:S01]  /*2d90*/  LDSM.16.M88.4 R8, [R19+UR5+0x4880] ;  /* 0x004880051308783b */ /* 0x000ea20008000200 */
[----:B------:R-:W-:-:S04]  /*2da0*/  DEPBAR.LE SB0, 0x1 ;  /* 0x000080400000791a */ /* 0x000fc80000000000 */
[----:B------:R-:W-:Y:S06]  /*2db0*/  BAR.SYNC.DEFER_BLOCKING 0x0 ;  /* 0x0000000000007b1d */ /* 0x000fec0000010000 */
[----:B------:R-:W0:Y:S04]  /*2dc0*/  LDGDEPBAR ;  /* 0x00000000000079af */ /* 0x000e280000000000 */
[----:B------:R-:W0:Y:S01]  /*2dd0*/  LDGDEPBAR ;  /* 0x00000000000079af */ /* 0x000e220000000000 */
[----:B------:R-:W-:-:S04]  /*2de0*/  ISETP.NE.U32.AND P0, PT, RZ, c[0x0][0x350], PT ;  /* 0x0000d400ff007a0c */ /* 0x000fc80003f05070 */
[----:B------:R-:W-:Y:S01]  /*2df0*/  ISETP.NE.AND.EX P0, PT, RZ, c[0x0][0x354], PT, P0 ;  /* 0x0000d500ff007a0c */ /* 0x000fe20003f05300 */
[----:B------:R-:W-:-:S12]  /*2e00*/  DEPBAR.LE SB0, 0x0 ;  /* 0x000080000000791a */ /* 0x000fd80000000000 */
[----:B-1----:R-:W-:Y:S02]  /*2e10*/  @P0 IMAD.MOV.U32 R90, RZ, RZ, c[0x0][0x350] ;  /* 0x0000d400ff5a0624 */ /* 0x002fe400078e00ff */
[----:B------:R-:W-:Y:S01]  /*2e20*/  @P0 IMAD.MOV.U32 R91, RZ, RZ, c[0x0][0x354] ;  /* 0x0000d500ff5b0624 */ /* 0x000fe200078e00ff */
[----:B------:R-:W-:Y:S06]  /*2e30*/  BAR.SYNC.DEFER_BLOCKING 0x0 ;  /* 0x0000000000007b1d */ /* 0x000fec0000010000 */
[----:B------:R1:W5:Y:S01]  /*2e40*/  @P0 LDG.E.U16 R60, [R90.64] ;  /* 0x0000001a5a3c0981 */ /* 0x000362000c1e1500 */
[----:B------:R-:W3:Y:S01]  /*2e50*/  S2UR UR4, SR_CTAID.X ;  /* 0x00000000000479c3 */ /* 0x000ee20000002500 */
[C---:B------:R-:W-:Y:S08]  /*2e60*/  HMMA.16816.F16 R16, R12.reuse, R58, R16 ;  /* 0x0000003a0c10723c */ /* 0x040ff00000000810 */
[C---:B--2---:R-:W-:Y:S08]  /*2e70*/  HMMA.16816.F16 R8, R12.reuse, R8, R72 ;  /* 0x000000080c08723c */ /* 0x044ff00000000848 */
[C---:B------:R-:W-:Y:S08]  /*2e80*/  HMMA.16816.F16 R10, R12.reuse, R10, R66 ;  /* 0x0000000a0c0a723c */ /* 0x040ff00000000842 */
[C---:B------:R-:W-:Y:S08]  /*2e90*/  HMMA.16816.F16 R48, R12.reuse, R48, R70 ;  /* 0x000000300c30723c */ /* 0x040ff00000000846 */
[----:B------:R-:W-:Y:S01]  /*2ea0*/  HMMA.16816.F16 R50, R12, R50, R6 ;  /* 0x000000320c32723c */ /* 0x000fe20000000806 */
[----:B------:R-:W-:-:S02]  /*2eb0*/  ULDC UR10, c[0x0][0x188] ;  /* 0x00006200000a7ab9 */ /* 0x000fc40000000800 */
[----:B---3--:R-:W-:-:S03]  /*2ec0*/  USHF.R.S32.HI UR10, URZ, UR10, UR4 ;  /* 0x0000000a3f0a7299 */ /* 0x008fc60008011404 */
[----:B------:R-:W-:Y:S02]  /*2ed0*/  ULDC UR4, c[0x0][0x17c] ;  /* 0x00005f0000047ab9 */ /* 0x000fe40000000800 */
[----:B------:R-:W-:Y:S02]  /*2ee0*/  UIMAD UR4, UR17, UR4, UR10 ;  /* 0x00000004110472a4 */ /* 0x000fe4000f8e020a */
[----:B------:R-:W-:Y:S02]  /*2ef0*/  UMOV UR12, 0x4 ;  /* 0x00000004000c7882 */ /* 0x000fe40000000000 */
[----:B------:R-:W-:Y:S02]  /*2f00*/  ULDC.64 UR8, c[0x0][0x398] ;  /* 0x0000e60000087ab9 */ /* 0x000fe40000000a00 */
[----:B------:R-:W-:-:S03]  /*2f10*/  UIMAD.WIDE UR12, UR4, UR12, UR8 ;  /* 0x0000000c040c72a5 */ /* 0x000fc6000f8e0208 */
[----:B------:R-:W-:Y:S02]  /*2f20*/  ULDC.U16 UR4, c[0x0][0x34c] ;  /* 0x0000d30000047ab9 */ /* 0x000fe40000000400 */
[----:B------:R-:W-:Y:S01]  /*2f30*/  ULDC.64 UR8, c[0x0][0x2d0] ;  /* 0x0000b40000087ab9 */ /* 0x000fe20000000a00 */
[C-C-:B----4-:R-:W-:Y:S02]  /*2f40*/  HFMA2 R4, R63.reuse.H0_H0, R4, R93.reuse ;  /* 0x000000043f047231 */ /* 0x150fe4000000085d */
[C---:B------:R-:W-:Y:S02]  /*2f50*/  HFMA2 R5, R63.reuse.H0_H0, R5, R93 ;  /* 0x000000053f057231 */ /* 0x040fe4000000085d */
[C-C-:B------:R-:W-:Y:S02]  /*2f60*/  HFMA2 R2, R63.reuse.H0_H0, R2, R92.reuse ;  /* 0x000000023f027231 */ /* 0x140fe4000000085c */
[----:B------:R-:W-:Y:S02]  /*2f70*/  HFMA2 R3, R63.H0_H0, R3, R92 ;  /* 0x000000033f037231 */ /* 0x000fe4000000085c */
[----:B------:R-:W-:-:S02]  /*2f80*/  HMNMX2.NAN R4, R4, c[0x0] [0x334].H0_H0, !PT ;  /* 0x2000cd0004047a40 */ /* 0x000fc40007820000 */
[----:B------:R-:W-:Y:S02]  /*2f90*/  HMNMX2.NAN R5, R5, c[0x0] [0x334].H0_H0, !PT ;  /* 0x2000cd0005057a40 */ /* 0x000fe40007820000 */
[----:B------:R-:W-:Y:S02]  /*2fa0*/  HMNMX2.NAN R6, R2, c[0x0] [0x334].H0_H0, !PT ;  /* 0x2000cd0002067a40 */ /* 0x000fe40007820000 */
[----:B------:R-:W-:Y:S01]  /*2fb0*/  HMNMX2.NAN R7, R3, c[0x0] [0x334].H0_H0, !PT ;  /* 0x2000cd0003077a40 */ /* 0x000fe20007820000 */
[----:B------:R-:W-:Y:S01]  /*2fc0*/  IMAD.U32 R63, RZ, RZ, UR4 ;  /* 0x00000004ff3f7e24 */ /* 0x000fe2000f8e00ff */
[----:B------:R-:W-:-:S05]  /*2fd0*/  ULDC.64 UR4, c[0x0][0x320] ;  /* 0x0000c80000047ab9 */ /* 0x000fca0000000a00 */
[C---:B------:R-:W-:Y:S08]  /*2fe0*/  HMMA.16816.F16 R2, R4.reuse, R44, R64 ;  /* 0x0000002c0402723c */ /* 0x040ff00000000840 */
        /* <DEDUP_REMOVED lines=14> */
[----:B------:R-:W-:Y:S01]  /*30d0*/  HMMA.16816.F16 R54, R4, R54, R50 ;  /* 0x000000360436723c */ /* 0x000fe20000000832 */
[----:B------:R-:W2:Y:S01]  /*30e0*/  @!P0 LDC.U16 R60, c[0x0][0x348] ;  /* 0x0000d200ff3c8b82 */ /* 0x000ea20000000400 */
[----:B------:R-:W-:-:S13]  /*30f0*/  ISETP.NE.AND P0, PT, RZ, c[0x0][0x160], PT ;  /* 0x00005800ff007a0c */ /* 0x000fda0003f05270 */
[----:B------:R-:W-:Y:S05]  /*3100*/  @!P0 BRA `(.L_x_228) ;  /* 0x0000016000008947 */ /* 0x000fea0003800000 */
[----:B-1----:R-:W-:-:S05]  /*3110*/  IMAD.MOV.U32 R4, RZ, RZ, c[0x0][0x160] ;  /* 0x00005800ff047624 */ /* 0x002fca00078e00ff */
[----:B------:R-:W-:Y:S02]  /*3120*/  ISETP.NE.AND P0, PT, R4, 0x2, PT ;  /* 0x000000020400780c */ /* 0x000fe40003f05270 */
[----:B------:R-:W-:-:S11]  /*3130*/  MOV R4, 0xffffffff ;  /* 0xffffffff00047802 */ /* 0x000fd60000000f00 */
[----:B------:R-:W-:Y:S05]  /*3140*/  @P0 BRA `(.L_x_229) ;  /* 0x0000022000000947 */ /* 0x000fea0003800000 */
[----:B------:R-:W-:Y:S02]  /*3150*/  USHF.R.S32.HI UR17, URZ, 0x1f, UR16 ;  /* 0x0000001f3f117899 */ /* 0x000fe40008011410 */
        /* <DEDUP_REMOVED lines=10> */
[----:B------:R-:W-:-:S02]  /*3200*/  ULEA UR8, UP1, UR14, UR8, 0x1 ;  /* 0x000000080e087291 */ /* 0x000fc4000f82083f */
[----:B------:R-:W-:Y:S02]  /*3210*/  ULEA UR4, UP0, UR18, UR4, 0x1 ;  /* 0x0000000412047291 */ /* 0x000fe4000f80083f */
[----:B------:R-:W-:Y:S02]  /*3220*/  UIADD3 UR11, UR15, UR11, URZ ;  /* 0x0000000b0f0b7290 */ /* 0x000fe4000fffe03f */
[----:B------:R-:W-:Y:S02]  /*3230*/  UIADD3 UR17, UR19, UR17, URZ ;  /* 0x0000001113117290 */ /* 0x000fe4000fffe03f */
[----:B------:R-:W-:Y:S02]  /*3240*/  ULEA.HI.X UR9, UR14, UR9, UR11, 0x1, UP1 ;  /* 0x000000090e097291 */ /* 0x000fe400088f0c0b */
[----:B------:R-:W-:Y:S01]  /*3250*/  ULEA.HI.X UR5, UR18, UR5, UR17, 0x1, UP0 ;  /* 0x0000000512057291 */ /* 0x000fe200080f0c11 */
[----:B------:R-:W-:Y:S05]  /*3260*/  BRA `(.L_x_229) ;  /* 0x0000010000007947 */ /* 0x000fea0003800000 */
.L_x_228:
[----:B-1----:R-:W-:Y:S01]  /*3270*/  IMAD.MOV.U32 R5, RZ, RZ, c[0x0][0x184] ;  /* 0x00006100ff057624 */ /* 0x002fe200078e00ff */
[----:B------:R-:W-:-:S04]  /*3280*/  MOV R4, 0xffffffff ;  /* 0xffffffff00047802 */ /* 0x000fc80000000f00 */
[----:B------:R-:W-:-:S13]  /*3290*/  ISETP.GE.AND P0, PT, R5, 0x2, PT ;  /* 0x000000020500780c */ /* 0x000fda0003f06270 */
[----:B------:R-:W-:Y:S05]  /*32a0*/  @!P0 BRA `(.L_x_229) ;  /* 0x000000c000008947 */ /* 0x000fea0003800000 */
[----:B------:R-:W-:Y:S01]  /*32b0*/  ISETP.GT.AND P0, PT, R62, RZ, PT ;  /* 0x000000ff3e00720c */ /* 0x000fe20003f04270 */
[----:B------:R-:W-:Y:S01]  /*32c0*/  BSSY B0, `(.L_x_230) ;  /* 0x0000007000007945 */ /* 0x000fe20003800000 */
[----:B------:R-:W-:-:S11]  /*32d0*/  MOV R4, 0xffffffff ;  /* 0xffffffff00047802 */ /* 0x000fd60000000f00 */
[----:B------:R-:W-:Y:S05]  /*32e0*/  @P0 BRA `(.L_x_231) ;  /* 0x0000004000000947 */ /* 0x000fea0003800000 */
[----:B------:R-:W-:Y:S02]  /*32f0*/  MOV R6, UR12 ;  /* 0x0000000c00067c02 */ /* 0x000fe40008000f00 */
[----:B------:R-:W-:-:S05]  /*3300*/  MOV R7, UR13 ;  /* 0x0000000d00077c02 */ /* 0x000fca0008000f00 */
[----:B------:R-:W3:Y:S02]  /*3310*/  LDG.E.STRONG.GPU R4, [R6.64] ;  /* 0x0000001a06047981 */ /* 0x000ee4000c1ef900 */
[----:B---3--:R-:W-:-:S05]  /*3320*/  CCTL.IVALL ;  /* 0x00000000ff00798f */ /* 0x008fca0002000000 */
.L_x_231:
[----:B------:R-:W-:Y:S05]  /*3330*/  BSYNC B0 ;  /* 0x0000000000007941 */ /* 0x000fea0003800000 */
.L_x_230:
[----:B------:R-:W-:-:S04]  /*3340*/  IADD3 R5, R5, -0x1, RZ ;  /* 0xffffffff05057810 */ /* 0x000fc80007ffe0ff */
[----:B------:R-:W-:-:S04]  /*3350*/  ISETP.NE.AND P0, PT, R5, UR16, PT ;  /* 0x0000001005007c0c */ /* 0x000fc8000bf05270 */
[----:B------:R-:W-:Y:S02]  /*3360*/  SEL R63, R63, 0xffff, !P0 ;  /* 0x0000ffff3f3f7807 */ /* 0x000fe40004000000 */
.L_x_229:
[----:B------:R-:W1:Y:S01]  /*3370*/  S2R R62, SR_TID.X ;  /* 0x00000000003e7919 */ /* 0x000e620000002100 */
[----:B------:R-:W-:Y:S01]  /*3380*/  ULEA UR6, UR6, UR7, 0x2 ;  /* 0x0000000706067291 */ /* 0x000fe2000f8e103f */
[----:B------:R-:W-:Y:S01]  /*3390*/  IMAD.U32 R76, RZ, RZ, UR10 ;  /* 0x0000000aff4c7e24 */ /* 0x000fe2000f8e00ff */
[----:B------:R-:W-:Y:S01]  /*33a0*/  ISETP.NE.U32.AND P3, PT, RZ, UR8, PT ;  /* 0x00000008ff007c0c */ /* 0x000fe2000bf65070 */
[----:B------:R-:W-:Y:S01]  /*33b0*/  IMAD.MOV.U32 R72, RZ, RZ, c[0x0][0x298] ;  /* 0x0000a600ff487624 */ /* 0x000fe200078e00ff */
[----:B------:R-:W-:Y:S01]  /*33c0*/  USHF.L.U32 UR6, UR6, 0x3, URZ ;  /* 0x0000000306067899 */ /* 0x000fe2000800063f */
[----:B------:R-:W-:Y:S01]  /*33d0*/  ISETP.NE.U32.AND P1, PT, RZ, UR4, PT ;  /* 0x00000004ff007c0c */ /* 0x000fe2000bf25070 */
[----:B------:R-:W-:Y:S02]  /*33e0*/  IMAD.MOV.U32 R78, RZ, RZ, c[0x0][0x2b0] ;  /* 0x0000ac00ff4e7624 */ /* 0x000fe400078e00ff */
[----:B------:R-:W-:Y:S01]  /*33f0*/  IMAD.MOV.U32 R73, RZ, RZ, c[0x0][0x2b4] ;  /* 0x0000ad00ff497624 */ /* 0x000fe200078e00ff */
[----:B-1----:R-:W-:-:S02]  /*3400*/  SHF.R.S32.HI R7, RZ, 0x1f, R62 ;  /* 0x0000001fff077819 */ /* 0x002fc4000001143e */
[C---:B------:R-:W-:Y:S02]  /*3410*/  LOP3.LUT R75, R62.reuse, 0x1f, RZ, 0xc0, !PT ;  /* 0x0000001f3e4b7812 */ /* 0x040fe400078ec0ff */
[CC--:B------:R-:W-:Y:S02]  /*3420*/  LEA.HI R5, R7.reuse, R62.reuse, RZ, 0x5 ;  /* 0x0000003e07057211 */ /* 0x0c0fe400078f28ff */
[----:B------:R-:W-:Y:S02]  /*3430*/  LEA.HI R6, R7, R62, RZ, 0x7 ;  /* 0x0000003e07067211 */ /* 0x000fe400078f38ff */
[----:B------:R-:W-:Y:S02]  /*3440*/  LOP3.LUT R9, R5, 0xffffffe0, RZ, 0xc0, !PT ;  /* 0xffffffe005097812 */ /* 0x000fe400078ec0ff */
[----:B------:R-:W-:Y:S02]  /*3450*/  SHF.R.S32.HI R5, RZ, 0x5, R5 ;  /* 0x00000005ff057819 */ /* 0x000fe40000011405 */
[----:B------:R-:W-:Y:S01]  /*3460*/  SHF.R.S32.HI R6, RZ, 0x7, R6 ;  /* 0x00000007ff067819 */ /* 0x000fe20000011406 */
[----:B------:R-:W-:Y:S01]  /*3470*/  IMAD.IADD R8, R62, 0x1, -R9 ;  /* 0x000000013e087824 */ /* 0x000fe200078e0a09 */
[----:B------:R-:W-:-:S02]  /*3480*/  SHF.R.S32.HI R20, RZ, 0x1f, R5 ;  /* 0x0000001fff147819 */ /* 0x000fc40000011405 */
[----:B------:R-:W-:Y:S02]  /*3490*/  SHF.R.U32.HI R75, RZ, 0x2, R75 ;  /* 0x00000002ff4b7819 */ /* 0x000fe4000001164b */
[----:B------:R-:W-:Y:S02]  /*34a0*/  SHF.R.S32.HI R7, RZ, 0x1f, R8 ;  /* 0x0000001fff077819 */ /* 0x000fe40000011408 */
[----:B------:R-:W-:Y:S01]  /*34b0*/  LEA.HI R20, R20, R5, RZ, 0x2 ;  /* 0x0000000514147211 */ /* 0x000fe200078f10ff */
[----:B------:R-:W-:Y:S01]  /*34c0*/  IMAD R75, R75, 0x48, R0 ;  /* 0x000000484b4b7824 */ /* 0x000fe200078e0200 */
[----:B------:R-:W-:Y:S01]  /*34d0*/  LEA.HI R10, R7, R8, RZ, 0x4 ;  /* 0x00000008070a7211 */ /* 0x000fe200078f20ff */
[----:B------:R-:W-:Y:S01]  /*34e0*/  IMAD.SHL.U32 R7, R6, 0x40, RZ ;  /* 0x0000004006077824 */ /* 0x000fe200078e00ff */
[----:B------:R-:W-:Y:S02]  /*34f0*/  LOP3.LUT R20, R20, 0xfffffffc, RZ, 0xc0, !PT ;  /* 0xfffffffc14147812 */ /* 0x000fe400078ec0ff */
[----:B------:R-:W-:-:S02]  /*3500*/  LOP3.LUT R9, R10, 0x1ffffff0, RZ, 0xc0, !PT ;  /* 0x1ffffff00a097812 */ /* 0x000fc400078ec0ff */
[----:B------:R-:W-:Y:S01]  /*3510*/  LEA.HI.SX32 R10, R10, R7, 0x1c ;  /* 0x000000070a0a7211 */ /* 0x000fe200078fe2ff */
[----:B------:R-:W-:Y:S02]  /*3520*/  IMAD.IADD R5, R5, 0x1, -R20 ;  /* 0x0000000105057824 */ /* 0x000fe400078e0a14 */
[----:B------:R-:W-:Y:S02]  /*3530*/  IMAD.IADD R0, R8, 0x1, -R9 ;  /* 0x0000000108007824 */ /* 0x000fe400078e0a09 */
[----:B------:R-:W-:Y:S02]  /*3540*/  IMAD R9, R5, 0x10, R10 ;  /* 0x0000001005097824 */ /* 0x000fe400078e020a */
[----:B------:R-:W-:Y:S02]  /*3550*/  IMAD.SHL.U32 R0, R0, 0x8, RZ ;  /* 0x0000000800007824 */ /* 0x000fe400078e00ff */
[----:B------:R-:W-:Y:S02]  /*3560*/  IMAD.MOV.U32 R7, RZ, RZ, c[0x0][0x184] ;  /* 0x00006100ff077624 */ /* 0x000fe400078e00ff */
[----:B------:R-:W-:-:S02]  /*3570*/  IMAD R61, R61, 0x80, R0 ;  /* 0x000000803d3d7824 */ /* 0x000fc400078e0200 */
[----:B------:R-:W-:Y:S01]  /*3580*/  IMAD R6, R6, -0x20, R10 ;  /* 0xffffffe006067824 */ /* 0x000fe200078e020a */
[----:B------:R-:W-:Y:S01]  /*3590*/  ISETP.GT.AND P6, PT, R7, 0x1, PT ;  /* 0x000000010700780c */ /* 0x000fe20003fc4270 */
[----:B------:R-:W-:Y:S01]  /*35a0*/  IMAD R76, R76, 0x40, R9 ;  /* 0x000000404c4c7824 */ /* 0x000fe200078e0209 */
[C---:B------:R-:W-:Y:S01]  /*35b0*/  ISETP.GE.AND P4, PT, R61.reuse, c[0x0][0x174], PT ;  /* 0x00005d003d007a0c */ /* 0x040fe20003f86270 */
[----:B------:R-:W-:Y:S01]  /*35c0*/  IMAD.WIDE R20, R61, 0x2, RZ ;  /* 0x000000023d147825 */ /* 0x000fe200078e02ff */
[----:B------:R-:W-:Y:S02]  /*35d0*/  ISETP.EQ.AND P6, PT, RZ, c[0x0][0x160], P6 ;  /* 0x00005800ff007a0c */ /* 0x000fe400037c2270 */
[----:B------:R-:W-:Y:S01]  /*35e0*/  ISETP.NE.AND.EX P3, PT, RZ, UR9, !P4, P3 ;  /* 0x00000009ff007c0c */ /* 0x000fe2000e765330 */
[----:B------:R-:W-:Y:S01]  /*35f0*/  IMAD R10, R5, 0x8, R6 ;  /* 0x00000008050a7824 */ /* 0x000fe200078e0206 */
[----:B------:R-:W-:Y:S01]  /*3600*/  SHF.R.S32.HI R5, RZ, 0x1f, R76 ;  /* 0x0000001fff057819 */ /* 0x000fe2000001144c */
[----:B------:R-:W-:Y:S01]  /*3610*/  IMAD.U32 R8, RZ, RZ, UR6 ;  /* 0x00000006ff087e24 */ /* 0x000fe2000f8e00ff */
[----:B------:R-:W-:Y:S01]  /*3620*/  LOP3.LUT R6, R20, 0xfffffff0, RZ, 0xc0, !PT ;  /* 0xfffffff014067812 */ /* 0x000fe200078ec0ff */
[----:B------:R-:W-:Y:S01]  /*3630*/  IMAD.SHL.U32 R0, R0, 0x2, RZ ;  /* 0x0000000200007824 */ /* 0x000fe200078e00ff */
[----:B------:R-:W-:Y:S01]  /*3640*/  LOP3.LUT R7, R21, 0x1fffffff, RZ, 0xc0, !PT ;  /* 0x1fffffff15077812 */ /* 0x000fe200078ec0ff */
[----:B------:R-:W-:Y:S01]  /*3650*/  IMAD R75, R8, 0x48, R75 ;  /* 0x00000048084b7824 */ /* 0x000fe200078e024b */
[----:B------:R-:W-:Y:S01]  /*3660*/  ISETP.NE.AND.EX P1, PT, RZ, UR5, !P4, P1 ;  /* 0x00000005ff007c0c */ /* 0x000fe2000e725310 */
[----:B------:R-:W-:Y:S01]  /*3670*/  IMAD R11, R5, c[0x0][0x290], RZ ;  /* 0x0000a400050b7a24 */ /* 0x000fe200078e02ff */
[----:B------:R-:W-:Y:S01]  /*3680*/  LOP3.LUT R21, R0, 0xfffffff0, RZ, 0xc0, !PT ;  /* 0xfffffff000157812 */ /* 0x000fe200078ec0ff */
[----:B------:R-:W-:-:S04]  /*3690*/  IMAD.WIDE.U32 R8, R76, c[0x0][0x290], R6 ;  /* 0x0000a4004c087a25 */ /* 0x000fc800078e0006 */
[----:B------:R-:W-:Y:S01]  /*36a0*/  IMAD R5, R5, c[0x0][0x2e0], RZ ;  /* 0x0000b80005057a24 */ /* 0x000fe200078e02ff */
[----:B------:R-:W-:Y:S01]  /*36b0*/  IADD3 R81, P2, R8, UR8, RZ ;  /* 0x0000000808517c10 */ /* 0x000fe2000ff5e0ff */
[----:B------:R-:W-:-:S04]  /*36c0*/  IMAD.WIDE.U32 R6, R76, c[0x0][0x2e0], R6 ;  /* 0x0000b8004c067a25 */ /* 0x000fc800078e0006 */
[----:B------:R-:W-:Y:S01]  /*36d0*/  IMAD R5, R76, c[0x0][0x2e4], R5 ;  /* 0x0000b9004c057a24 */ /* 0x000fe200078e0205 */
[----:B------:R-:W-:Y:S01]  /*36e0*/  IADD3 R70, P0, R6, UR4, RZ ;  /* 0x0000000406467c10 */ /* 0x000fe2000ff1e0ff */
[----:B------:R-:W-:Y:S02]  /*36f0*/  IMAD R74, R76, c[0x0][0x294], R11 ;  /* 0x0000a5004c4a7a24 */ /* 0x000fe400078e020b */
[----:B------:R-:W-:Y:S01]  /*3700*/  IMAD R0, R10, 0x120, R21 ;  /* 0x000001200a007824 */ /* 0x000fe200078e0215 */
[----:B------:R-:W-:Y:S01]  /*3710*/  IADD3.X R71, R7, UR5, R5, P0, !PT ;  /* 0x0000000507477c10 */ /* 0x000fe200087fe405 */
[----:B------:R-:W-:Y:S01]  /*3720*/  IMAD.MOV.U32 R61, RZ, RZ, c[0x0][0x29c] ;  /* 0x0000a700ff3d7624 */ /* 0x000fe200078e00ff */
[----:B------:R-:W-:Y:S02]  /*3730*/  IADD3.X R74, R9, UR9, R74, P2, !PT ;  /* 0x00000009094a7c10 */ /* 0x000fe400097fe44a */
[----:B------:R-:W-:Y:S01]  /*3740*/  SEL R5, RZ, 0x1, !P3 ;  /* 0x00000001ff057807 */ /* 0x000fe20005800000 */
[----:B------:R-:W-:Y:S05]  /*3750*/  @!P6 BRA `(.L_x_232) ;  /* 0x000002500000e947 */ /* 0x000fea0003800000 */
[----:B------:R-:W-:Y:S01]  /*3760*/  ISETP.NE.AND P0, PT, R4, UR16, PT ;  /* 0x0000001004007c0c */ /* 0x000fe2000bf05270 */
[----:B------:R-:W-:-:S02]  /*3770*/  IMAD.MOV.U32 R78, RZ, RZ, c[0x0][0x2b0] ;  /* 0x0000ac00ff4e7624 */ /* 0x000fc400078e00ff */
[----:B------:R-:W-:Y:S02]  /*3780*/  IMAD.MOV.U32 R73, RZ, RZ, c[0x0][0x2b4] ;  /* 0x0000ad00ff497624 */ /* 0x000fe400078e00ff */
[----:B------:R-:W-:Y:S02]  /*3790*/  IMAD.MOV.U32 R72, RZ, RZ, c[0x0][0x298] ;  /* 0x0000a600ff487624 */ /* 0x000fe400078e00ff */
[----:B------:R-:W-:-:S06]  /*37a0*/  IMAD.MOV.U32 R61, RZ, RZ, c[0x0][0x29c] ;  /* 0x0000a700ff3d7624 */ /* 0x000fcc00078e00ff */
[----:B------:R-:W-:Y:S01]  /*37b0*/  BAR.RED.AND.DEFER_BLOCKING 0x0, P0 ;  /* 0x0000000000007b1d */ /* 0x000fe20000014400 */
[----:B------:R-:W-:-:S04]  /*37c0*/  ISETP.NE.AND P0, PT, RZ, UR16, PT ;  /* 0x00000010ff007c0c */ /* 0x000fc8000bf05270 */
[----:B------:R-:W-:Y:S02]  /*37d0*/  SEL R81, R81, R70, !P0 ;  /* 0x0000004651517207 */ /* 0x000fe40004000000 */
[----:B------:R-:W-:Y:S02]  /*37e0*/  SEL R74, R74, R71, !P0 ;  /* 0x000000474a4a7207 */ /* 0x000fe40004000000 */
[----:B------:R-:W-:Y:S02]  /*37f0*/  SEL R78, R78, c[0x0][0x300], !P0 ;  /* 0x0000c0004e4e7a07 */ /* 0x000fe40004000000 */
[----:B------:R-:W-:Y:S02]  /*3800*/  SEL R73, R73, c[0x0][0x304], !P0 ;  /* 0x0000c10049497a07 */ /* 0x000fe40004000000 */
[----:B------:R-:W-:Y:S02]  /*3810*/  SEL R72, R72, c[0x0][0x2e8], !P0 ;  /* 0x0000ba0048487a07 */ /* 0x000fe40004000000 */
[----:B------:R-:W-:-:S02]  /*3820*/  @P0 SEL R5, RZ, 0x1, !P1 ;  /* 0x00000001ff050807 */ /* 0x000fc40004800000 */
[----:B------:R-:W-:Y:S01]  /*3830*/  SEL R61, R61, c[0x0][0x2ec], !P0 ;  /* 0x0000bb003d3d7a07 */ /* 0x000fe20004000000 */
[----:B------:R-:W1:Y:S02]  /*3840*/  B2R.RESULT RZ, P2 ;  /* 0x0000000000ff731c */ /* 0x000e640000044000 */
[----:B-1----:R-:W-:Y:S05]  /*3850*/  @!P2 BRA `(.L_x_233) ;  /* 0x000000c00000a947 */ /* 0x002fea0003800000 */
[----:B------:R-:W-:-:S12]  /*3860*/  ISETP.GT.AND P2, PT, R62, RZ, PT ;  /* 0x000000ff3e00720c */ /* 0x000fd80003f44270 */
.L_x_235:
[----:B------:R-:W-:Y:S01]  /*3870*/  YIELD ;  /* 0x0000000000007946 */ /* 0x000fe20003800000 */
[----:B------:R-:W-:Y:S05]  /*3880*/  @P2 BRA `(.L_x_234) ;  /* 0x0000004000002947 */ /* 0x000fea0003800000 */
[----:B------:R-:W-:Y:S02]  /*3890*/  MOV R6, UR12 ;  /* 0x0000000c00067c02 */ /* 0x000fe40008000f00 */
[----:B------:R-:W-:-:S05]  /*38a0*/  MOV R7, UR13 ;  /* 0x0000000d00077c02 */ /* 0x000fca0008000f00 */
[----:B------:R-:W3:Y:S02]  /*38b0*/  LDG.E.STRONG.GPU R4, [R6.64] ;  /* 0x0000001a06047981 */ /* 0x000ee4000c1ef900 */
[----:B---3--:R-:W-:-:S05]  /*38c0*/  CCTL.IVALL ;  /* 0x00000000ff00798f */ /* 0x008fca0002000000 */
.L_x_234:
[----:B------:R-:W-:Y:S01]  /*38d0*/  ISETP.NE.AND P0, PT, R4, UR16, PT ;  /* 0x0000001004007c0c */ /* 0x000fe2000bf05270 */
[----:B------:R-:W-:-:S12]  /*38e0*/  WARPSYNC 0xffffffff ;  /* 0xffffffff00007948 */ /* 0x000fd80003800000 */
[----:B------:R-:W-:Y:S06]  /*38f0*/  BAR.RED.AND.DEFER_BLOCKING 0x0, P0 ;  /* 0x0000000000007b1d */ /* 0x000fec0000014400 */
[----:B------:R-:W1:Y:S02]  /*3900*/  B2R.RESULT RZ, P0 ;  /* 0x0000000000ff731c */ /* 0x000e640000004000 */
[----:B-1----:R-:W-:Y:S05]  /*3910*/  @P0 BRA `(.L_x_235) ;  /* 0xffffff5000000947 */ /* 0x002fea000383ffff */
.L_x_233:
[----:B------:R-:W-:Y:S01]  /*3920*/  WARPSYNC 0xffffffff ;  /* 0xffffffff00007948 */ /* 0x000fe20003800000 */
[----:B------:R-:W-:Y:S06]  /*3930*/  BAR.SYNC.DEFER_BLOCKING 0x0 ;  /* 0x0000000000007b1d */ /* 0x000fec0000010000 */
[----:B------:R-:W-:Y:S01]  /*3940*/  @!PT LDS RZ, [RZ] ;  /* 0x00000000fffff984 */ /* 0x000fe20000000800 */
[----:B------:R-:W-:Y:S01]  /*3950*/  @!PT LDS RZ, [RZ] ;  /* 0x00000000fffff984 */ /* 0x000fe20000000800 */
[----:B------:R-:W-:Y:S01]  /*3960*/  @!PT LDS RZ, [RZ] ;  /* 0x00000000fffff984 */ /* 0x000fe20000000800 */
[----:B------:R-:W-:Y:S01]  /*3970*/  @!PT LDS RZ, [RZ] ;  /* 0x00000000fffff984 */ /* 0x000fe20000000800 */
[----:B------:R-:W-:Y:S06]  /*3980*/  MEMBAR.SC.GPU ;  /* 0x0000000000007992 */ /* 0x000fec0000002000 */
[----:B------:R-:W-:-:S00]  /*3990*/  ERRBAR ;  /* 0x00000000000079ab */ /* 0x000fc00000000000 */
[----:B------:R-:W-:-:S05]  /*39a0*/  CCTL.IVALL ;  /* 0x00000000ff00798f */ /* 0x000fca0002000000 */
.L_x_232:
[----:B------:R-:W-:Y:S01]  /*39b0*/  PRMT R5, R5, 0x9910, RZ ;  /* 0x0000991005057816 */ /* 0x000fe200000000ff */
[----:B------:R-:W-:Y:S01]  /*39c0*/  CS2R R24, SRZ ;  /* 0x0000000000187805 */ /* 0x000fe2000001ff00 */
[----:B------:R-:W-:Y:S01]  /*39d0*/  IADD3 R80, R76, 0x2, RZ ;  /* 0x000000024c507810 */ /* 0x000fe20007ffe0ff */
[----:B------:R-:W-:Y:S01]  /*39e0*/  CS2R R26, SRZ ;  /* 0x00000000001a7805 */ /* 0x000fe2000001ff00 */
[----:B------:R-:W-:-:S02]  /*39f0*/  ISETP.NE.AND P0, PT, R5, RZ, PT ;  /* 0x000000ff0500720c */ /* 0x000fc40003f05270 */
[----:B------:R-:W-:Y:S02]  /*3a00*/  IADD3 R4, P2, R72, R81, RZ ;  /* 0x0000005148047210 */ /* 0x000fe40007f5e0ff */
[----:B------:R-:W-:Y:S02]  /*3a10*/  ISETP.LT.AND P4, PT, R76, c[0x0][0x170], P0 ;  /* 0x00005c004c007a0c */ /* 0x000fe40000781270 */
[----:B------:R-:W-:Y:S01]  /*3a20*/  ISETP.LT.AND P3, PT, R80, c[0x0][0x170], P0 ;  /* 0x00005c0050007a0c */ /* 0x000fe20000761270 */
[----:B------:R-:W-:Y:S01]  /*3a30*/  CS2R R20, SRZ ;  /* 0x0000000000147805 */ /* 0x000fe2000001ff00 */
[----:B------:R-:W-:Y:S01]  /*3a40*/  CS2R R22, SRZ ;  /* 0x0000000000167805 */ /* 0x000fe2000001ff00 */
[----:B------:R-:W-:Y:S01]  /*3a50*/  IMAD.X R5, R61, 0x1, R74, P2 ;  /* 0x000000013d057824 */ /* 0x000fe200010e064a */
[----:B------:R-:W-:-:S07]  /*3a60*/  IADD3 R79, R76, 0x4, RZ ;  /* 0x000000044c4f7810 */ /* 0x000fce0007ffe0ff */
[----:B------:R-:W-:Y:S02]  /*3a70*/  @P4 IMAD.MOV.U32 R6, RZ, RZ, R81 ;  /* 0x000000ffff064224 */ /* 0x000fe400078e0051 */
[----:B------:R-:W-:Y:S01]  /*3a80*/  @P4 IMAD.MOV.U32 R7, RZ, RZ, R74 ;  /* 0x000000ffff074224 */ /* 0x000fe200078e004a */
[----:B------:R-:W-:Y:S01]  /*3a90*/  ISETP.LT.AND P2, PT, R79, c[0x0][0x170], P0 ;  /* 0x00005c004f007a0c */ /* 0x000fe20000741270 */
[----:B------:R1:W3:Y:S01]  /*3aa0*/  @P3 LDG.E.LTC128B.128 R20, [R4.64] ;  /* 0x0000001a04143981 */ /* 0x0002e2000c1e1d20 */
[----:B------:R-:W-:-:S03]  /*3ab0*/  IADD3 R30, P3, R72, R4, RZ ;  /* 0x00000004481e7210 */ /* 0x000fc60007f7e0ff */
[----:B--2---:R4:W2:Y:S01]  /*3ac0*/  @P4 LDG.E.LTC128B.128 R24, [R6.64] ;  /* 0x0000001a06184981 */ /* 0x0048a2000c1e1d20 */
[----:B------:R-:W-:Y:S01]  /*3ad0*/  IADD3 R77, R76, 0x6, RZ ;  /* 0x000000064c4d7810 */ /* 0x000fe20007ffe0ff */
[----:B------:R-:W-:Y:S01]  /*3ae0*/  CS2R R8, SRZ ;  /* 0x0000000000087805 */ /* 0x000fe2000001ff00 */
[----:B------:R-:W-:Y:S01]  /*3af0*/  CS2R R10, SRZ ;  /* 0x00000000000a7805 */ /* 0x000fe2000001ff00 */
[----:B------:R-:W-:Y:S01]  /*3b00*/  IMAD.X R31, R61, 0x1, R5, P3 ;  /* 0x000000013d1f7824 */ /* 0x000fe200018e0605 */
[----:B------:R-:W-:-:S04]  /*3b10*/  ISETP.LT.AND P3, PT, R77, c[0x0][0x170], P0 ;  /* 0x00005c004d007a0c */ /* 0x000fc80000761270 */
[----:B------:R4:W2:Y:S01]  /*3b20*/  @P2 LDG.E.LTC128B.128 R8, [R30.64] ;  /* 0x0000001a1e082981 */ /* 0x0008a2000c1e1d20 */
[----:B------:R-:W-:-:S05]  /*3b30*/  IADD3 R28, P2, R72, R30, RZ ;  /* 0x0000001e481c7210 */ /* 0x000fca0007f5e0ff */
[----:B------:R-:W-:Y:S01]  /*3b40*/  IMAD.X R29, R61, 0x1, R31, P2 ;  /* 0x000000013d1d7824 */ /* 0x000fe200010e061f */
[----:B-1----:R-:W-:Y:S01]  /*3b50*/  CS2R R4, SRZ ;  /* 0x0000000000047805 */ /* 0x002fe2000001ff00 */
[----:B----4-:R-:W-:-:S06]  /*3b60*/  CS2R R6, SRZ ;  /* 0x0000000000067805 */ /* 0x010fcc000001ff00 */
[----:B------:R1:W4:Y:S04]  /*3b70*/  @P3 LDG.E.LTC128B.128 R4, [R28.64] ;  /* 0x0000001a1c043981 */ /* 0x000328000c1e1d20 */
[----:B------:R-:W-:Y:S06]  /*3b80*/  BAR.SYNC.DEFER_BLOCKING 0x0 ;  /* 0x0000000000007b1d */ /* 0x000fec0000010000 */
[----:B------:R1:W-:Y:S04]  /*3b90*/  STS [R75.X4], R2 ;  /* 0x000000024b007388 */ /* 0x0003e80000004800 */
[----:B------:R-:W-:Y:S04]  /*3ba0*/  STS [R75.X4+0x10], R12 ;  /* 0x0000100c4b007388 */ /* 0x000fe80000004800 */
        /* <DEDUP_REMOVED lines=14> */
[----:B------:R-:W-:Y:S06]  /*3c90*/  BAR.SYNC.DEFER_BLOCKING 0x0 ;  /* 0x0000000000007b1d */ /* 0x000fec0000010000 */
[----:B------:R-:W-:Y:S04]  /*3ca0*/  LDS.128 R40, [R0] ;  /* 0x0000000000287984 */ /* 0x000fe80000000c00 */
[----:B-1----:R-:W3:Y:S04]  /*3cb0*/  LDS.128 R28, [R0+0x240] ;  /* 0x00024000001c7984 */ /* 0x002ee80000000c00 */
[----:B------:R-:W1:Y:S04]  /*3cc0*/  LDS.128 R48, [R0+0x480] ;  /* 0x0004800000307984 */ /* 0x000e680000000c00 */
[----:B------:R-:W4:Y:S01]  /*3cd0*/  LDS.128 R44, [R0+0x6c0] ;  /* 0x0006c000002c7984 */ /* 0x000f220000000c00 */
[----:B------:R-:W-:-:S02]  /*3ce0*/  ISETP.LT.AND P5, PT, R76, c[0x0][0x170], P1 ;  /* 0x00005c004c007a0c */ /* 0x000fc40000fa1270 */
[----:B------:R-:W-:Y:S02]  /*3cf0*/  ISETP.LT.AND P3, PT, R80, c[0x0][0x170], P1 ;  /* 0x00005c0050007a0c */ /* 0x000fe40000f61270 */
[----:B------:R-:W-:Y:S02]  /*3d00*/  IADD3 R80, P4, R70, c[0x0][0x2e8], RZ ;  /* 0x0000ba0046507a10 */ /* 0x000fe40007f9e0ff */
[----:B------:R-:W-:Y:S02]  /*3d10*/  IADD3 R78, P2, R78, R81, RZ ;  /* 0x000000514e4e7210 */ /* 0x000fe40007f5e0ff */
[----:B------:R-:W-:Y:S02]  /*3d20*/  IADD3.X R81, R71, c[0x0][0x2ec], RZ, P4, !PT ;  /* 0x0000bb0047517a10 */ /* 0x000fe400027fe4ff */
[----:B------:R-:W-:Y:S02]  /*3d30*/  IADD3 R2, R76, 0x8, RZ ;  /* 0x000000084c027810 */ /* 0x000fe40007ffe0ff */
[----:B------:R-:W-:Y:S01]  /*3d40*/  ISETP.LT.AND P4, PT, R77, c[0x0][0x170], P1 ;  /* 0x00005c004d007a0c */ /* 0x000fe20000f81270 */
[----:B---3-5:R-:W-:-:S02]  /*3d50*/  HFMA2 R28, R60.H0_H0, R28, R20 ;  /* 0x0000001c3c1c7231 */ /* 0x028fc40000000814 */
[C---:B------:R-:W-:Y:S02]  /*3d60*/  HFMA2 R29, R60.reuse.H0_H0, R29, R21 ;  /* 0x0000001d3c1d7231 */ /* 0x040fe40000000815 */
[C---:B--2---:R-:W-:Y:S02]  /*3d70*/  HFMA2 R40, R60.reuse.H0_H0, R40, R24 ;  /* 0x000000283c287231 */ /* 0x044fe40000000818 */
[C---:B------:R-:W-:Y:S02]  /*3d80*/  HFMA2 R41, R60.reuse.H0_H0, R41, R25 ;  /* 0x000000293c297231 */ /* 0x040fe40000000819 */
[C---:B------:R-:W-:Y:S02]  /*3d90*/  HFMA2 R42, R60.reuse.H0_H0, R42, R26 ;  /* 0x0000002a3c2a7231 */ /* 0x040fe4000000081a */
[C---:B------:R-:W-:Y:S02]  /*3da0*/  HFMA2 R43, R60.reuse.H0_H0, R43, R27 ;  /* 0x0000002b3c2b7231 */ /* 0x040fe4000000081b */
[----:B------:R-:W-:-:S02]  /*3db0*/  HFMA2 R30, R60.H0_H0, R30, R22 ;  /* 0x0000001e3c1e7231 */ /* 0x000fc40000000816 */
[----:B------:R-:W-:Y:S02]  /*3dc0*/  HFMA2 R31, R60.H0_H0, R31, R23 ;  /* 0x0000001f3c1f7231 */ /* 0x000fe40000000817 */
[-C--:B------:R-:W-:Y:S02]  /*3dd0*/  HMNMX2.NAN R40, R40, R63.reuse.H0_H0, !PT ;  /* 0x2000003f28287240 */ /* 0x080fe40007820000 */
[-C--:B------:R-:W-:Y:S02]  /*3de0*/  HMNMX2.NAN R41, R41, R63.reuse.H0_H0, !PT ;  /* 0x2000003f29297240 */ /* 0x080fe40007820000 */
[-C--:B------:R-:W-:Y:S02]  /*3df0*/  HMNMX2.NAN R42, R42, R63.reuse.H0_H0, !PT ;  /* 0x2000003f2a2a7240 */ /* 0x080fe40007820000 */
[-C--:B------:R-:W-:Y:S02]  /*3e00*/  HMNMX2.NAN R43, R43, R63.reuse.H0_H0, !PT ;  /* 0x2000003f2b2b7240 */ /* 0x080fe40007820000 */
[----:B------:R-:W-:-:S02]  /*3e10*/  HMNMX2.NAN R28, R28, R63.H0_H0, !PT ;  /* 0x2000003f1c1c7240 */ /* 0x000fc40007820000 */
[-C--:B------:R-:W-:Y:S02]  /*3e20*/  HMNMX2.NAN R29, R29, R63.reuse.H0_H0, !PT ;  /* 0x2000003f1d1d7240 */ /* 0x080fe40007820000 */
[-C--:B------:R-:W-:Y:S02]  /*3e30*/  HMNMX2.NAN R30, R30, R63.reuse.H0_H0, !PT ;  /* 0x2000003f1e1e7240 */ /* 0x080fe40007820000 */
[----:B------:R-:W-:Y:S01]  /*3e40*/  HMNMX2.NAN R31, R31, R63.H0_H0, !PT ;  /* 0x2000003f1f1f7240 */ /* 0x000fe20007820000 */
[----:B------:R2:W-:Y:S04]  /*3e50*/  @P5 STG.E.128 [R70.64], R40 ;  /* 0x0000002846005986 */ /* 0x0005e8000c101d1a */
[----:B------:R3:W-:Y:S01]  /*3e60*/  @P3 STG.E.128 [R80.64], R28 ;  /* 0x0000001c50003986 */ /* 0x0007e2000c101d1a */
[----:B------:R-:W-:-:S04]  /*3e70*/  IADD3 R82, P3, R80, c[0x0][0x2e8], RZ ;  /* 0x0000ba0050527a10 */ /* 0x000fc80007f7e0ff */
[----:B------:R-:W-:Y:S02]  /*3e80*/  IADD3.X R83, R81, c[0x0][0x2ec], RZ, P3, !PT ;  /* 0x0000bb0051537a10 */ /* 0x000fe40001ffe4ff */
[----:B------:R-:W-:Y:S02]  /*3e90*/  IADD3 R84, P3, R82, c[0x0][0x2e8], RZ ;  /* 0x0000ba0052547a10 */ /* 0x000fe40007f7e0ff */
[----:B------:R-:W-:Y:S02]  /*3ea0*/  ISETP.LT.AND P5, PT, R79, c[0x0][0x170], P1 ;  /* 0x00005c004f007a0c */ /* 0x000fe40000fa1270 */
[----:B------:R-:W-:Y:S01]  /*3eb0*/  IADD3.X R85, R83, c[0x0][0x2ec], RZ, P3, !PT ;  /* 0x0000bb0053557a10 */ /* 0x000fe20001ffe4ff */
[C---:B-1----:R-:W-:Y:S01]  /*3ec0*/  HFMA2 R48, R60.reuse.H0_H0, R48, R8 ;  /* 0x000000303c307231 */ /* 0x042fe20000000808 */
[----:B------:R-:W-:Y:S01]  /*3ed0*/  ISETP.LT.AND P3, PT, R2, c[0x0][0x170], P0 ;  /* 0x00005c0002007a0c */ /* 0x000fe20000761270 */
[C---:B------:R-:W-:Y:S02]  /*3ee0*/  HFMA2 R49, R60.reuse.H0_H0, R49, R9 ;  /* 0x000000313c317231 */ /* 0x040fe40000000809 */
[----:B------:R-:W-:-:S02]  /*3ef0*/  HFMA2 R50, R60.H0_H0, R50, R10 ;  /* 0x000000323c327231 */ /* 0x000fc4000000080a */
[C---:B------:R-:W-:Y:S02]  /*3f00*/  HFMA2 R51, R60.reuse.H0_H0, R51, R11 ;  /* 0x000000333c337231 */ /* 0x040fe4000000080b */
[C---:B----4-:R-:W-:Y:S02]  /*3f10*/  HFMA2 R44, R60.reuse.H0_H0, R44, R4 ;  /* 0x0000002c3c2c7231 */ /* 0x050fe40000000804 */
[----:B------:R-:W-:Y:S01]  /*3f20*/  HFMA2 R45, R60.H0_H0, R45, R5 ;  /* 0x0000002d3c2d7231 */ /* 0x000fe20000000805 */
[----:B------:R-:W-:Y:S01]  /*3f30*/  IMAD.X R79, R73, 0x1, R74, P2 ;  /* 0x00000001494f7824 */ /* 0x000fe200010e064a */
[----:B--2---:R-:W-:Y:S02]  /*3f40*/  HMNMX2.NAN R40, R48, R63.H0_H0, !PT ;  /* 0x2000003f30287240 */ /* 0x004fe40007820000 */
[C---:B---3--:R-:W-:Y:S02]  /*3f50*/  HFMA2 R30, R60.reuse.H0_H0, R46, R6 ;  /* 0x0000002e3c1e7231 */ /* 0x048fe40000000806 */
[----:B------:R-:W-:-:S02]  /*3f60*/  HFMA2 R31, R60.H0_H0, R47, R7 ;  /* 0x0000002f3c1f7231 */ /* 0x000fc40000000807 */
[-C--:B------:R-:W-:Y:S02]  /*3f70*/  HMNMX2.NAN R41, R49, R63.reuse.H0_H0, !PT ;  /* 0x2000003f31297240 */ /* 0x080fe40007820000 */
[-C--:B------:R-:W-:Y:S02]  /*3f80*/  HMNMX2.NAN R42, R50, R63.reuse.H0_H0, !PT ;  /* 0x2000003f322a7240 */ /* 0x080fe40007820000 */
[-C--:B------:R-:W-:Y:S02]  /*3f90*/  HMNMX2.NAN R43, R51, R63.reuse.H0_H0, !PT ;  /* 0x2000003f332b7240 */ /* 0x080fe40007820000 */
[-C--:B------:R-:W-:Y:S02]  /*3fa0*/  HMNMX2.NAN R28, R44, R63.reuse.H0_H0, !PT ;  /* 0x2000003f2c1c7240 */ /* 0x080fe40007820000 */
[-C--:B------:R-:W-:Y:S02]  /*3fb0*/  HMNMX2.NAN R29, R45, R63.reuse.H0_H0, !PT ;  /* 0x2000003f2d1d7240 */ /* 0x080fe40007820000 */
[----:B------:R-:W-:-:S02]  /*3fc0*/  HMNMX2.NAN R30, R30, R63.H0_H0, !PT ;  /* 0x2000003f1e1e7240 */ /* 0x000fc40007820000 */
[----:B------:R-:W-:Y:S01]  /*3fd0*/  HMNMX2.NAN R31, R31, R63.H0_H0, !PT ;  /* 0x2000003f1f1f7240 */ /* 0x000fe20007820000 */
[----:B------:R-:W-:Y:S01]  /*3fe0*/  @P5 STG.E.128 [R82.64], R40 ;  /* 0x0000002852005986 */ /* 0x000fe2000c101d1a */
[----:B------:R-:W-:-:S03]  /*3ff0*/  IADD3 R45, R76, 0xa, RZ ;  /* 0x0000000a4c2d7810 */ /* 0x000fc60007ffe0ff */
[----:B------:R-:W-:Y:S01]  /*4000*/  @P4 STG.E.128 [R84.64], R28 ;  /* 0x0000001c54004986 */ /* 0x000fe2000c101d1a */
[----:B------:R-:W-:-:S03]  /*4010*/  IADD3 R44, R76, 0xc, RZ ;  /* 0x0000000c4c2c7810 */ /* 0x000fc60007ffe0ff */
[----:B------:R-:W2:Y:S01]  /*4020*/  @P3 LDG.E.LTC128B.128 R24, [R78.64] ;  /* 0x0000001a4e183981 */ /* 0x000ea2000c1e1d20 */
[----:B------:R-:W-:Y:S02]  /*4030*/  IADD3 R46, P3, R72, R78, RZ ;  /* 0x0000004e482e7210 */ /* 0x000fe40007f7e0ff */
[----:B------:R-:W-:Y:S02]  /*4040*/  IADD3 R76, R76, 0xe, RZ ;  /* 0x0000000e4c4c7810 */ /* 0x000fe40007ffe0ff */
[----:B------:R-:W-:Y:S01]  /*4050*/  IADD3 R48, P2, R72, R46, RZ ;  /* 0x0000002e48307210 */ /* 0x000fe20007f5e0ff */
[----:B------:R-:W-:Y:S01]  /*4060*/  IMAD.X R47, R61, 0x1, R79, P3 ;  /* 0x000000013d2f7824 */ /* 0x000fe200018e064f */
[----:B------:R-:W-:Y:S02]  /*4070*/  ISETP.LT.AND P3, PT, R76, c[0x0][0x170], P0 ;  /* 0x00005c004c007a0c */ /* 0x000fe40000761270 */
[----:B------:R-:W-:Y:S02]  /*4080*/  ISETP.LT.AND P5, PT, R45, c[0x0][0x170], P0 ;  /* 0x00005c002d007a0c */ /* 0x000fe400007a1270 */
[----:B------:R-:W-:Y:S01]  /*4090*/  ISETP.LT.AND P4, PT, R44, c[0x0][0x170], P0 ;  /* 0x00005c002c007a0c */ /* 0x000fe20000781270 */
[----:B------:R-:W-:Y:S01]  /*40a0*/  IMAD.X R49, R61, 0x1, R47, P2 ;  /* 0x000000013d317824 */ /* 0x000fe200010e062f */
[----:B------:R-:W-:-:S05]  /*40b0*/  IADD3 R72, P0, R72, R48, RZ ;  /* 0x0000003048487210 */ /* 0x000fca0007f1e0ff */
[----:B------:R-:W-:-:S04]  /*40c0*/  IMAD.X R73, R61, 0x1, R49, P0 ;  /* 0x000000013d497824 */ /* 0x000fc800000e0631 */
[----:B------:R-:W3:Y:S04]  /*40d0*/  @P5 LDG.E.LTC128B.128 R20, [R46.64] ;  /* 0x0000001a2e145981 */ /* 0x000ee8000c1e1d20 */
[----:B------:R-:W4:Y:S04]  /*40e0*/  @P3 LDG.E.LTC128B.128 R4, [R72.64] ;  /* 0x0000001a48043981 */ /* 0x000f28000c1e1d20 */
[----:B------:R-:W3:Y:S04]  /*40f0*/  @P4 LDG.E.LTC128B.128 R8, [R48.64] ;  /* 0x0000001a30084981 */ /* 0x000ee8000c1e1d20 */
[----:B------:R-:W-:Y:S06]  /*4100*/  BAR.SYNC.DEFER_BLOCKING 0x0 ;  /* 0x0000000000007b1d */ /* 0x000fec0000010000 */
[----:B------:R-:W-:Y:S04]  /*4110*/  STS [R75.X4], R3 ;  /* 0x000000034b007388 */ /* 0x000fe80000004800 */
        /* <DEDUP_REMOVED lines=16> */
[----:B------:R-:W2:Y:S04]  /*4220*/  LDS.128 R36, [R0] ;  /* 0x0000000000247984 */ /* 0x000ea80000000c00 */
[----:B------:R-:W4:Y:S04]  /*4230*/  LDS.128 R12, [R0+0x6c0] ;  /* 0x0006c000000c7984 */ /* 0x000f280000000c00 */
[----:B------:R-:W3:Y:S04]  /*4240*/  LDS.128 R32, [R0+0x240] ;  /* 0x0002400000207984 */ /* 0x000ee80000000c00 */
[----:B------:R1:W1:Y:S01]  /*4250*/  LDS.128 R28, [R0+0x480] ;  /* 0x00048000001c7984 */ /* 0x0002620000000c00 */
[----:B------:R-:W-:-:S02]  /*4260*/  ISETP.LT.AND P3, PT, R2, c[0x0][0x170], P1 ;  /* 0x00005c0002007a0c */ /* 0x000fc40000f61270 */
[----:B------:R-:W-:Y:S01]  /*4270*/  ISETP.LT.AND P2, PT, R45, c[0x0][0x170], P1 ;  /* 0x00005c002d007a0c */ /* 0x000fe20000f41270 */
[C---:B--2---:R-:W-:Y:S01]  /*4280*/  HFMA2 R16, R60.reuse.H0_H0, R36, R24 ;  /* 0x000000243c107231 */ /* 0x044fe20000000818 */
[----:B------:R-:W-:Y:S01]  /*4290*/  IADD3 R24, P0, R70, c[0x0][0x300], RZ ;  /* 0x0000c00046187a10 */ /* 0x000fe20007f1e0ff */
[C---:B------:R-:W-:Y:S02]  /*42a0*/  HFMA2 R17, R60.reuse.H0_H0, R37, R25 ;  /* 0x000000253c117231 */ /* 0x040fe40000000819 */
[C---:B------:R-:W-:Y:S02]  /*42b0*/  HFMA2 R18, R60.reuse.H0_H0, R38, R26 ;  /* 0x000000263c127231 */ /* 0x040fe4000000081a */
[----:B------:R-:W-:Y:S01]  /*42c0*/  HFMA2 R19, R60.H0_H0, R39, R27 ;  /* 0x000000273c137231 */ /* 0x000fe2000000081b */
[----:B------:R-:W-:Y:S01]  /*42d0*/  IADD3.X R25, R71, c[0x0][0x304], RZ, P0, !PT ;  /* 0x0000c10047197a10 */ /* 0x000fe200007fe4ff */
[-C--:B------:R-:W-:Y:S02]  /*42e0*/  HMNMX2.NAN R16, R16, R63.reuse.H0_H0, !PT ;  /* 0x2000003f10107240 */ /* 0x080fe40007820000 */
[----:B------:R-:W-:-:S02]  /*42f0*/  HMNMX2.NAN R17, R17, R63.H0_H0, !PT ;  /* 0x2000003f11117240 */ /* 0x000fc40007820000 */
[-C--:B------:R-:W-:Y:S02]  /*4300*/  HMNMX2.NAN R18, R18, R63.reuse.H0_H0, !PT ;  /* 0x2000003f12127240 */ /* 0x080fe40007820000 */
[----:B------:R-:W-:-:S05]  /*4310*/  HMNMX2.NAN R19, R19, R63.H0_H0, !PT ;  /* 0x2000003f13137240 */ /* 0x000fca0007820000 */
[----:B------:R2:W-:Y:S01]  /*4320*/  @P3 STG.E.128 [R24.64], R16 ;  /* 0x0000001018003986 */ /* 0x0005e2000c101d1a */
[----:B------:R-:W-:Y:S02]  /*4330*/  IADD3 R26, P3, R24, c[0x0][0x2e8], RZ ;  /* 0x0000ba00181a7a10 */ /* 0x000fe40007f7e0ff */
[----:B------:R-:W-:Y:S02]  /*4340*/  ISETP.LT.AND P0, PT, R44, c[0x0][0x170], P1 ;  /* 0x00005c002c007a0c */ /* 0x000fe40000f01270 */
[----:B------:R-:W-:Y:S01]  /*4350*/  IADD3.X R27, R25, c[0x0][0x2ec], RZ, P3, !PT ;  /* 0x0000bb00191b7a10 */ /* 0x000fe20001ffe4ff */
[C---:B----4-:R-:W-:Y:S01]  /*4360*/  HFMA2 R4, R60.reuse.H0_H0, R12, R4 ;  /* 0x0000000c3c047231 */ /* 0x050fe20000000804 */
[----:B------:R-:W-:Y:S01]  /*4370*/  IADD3 R12, P3, R26, c[0x0][0x2e8], RZ ;  /* 0x0000ba001a0c7a10 */ /* 0x000fe20007f7e0ff */
[C---:B---3--:R-:W-:Y:S01]  /*4380*/  HFMA2 R20, R60.reuse.H0_H0, R32, R20 ;  /* 0x000000203c147231 */ /* 0x048fe20000000814 */
[----:B------:R-:W-:Y:S01]  /*4390*/  ISETP.LT.AND P1, PT, R76, c[0x0][0x170], P1 ;  /* 0x00005c004c007a0c */ /* 0x000fe20000f21270 */
[----:B-1----:R-:W-:-:S02]  /*43a0*/  HFMA2 R0, R60.H0_H0, R33, R21 ;  /* 0x000000213c007231 */ /* 0x002fc40000000815 */
[C---:B------:R-:W-:Y:S02]  /*43b0*/  HFMA2 R2, R60.reuse.H0_H0, R34, R22 ;  /* 0x000000223c027231 */ /* 0x040fe40000000816 */
[C---:B------:R-:W-:Y:S02]  /*43c0*/  HFMA2 R3, R60.reuse.H0_H0, R35, R23 ;  /* 0x000000233c037231 */ /* 0x040fe40000000817 */
[C---:B------:R-:W-:Y:S02]  /*43d0*/  HFMA2 R8, R60.reuse.H0_H0, R28, R8 ;  /* 0x0000001c3c087231 */ /* 0x040fe40000000808 */
[C---:B------:R-:W-:Y:S02]  /*43e0*/  HFMA2 R9, R60.reuse.H0_H0, R29, R9 ;  /* 0x0000001d3c097231 */ /* 0x040fe40000000809 */
[C---:B------:R-:W-:Y:S02]  /*43f0*/  HFMA2 R10, R60.reuse.H0_H0, R30, R10 ;  /* 0x0000001e3c0a7231 */ /* 0x040fe4000000080a */
[----:B------:R-:W-:-:S02]  /*4400*/  HFMA2 R11, R60.H0_H0, R31, R11 ;  /* 0x0000001f3c0b7231 */ /* 0x000fc4000000080b */
[C---:B------:R-:W-:Y:S01]  /*4410*/  HFMA2 R5, R60.reuse.H0_H0, R13, R5 ;  /* 0x0000000d3c057231 */ /* 0x040fe20000000805 */
[----:B------:R-:W-:Y:S01]  /*4420*/  IADD3.X R13, R27, c[0x0][0x2ec], RZ, P3, !PT ;  /* 0x0000bb001b0d7a10 */ /* 0x000fe20001ffe4ff */
[C---:B------:R-:W-:Y:S01]  /*4430*/  HFMA2 R6, R60.reuse.H0_H0, R14, R6 ;  /* 0x0000000e3c067231 */ /* 0x040fe20000000806 */
[----:B------:R-:W-:Y:S01]  /*4440*/  IADD3 R14, P3, R12, c[0x0][0x2e8], RZ ;  /* 0x0000ba000c0e7a10 */ /* 0x000fe20007f7e0ff */
[----:B------:R-:W-:Y:S02]  /*4450*/  HFMA2 R7, R60.H0_H0, R15, R7 ;  /* 0x0000000f3c077231 */ /* 0x000fe40000000807 */
[-C--:B------:R-:W-:Y:S02]  /*4460*/  HMNMX2.NAN R20, R20, R63.reuse.H0_H0, !PT ;  /* 0x2000003f14147240 */ /* 0x080fe40007820000 */
[-C--:B------:R-:W-:Y:S02]  /*4470*/  HMNMX2.NAN R21, R0, R63.reuse.H0_H0, !PT ;  /* 0x2000003f00157240 */ /* 0x080fe40007820000 */
[----:B------:R-:W-:-:S02]  /*4480*/  HMNMX2.NAN R22, R2, R63.H0_H0, !PT ;  /* 0x2000003f02167240 */ /* 0x000fc40007820000 */
[-C--:B------:R-:W-:Y:S01]  /*4490*/  HMNMX2.NAN R23, R3, R63.reuse.H0_H0, !PT ;  /* 0x2000003f03177240 */ /* 0x080fe20007820000 */
[----:B------:R-:W-:Y:S01]  /*44a0*/  IADD3.X R15, R13, c[0x0][0x2ec], RZ, P3, !PT ;  /* 0x0000bb000d0f7a10 */ /* 0x000fe20001ffe4ff */
        /* <DEDUP_REMOVED lines=9> */
[----:B------:R2:W-:Y:S04]  /*4540*/  @P0 STG.E.128 [R12.64], R8 ;  /* 0x000000080c000986 */ /* 0x0005e8000c101d1a */
[----:B------:R2:W-:Y:S01]  /*4550*/  @P1 STG.E.128 [R14.64], R4 ;  /* 0x000000040e001986 */ /* 0x0005e2000c101d1a */
[----:B------:R-:W-:Y:S05]  /*4560*/  @!P6 EXIT ;  /* 0x000000000000e94d */ /* 0x000fea0003800000 */
[----:B------:R-:W-:Y:S01]  /*4570*/  @!PT LDS RZ, [RZ] ;  /* 0x00000000fffff984 */ /* 0x000fe20000000800 */
[----:B------:R-:W-:Y:S01]  /*4580*/  @!PT LDS RZ, [RZ] ;  /* 0x00000000fffff984 */ /* 0x000fe20000000800 */
[----:B------:R-:W-:Y:S01]  /*4590*/  @!PT LDS RZ, [RZ] ;  /* 0x00000000fffff984 */ /* 0x000fe20000000800 */
[----:B------:R-:W-:Y:S01]  /*45a0*/  @!PT LDS RZ, [RZ] ;  /* 0x00000000fffff984 */ /* 0x000fe20000000800 */
[----:B------:R-:W-:Y:S06]  /*45b0*/  MEMBAR.SC.GPU ;  /* 0x0000000000007992 */ /* 0x000fec0000002000 */
[----:B------:R-:W-:-:S00]  /*45c0*/  ERRBAR ;  /* 0x00000000000079ab */ /* 0x000fc00000000000 */
[----:B------:R-:W-:-:S05]  /*45d0*/  CCTL.IVALL ;  /* 0x00000000ff00798f */ /* 0x000fca0002000000 */
[----:B------:R-:W-:Y:S01]  /*45e0*/  BAR.SYNC.DEFER_BLOCKING 0x0 ;  /* 0x0000000000007b1d */ /* 0x000fe20000010000 */
[----:B------:R-:W-:Y:S01]  /*45f0*/  ISETP.GT.AND P0, PT, R62, RZ, PT ;  /* 0x000000ff3e00720c */ /* 0x000fe20003f04270 */
[----:B------:R-:W-:-:S04]  /*4600*/  UIADD3 UR5, UR16, 0x1, URZ ;  /* 0x0000000110057890 */ /* 0x000fc8000fffe03f */
[----:B------:R-:W-:Y:S02]  /*4610*/  ULDC UR4, c[0x0][0x184] ;  /* 0x0000610000047ab9 */ /* 0x000fe40000000800 */
[----:B------:R-:W-:-:S04]  /*4620*/  UISETP.NE.AND UP0, UPT, UR5, UR4, UPT ;  /* 0x000000040500728c */ /* 0x000fc8000bf05270 */
[----:B------:R-:W-:Y:S02]  /*4630*/  USEL UR5, UR5, URZ, UP0 ;  /* 0x0000003f05057287 */ /* 0x000fe40008000000 */
[----:B------:R-:W-:Y:S10]  /*4640*/  @P0 EXIT ;  /* 0x000000000000094d */ /* 0x000ff40003800000 */
[----:B------:R-:W-:Y:S01]  /*4650*/  @!PT LDS RZ, [RZ] ;  /* 0x00000000fffff984 */ /* 0x000fe20000000800 */
[----:B------:R-:W-:Y:S01]  /*4660*/  @!PT LDS RZ, [RZ] ;  /* 0x00000000fffff984 */ /* 0x000fe20000000800 */
[----:B------:R-:W-:Y:S01]  /*4670*/  @!PT LDS RZ, [RZ] ;  /* 0x00000000fffff984 */ /* 0x000fe20000000800 */
[----:B------:R-:W-:Y:S01]  /*4680*/  @!PT LDS RZ, [RZ] ;  /* 0x00000000fffff984 */ /* 0x000fe20000000800 */
[----:B------:R-:W-:Y:S06]  /*4690*/  MEMBAR.ALL.GPU ;  /* 0x0000000000007992 */ /* 0x000fec000000a000 */
[----:B------:R-:W-:Y:S02]  /*46a0*/  MOV R0, UR5 ;  /* 0x0000000500007c02 */ /* 0x000fe40008000f00 */
[----:B------:R-:W-:-:S02]  /*46b0*/  MOV R2, UR12 ;  /* 0x0000000c00027c02 */ /* 0x000fc40008000f00 */
[----:B------:R-:W-:-:S04]  /*46c0*/  MOV R3, UR13 ;  /* 0x0000000d00037c02 */ /* 0x000fc80008000f00 */
[----:B------:R-:W-:-:S00]  /*46d0*/  ERRBAR ;  /* 0x00000000000079ab */ /* 0x000fc00000000000 */
[----:B------:R-:W-:Y:S01]  /*46e0*/  STG.E.STRONG.GPU [R2.64], R0 ;  /* 0x0000000002007986 */ /* 0x000fe2000c10f91a */
[----:B------:R-:W-:Y:S05]  /*46f0*/  EXIT ;  /* 0x000000000000794d */ /* 0x000fea0003800000 */
.L_x_236:
        /* <DEDUP_REMOVED lines=16> */
.L_x_244:


//--------------------- .text._ZN7cutlass6KernelINS_4gemm6kernel4GemmINS1_11threadblock13MmaMultistageINS1_9GemmShapeILi128ELi128ELi32EEENS_9transform11threadblock28PredicatedTileAccessIteratorINS_11MatrixShapeILi128ELi32EEENS_6half_tENS_6layout8RowMajorELi1ENS8_29PitchLinearWarpRakedThreadMapINS_16PitchLinearShapeILi32ELi128EEELi128ENSH_ILi4ELi8EEELi8EEENS_5ArrayISD_Li8ELb0EEELb0ENSE_9NoPermuteEEENS9_25RegularTileAccessIteratorISC_SD_NSE_37RowMajorTensorOpMultiplicandCrosswiseILi16ELi32EEELi0ESK_Li16EEELNS_4arch14CacheOperation4KindE1ENSA_INSB_ILi32ELi128EEESD_NSE_11ColumnMajorELi0ESK_SM_Lb0ESN_EENSP_ISW_SD_NSE_40ColumnMajorTensorOpMultiplicandCrosswiseILi16ELi32EEELi1ESK_Li16EEELSV_1ESD_SF_NS4_9MmaPolicyINS1_4warp11MmaTensorOpINS6_ILi64ELi64ELi32EEESD_SR_SD_S10_SD_SF_NS13_17MmaTensorOpPolicyINST_3MmaINS6_ILi16ELi8ELi16EEELi32ESD_SF_SD_SX_SD_SF_NST_13OpMultiplyAddEEENSB_ILi1ELi1EEEEELi1ELb0EbEENSB_ILi0ELi0EEES1E_Li1EEELi3ELNS1_23SharedMemoryClearOptionE0EbEENS_8epilogue11threadblock8EpilogueIS7_S1D_Li1ENS1J_22PredicatedTileIteratorINS1J_26OutputTileOptimalThreadMapINS1J_15OutputTileShapeILi128ELi8ELi2ELi1ELi1EEENS1N_ILi1ELi8ELi1ELi1ELi8EEELi128ELi8ELi16EEESD_Lb0ESN_Lb0EEENS1I_4warp24FragmentIteratorTensorOpIS15_S18_SD_NSL_ISD_Li4ELb0EEESF_EENS1S_20TileIteratorTensorOpIS15_S18_SD_SF_EENS1J_18SharedLoadIteratorINS1Q_18CompactedThreadMapESD_Li16EEENS1I_6thread21LinearCombinationReluISD_Li8ESD_SD_LNS21_9ScaleType4KindE1ELNS_15FloatRoundStyleE2EEENSB_ILi0ELi16EEELi1ELi1EEENS4_30GemmIdentityThreadblockSwizzleILi1EEELb0EEEEEvNT_6ParamsE --------------------------
	.section	.text._ZN7cutlass6KernelINS_4gemm6kernel4GemmINS1_11threadblock13MmaMultistageINS1_9GemmShapeILi128ELi128ELi32EEENS_9transform11threadblock28PredicatedTileAccessIteratorINS_11MatrixShapeILi128ELi32EEENS_6half_tENS_6layout8RowMajorELi1ENS8_29PitchLinearWarpRakedThreadMapINS_16PitchLinearShapeILi32ELi128EEELi128ENSH_ILi4ELi8EEELi8EEENS_5ArrayISD_Li8ELb0EEELb0ENSE_9NoPermuteEEENS9_25RegularTileAccessIteratorISC_SD_NSE_37RowMajorTensorOpMultiplicandCrosswiseILi16ELi32EEELi0ESK_Li16EEELNS_4arch14CacheOperation4KindE1ENSA_INSB_ILi32ELi128EEESD_NSE_11ColumnMajorELi0ESK_SM_Lb0ESN_EENSP_ISW_SD_NSE_40ColumnMajorTensorOpMultiplicandCrosswiseILi16ELi32EEELi1ESK_Li16EEELSV_1ESD_SF_NS4_9MmaPolicyINS1_4warp11MmaTensorOpINS6_ILi64ELi64ELi32EEESD_SR_SD_S10_SD_SF_NS13_17MmaTensorOpPolicyINST_3MmaINS6_ILi16ELi8ELi16EEELi32ESD_SF_SD_SX_SD_SF_NST_13OpMultiplyAddEEENSB_ILi1ELi1EEEEELi1ELb0EbEENSB_ILi0ELi0EEES1E_Li1EEELi3ELNS1_23SharedMemoryClearOptionE0EbEENS_8epilogue11threadblock8EpilogueIS7_S1D_Li1ENS1J_22PredicatedTileIteratorINS1J_26OutputTileOptimalThreadMapINS1J_15OutputTileShapeILi128ELi8ELi2ELi1ELi1EEENS1N_ILi1ELi8ELi1ELi1ELi8EEELi128ELi8ELi16EEESD_Lb0ESN_Lb0EEENS1I_4warp24FragmentIteratorTensorOpIS15_S18_SD_NSL_ISD_Li4ELb0EEESF_EENS1S_20TileIteratorTensorOpIS15_S18_SD_SF_EENS1J_18SharedLoadIteratorINS1Q_18CompactedThreadMapESD_Li16EEENS1I_6thread21LinearCombinationReluISD_Li8ESD_SD_LNS21_9ScaleType4KindE1ELNS_15FloatRoundStyleE2EEENSB_ILi0ELi16EEELi1ELi1EEENS4_30GemmIdentityThreadblockSwizzleILi1EEELb0EEEEEvNT_6ParamsE,"ax",@progbits
	.sectioninfo	@"SHI_REGISTERS=164"
	.align	128
.text._ZN7cutlass6KernelINS_4gemm6kernel4GemmINS1_11threadblock13MmaMultistageINS1_9GemmShapeILi128ELi128ELi32EEENS_9transform11threadblock28PredicatedTileAccessIteratorINS_11MatrixShapeILi128ELi32EEENS_6half_tENS_6layout8RowMajorELi1ENS8_29PitchLinearWarpRakedThreadMapINS_16PitchLinearShapeILi32ELi128EEELi128ENSH_ILi4ELi8EEELi8EEENS_5ArrayISD_Li8ELb0EEELb0ENSE_9NoPermuteEEENS9_25RegularTileAccessIteratorISC_SD_NSE_37RowMajorTensorOpMultiplicandCrosswiseILi16ELi32EEELi0ESK_Li16EEELNS_4arch14CacheOperation4KindE1ENSA_INSB_ILi32ELi128EEESD_NSE_11ColumnMajorELi0ESK_SM_Lb0ESN_EENSP_ISW_SD_NSE_40ColumnMajorTensorOpMultiplicandCrosswiseILi16ELi32EEELi1ESK_Li16EEELSV_1ESD_SF_NS4_9MmaPolicyINS1_4warp11MmaTensorOpINS6_ILi64ELi64ELi32EEESD_SR_SD_S10_SD_SF_NS13_17MmaTensorOpPolicyINST_3MmaINS6_ILi16ELi8ELi16EEELi32ESD_SF_SD_SX_SD_SF_NST_13OpMultiplyAddEEENSB_ILi1ELi1EEEEELi1ELb0EbEENSB_ILi0ELi0EEES1E_Li1EEELi3ELNS1_23SharedMemoryClearOptionE0EbEENS_8epilogue11threadblock8EpilogueIS7_S1D_Li1ENS1J_22PredicatedTileIteratorINS1J_26OutputTileOptimalThreadMapINS1J_15OutputTileShapeILi128ELi8ELi2ELi1ELi1EEENS1N_ILi1ELi8ELi1ELi1ELi8EEELi128ELi8ELi16EEESD_Lb0ESN_Lb0EEENS1I_4warp24FragmentIteratorTensorOpIS15_S18_SD_NSL_ISD_Li4ELb0EEESF_EENS1S_20TileIteratorTensorOpIS15_S18_SD_SF_EENS1J_18SharedLoadIteratorINS1Q_18CompactedThreadMapESD_Li16EEENS1I_6thread21LinearCombinationReluISD_Li8ESD_SD_LNS21_9ScaleType4KindE1ELNS_15FloatRoundStyleE2EEENSB_ILi0ELi16EEELi1ELi1EEENS4_30GemmIdentityThreadblockSwizzleILi1EEELb0EEEEEvNT_6ParamsE:
        .type           _ZN7cutlass6KernelINS_4gemm6kernel4GemmINS1_11threadblock13MmaMultistageINS1_9GemmShapeILi128ELi128ELi32EEENS_9transform11threadblock28PredicatedTileAccessIteratorINS_11MatrixShapeILi128ELi32EEENS_6half_tENS_6layout8RowMajorELi1ENS8_29PitchLinearWarpRakedThreadMapINS_16PitchLinearShapeILi32ELi128EEELi128ENSH_ILi4ELi8EEELi8EEENS_5ArrayISD_Li8ELb0EEELb0ENSE_9NoPermuteEEENS9_25RegularTileAccessIteratorISC_SD_NSE_37RowMajorTensorOpMultiplicandCrosswiseILi16ELi32EEELi0ESK_Li16EEELNS_4arch14CacheOperation4KindE1ENSA_INSB_ILi32ELi128EEESD_NSE_11ColumnMajorELi0ESK_SM_Lb0ESN_EENSP_ISW_SD_NSE_40ColumnMajorTensorOpMultiplicandCrosswiseILi16ELi32EEELi1ESK_Li16EEELSV_1ESD_SF_NS4_9MmaPolicyINS1_4warp11MmaTensorOpINS6_ILi64ELi64ELi32EEESD_SR_SD_S10_SD_SF_NS13_17MmaTensorOpPolicyINST_3MmaINS6_ILi16ELi8ELi16EEELi32ESD_SF_SD_SX_SD_SF_NST_13OpMultiplyAddEEENSB_ILi1ELi1EEEEELi1ELb0EbEENSB_ILi0ELi0EEES1E_Li1EEELi3ELNS1_23SharedMemoryClearOptionE0EbEENS_8epilogue11threadblock8EpilogueIS7_S1D_Li1ENS1J_22PredicatedTileIteratorINS1J_26OutputTileOptimalThreadMapINS1J_15OutputTileShapeILi128ELi8ELi2ELi1ELi1EEENS1N_ILi1ELi8ELi1ELi1ELi8EEELi128ELi8ELi16EEESD_Lb0ESN_Lb0EEENS1I_4warp24FragmentIteratorTensorOpIS15_S18_SD_NSL_ISD_Li4ELb0EEESF_EENS1S_20TileIteratorTensorOpIS15_S18_SD_SF_EENS1J_18SharedLoadIteratorINS1Q_18CompactedThreadMapESD_Li16EEENS1I_6thread21LinearCombinationReluISD_Li8ESD_SD_LNS21_9ScaleType4KindE1ELNS_15FloatRoundStyleE2EEENSB_ILi0ELi16EEELi1ELi1EEENS4_30GemmIdentityThreadblockSwizzleILi1EEELb0EEEEEvNT_6ParamsE,@function
        .size           _ZN7cutlass6KernelINS_4gemm6kernel4GemmINS1_11threadblock13MmaMultistageINS1_9GemmShapeILi128ELi128ELi32EEENS_9transform11threadblock28PredicatedTileAccessIteratorINS_11MatrixShapeILi128ELi32EEENS_6half_tENS_6layout8RowMajorELi1ENS8_29PitchLinearWarpRakedThreadMapINS_16PitchLinearShapeILi32ELi128EEELi128ENSH_ILi4ELi8EEELi8EEENS_5ArrayISD_Li8ELb0EEELb0ENSE_9NoPermuteEEENS9_25RegularTileAccessIteratorISC_SD_NSE_37RowMajorTensorOpMultiplicandCrosswiseILi16ELi32EEELi0ESK_Li16EEELNS_4arch14CacheOperation4KindE1ENSA_INSB_ILi32ELi128EEESD_NSE_11ColumnMajorELi0ESK_SM_Lb0ESN_EENSP_ISW_SD_NSE_40ColumnMajorTensorOpMultiplicandCrosswiseILi16ELi32EEELi1ESK_Li16EEELSV_1ESD_SF_NS4_9MmaPolicyINS1_4warp11MmaTensorOpINS6_ILi64ELi64ELi32EEESD_SR_SD_S10_SD_SF_NS13_17MmaTensorOpPolicyINST_3MmaINS6_ILi16ELi8ELi16EEELi32ESD_SF_SD_SX_SD_SF_NST_13OpMultiplyAddEEENSB_ILi1ELi1EEEEELi1ELb0EbEENSB_ILi0ELi0EEES1E_Li1EEELi3ELNS1_23SharedMemoryClearOptionE0EbEENS_8epilogue11threadblock8EpilogueIS7_S1D_Li1ENS1J_22PredicatedTileIteratorINS1J_26OutputTileOptimalThreadMapINS1J_15OutputTileShapeILi128ELi8ELi2ELi1ELi1EEENS1N_ILi1ELi8ELi1ELi1ELi8EEELi128ELi8ELi16EEESD_Lb0ESN_Lb0EEENS1I_4warp24FragmentIteratorTensorOpIS15_S18_SD_NSL_ISD_Li4ELb0EEESF_EENS1S_20TileIteratorTensorOpIS15_S18_SD_SF_EENS1J_18SharedLoadIteratorINS1Q_18CompactedThreadMapESD_Li16EEENS1I_6thread21LinearCombinationReluISD_Li8ESD_SD_LNS21_9ScaleType4KindE1ELNS_15FloatRoundStyleE2EEENSB_ILi0ELi16EEELi1ELi1EEENS4_30GemmIdentityThreadblockSwizzleILi1EEELb0EEEEEvNT_6ParamsE,(.L_x_245 - _ZN7cutlass6KernelINS_4gemm6kernel4GemmINS1_11threadblock13MmaMultistageINS1_9GemmShapeILi128ELi128ELi32EEENS_9transform11threadblock28PredicatedTileAccessIteratorINS_11MatrixShapeILi128ELi32EEENS_6half_tENS_6layout8RowMajorELi1ENS8_29PitchLinearWarpRakedThreadMapINS_16PitchLinearShapeILi32ELi128EEELi128ENSH_ILi4ELi8EEELi8EEENS_5ArrayISD_Li8ELb0EEELb0ENSE_9NoPermuteEEENS9_25RegularTileAccessIteratorISC_SD_NSE_37RowMajorTensorOpMultiplicandCrosswiseILi16ELi32EEELi0ESK_Li16EEELNS_4arch14CacheOperation4KindE1ENSA_INSB_ILi32ELi128EEESD_NSE_11ColumnMajorELi0ESK_SM_Lb0ESN_EENSP_ISW_SD_NSE_40ColumnMajorTensorOpMultiplicandCrosswiseILi16ELi32EEELi1ESK_Li16EEELSV_1ESD_SF_NS4_9MmaPolicyINS1_4warp11MmaTensorOpINS6_ILi64ELi64ELi32EEESD_SR_SD_S10_SD_SF_NS13_17MmaTensorOpPolicyINST_3MmaINS6_ILi16ELi8ELi16EEELi32ESD_SF_SD_SX_SD_SF_NST_13OpMultiplyAddEEENSB_ILi1ELi1EEEEELi1ELb0EbEENSB_ILi0ELi0EEES1E_Li1EEELi3ELNS1_23SharedMemoryClearOptionE0EbEENS_8epilogue11threadblock8EpilogueIS7_S1D_Li1ENS1J_22PredicatedTileIteratorINS1J_26OutputTileOptimalThreadMapINS1J_15OutputTileShapeILi128ELi8ELi2ELi1ELi1EEENS1N_ILi1ELi8ELi1ELi1ELi8EEELi128ELi8ELi16EEESD_Lb0ESN_Lb0EEENS1I_4warp24FragmentIteratorTensorOpIS15_S18_SD_NSL_ISD_Li4ELb0EEESF_EENS1S_20TileIteratorTensorOpIS15_S18_SD_SF_EENS1J_18SharedLoadIteratorINS1Q_18CompactedThreadMapESD_Li16EEENS1I_6thread21LinearCombinationReluISD_Li8ESD_SD_LNS21_9ScaleType4KindE1ELNS_15FloatRoundStyleE2EEENSB_ILi0ELi16EEELi1ELi1EEENS4_30GemmIdentityThreadblockSwizzleILi1EEELb0EEEEEvNT_6ParamsE)
        .other          _ZN7cutlass6KernelINS_4gemm6kernel4GemmINS1_11threadblock13MmaMultistageINS1_9GemmShapeILi128ELi128ELi32EEENS_9transform11threadblock28PredicatedTileAccessIteratorINS_11MatrixShapeILi128ELi32EEENS_6half_tENS_6layout8RowMajorELi1ENS8_29PitchLinearWarpRakedThreadMapINS_16PitchLinearShapeILi32ELi128EEELi128ENSH_ILi4ELi8EEELi8EEENS_5ArrayISD_Li8ELb0EEELb0ENSE_9NoPermuteEEENS9_25RegularTileAccessIteratorISC_SD_NSE_37RowMajorTensorOpMultiplicandCrosswiseILi16ELi32EEELi0ESK_Li16EEELNS_4arch14CacheOperation4KindE1ENSA_INSB_ILi32ELi128EEESD_NSE_11ColumnMajorELi0ESK_SM_Lb0ESN_EENSP_ISW_SD_NSE_40ColumnMajorTensorOpMultiplicandCrosswiseILi16ELi32EEELi1ESK_Li16EEELSV_1ESD_SF_NS4_9MmaPolicyINS1_4warp11MmaTensorOpINS6_ILi64ELi64ELi32EEESD_SR_SD_S10_SD_SF_NS13_17MmaTensorOpPolicyINST_3MmaINS6_ILi16ELi8ELi16EEELi32ESD_SF_SD_SX_SD_SF_NST_13OpMultiplyAddEEENSB_ILi1ELi1EEEEELi1ELb0EbEENSB_ILi0ELi0EEES1E_Li1EEELi3ELNS1_23SharedMemoryClearOptionE0EbEENS_8epilogue11threadblock8EpilogueIS7_S1D_Li1ENS1J_22PredicatedTileIteratorINS1J_26OutputTileOptimalThreadMapINS1J_15OutputTileShapeILi128ELi8ELi2ELi1ELi1EEENS1N_ILi1ELi8ELi1ELi1ELi8EEELi128ELi8ELi16EEESD_Lb0ESN_Lb0EEENS1I_4warp24FragmentIteratorTensorOpIS15_S18_SD_NSL_ISD_Li4ELb0EEESF_EENS1S_20TileIteratorTensorOpIS15_S18_SD_SF_EENS1J_18SharedLoadIteratorINS1Q_18CompactedThreadMapESD_Li16EEENS1I_6thread21LinearCombinationReluISD_Li8ESD_SD_LNS21_9ScaleType4KindE1ELNS_15FloatRoundStyleE2EEENSB_ILi0ELi16EEELi1ELi1EEENS4_30GemmIdentityThreadblockSwizzleILi1EEELb0EEEEEvNT_6ParamsE,@"STO_CUDA_ENTRY STV_DEFAULT"
_ZN7cutlass6KernelINS_4gemm6kernel4GemmINS1_11threadblock13MmaMultistageINS1_9GemmShapeILi128ELi128ELi32EEENS_9transform11threadblock28PredicatedTileAccessIteratorINS_11MatrixShapeILi128ELi32EEENS_6half_tENS_6layout8RowMajorELi1ENS8_29PitchLinearWarpRakedThreadMapINS_16PitchLinearShapeILi32ELi128EEELi128ENSH_ILi4ELi8EEELi8EEENS_5ArrayISD_Li8ELb0EEELb0ENSE_9NoPermuteEEENS9_25RegularTileAccessIteratorISC_SD_NSE_37RowMajorTensorOpMultiplicandCrosswiseILi16ELi32EEELi0ESK_Li16EEELNS_4arch14CacheOperation4KindE1ENSA_INSB_ILi32ELi128EEESD_NSE_11ColumnMajorELi0ESK_SM_Lb0ESN_EENSP_ISW_SD_NSE_40ColumnMajorTensorOpMultiplicandCrosswiseILi16ELi32EEELi1ESK_Li16EEELSV_1ESD_SF_NS4_9MmaPolicyINS1_4warp11MmaTensorOpINS6_ILi64ELi64ELi32EEESD_SR_SD_S10_SD_SF_NS13_17MmaTensorOpPolicyINST_3MmaINS6_ILi16ELi8ELi16EEELi32ESD_SF_SD_SX_SD_SF_NST_13OpMultiplyAddEEENSB_ILi1ELi1EEEEELi1ELb0EbEENSB_ILi0ELi0EEES1E_Li1EEELi3ELNS1_23SharedMemoryClearOptionE0EbEENS_8epilogue11threadblock8EpilogueIS7_S1D_Li1ENS1J_22PredicatedTileIteratorINS1J_26OutputTileOptimalThreadMapINS1J_15OutputTileShapeILi128ELi8ELi2ELi1ELi1EEENS1N_ILi1ELi8ELi1ELi1ELi8EEELi128ELi8ELi16EEESD_Lb0ESN_Lb0EEENS1I_4warp24FragmentIteratorTensorOpIS15_S18_SD_NSL_ISD_Li4ELb0EEESF_EENS1S_20TileIteratorTensorOpIS15_S18_SD_SF_EENS1J_18SharedLoadIteratorINS1Q_18CompactedThreadMapESD_Li16EEENS1I_6thread21LinearCombinationReluISD_Li8ESD_SD_LNS21_9ScaleType4KindE1ELNS_15FloatRoundStyleE2EEENSB_ILi0ELi16EEELi1ELi1EEENS4_30GemmIdentityThreadblockSwizzleILi1EEELb0EEEEEvNT_6ParamsE:
[----:B------:R-:W-:Y:S02]  /*0000*/  MOV R1, c[0x0][0x28] ;  /* 0x00000a0000017a02 */ /* 0x000fe40000000f00 */
[----:B------:R-:W1:Y:S01]  /*0010*/  S2R R2, SR_CTAID.Y ;  /* 0x0000000000027919 */ /* 0x000e620000002600 */
[----:B------:R-:W-:-:S03]  /*0020*/  IMAD.MOV.U32 R0, RZ, RZ, -0x1 ;  /* 0xffffffffff007424 */ /* 0x000fc600078e00ff */
[----:B------:R-:W2:Y:S02]  /*0030*/  S2R R4, SR_CTAID.X ;  /* 0x0000000000047919 */ /* 0x000ea40000002500 */
[----:B------:R-:W-:Y:S02]  /*0040*/  SHF.L.U32 R3, R0, c[0x0][0x178], RZ ;  /* 0x00005e0000037a19 */ /* 0x000fe400000006ff */
[----:B-1----:R-:W-:Y:S02]  /*0050*/  SHF.L.U32 R2, R2, c[0x0][0x178], RZ ;  /* 0x00005e0002027a19 */ /* 0x002fe400000006ff */
[----:B--2---:R-:W-:Y:S02]  /*0060*/  LOP3.LUT R3, R4, R3, RZ, 0x30, !PT ;  /* 0x0000000304037212 */ /* 0x004fe400078e30ff */
[----:B------:R-:W-:-:S03]  /*0070*/  SHF.R.S32.HI R4, RZ, c[0x0][0x178], R4 ;  /* 0x00005e00ff047a19 */ /* 0x000fc60000011404 */
[----:B------:R-:W-:-:S05]  /*0080*/  IMAD.IADD R2, R2, 0x1, R3 ;  /* 0x0000000102027824 */ /* 0x000fca00078e0203 */
[----:B------:R-:W-:-:S04]  /*0090*/  ISETP.GE.AND P0, PT, R2, c[0x0][0x170], PT ;  /* 0x00005c0002007a0c */ /* 0x000fc80003f06270 */
[----:B------:R-:W-:-:S13]  /*00a0*/  ISETP.GE.OR P0, PT, R4, c[0x0][0x16c], P0 ;  /* 0x00005b0004007a0c */ /* 0x000fda0000706670 */
[----:B------:R-:W-:Y:S05]  /*00b0*/  @P0 EXIT ;  /* 0x000000000000094d */ /* 0x000fea0003800000 */
[----:B------:R-:W1:Y:S01]  /*00c0*/  S2R R17, SR_CTAID.Z ;  /* 0x0000000000117919 */ /* 0x000e620000002700 */
[----:B------:R-:W-:Y:S01]  /*00d0*/  ULDC.64 UR18, c[0x0][0x118] ;  /* 0x0000460000127ab9 */ /* 0x000fe20000000a00 */
[----:B------:R-:W-:Y:S01]  /*00e0*/  CS2R R48, SRZ ;  /* 0x0000000000307805 */ /* 0x000fe2000001ff00 */
[----:B------:R-:W-:Y:S01]  /*00f0*/  CS2R R50, SRZ ;  /* 0x0000000000327805 */ /* 0x000fe2000001ff00 */
[----:B------:R-:W2:Y:S01]  /*0100*/  S2R R3, SR_TID.X ;  /* 0x0000000000037919 */ /* 0x000ea20000002100 */
        /* <DEDUP_REMOVED lines=17> */
[----:B-1----:R-:W-:Y:S01]  /*0220*/  IMAD R17, R17, c[0x0][0x2a0], RZ ;  /* 0x0000a80011117a24 */ /* 0x002fe200078e02ff */
[----:B--2---:R-:W-:Y:S01]  /*0230*/  SHF.R.S32.HI R0, RZ, 0x1f, R3 ;  /* 0x0000001fff007819 */ /* 0x004fe20000011403 */
[----:B------:R-:W-:-:S03]  /*0240*/  IMAD.SHL.U32 R16, R3, 0x4, RZ ;  /* 0x0000000403107824 */ /* 0x000fc600078e00ff */
[----:B------:R-:W-:Y:S02]  /*0250*/  IADD3 R140, R17, c[0x0][0x2a0], RZ ;  /* 0x0000a800118c7a10 */ /* 0x000fe40007ffe0ff */
[----:B------:R-:W-:Y:S02]  /*0260*/  LEA.HI R21, R0, R3, RZ, 0x5 ;  /* 0x0000000300157211 */ /* 0x000fe400078f28ff */
[----:B------:R-:W-:Y:S02]  /*0270*/  IMNMX R140, R140, c[0x0][0x168], PT ;  /* 0x00005a008c8c7a17 */ /* 0x000fe40003800200 */
[----:B------:R-:W-:Y:S02]  /*0280*/  LOP3.LUT R21, R21, 0xffffffe0, RZ, 0xc0, !PT ;  /* 0xffffffe015157812 */ /* 0x000fe400078ec0ff */
[C---:B------:R-:W-:Y:S01]  /*0290*/  LOP3.LUT R15, R3.reuse, 0x1f, RZ, 0xc0, !PT ;  /* 0x0000001f030f7812 */ /* 0x040fe200078ec0ff */
[----:B------:R-:W-:Y:S01]  /*02a0*/  IMAD.IADD R7, R140, 0x1, -R17 ;  /* 0x000000018c077824 */ /* 0x000fe200078e0a11 */
[C---:B------:R-:W-:Y:S01]  /*02b0*/  LOP3.LUT R134, R3.reuse, 0x6, RZ, 0xc0, !PT ;  /* 0x0000000603867812 */ /* 0x040fe200078ec0ff */
[C---:B------:R-:W-:Y:S01]  /*02c0*/  IMAD.IADD R5, R3.reuse, 0x1, -R21 ;  /* 0x0000000103057824 */ /* 0x040fe200078e0a15 */
[----:B------:R-:W-:-:S02]  /*02d0*/  LOP3.LUT R9, R3, 0xe, RZ, 0xc0, !PT ;  /* 0x0000000e03097812 */ /* 0x000fc400078ec0ff */
[----:B------:R-:W-:Y:S02]  /*02e0*/  SHF.R.S32.HI R0, RZ, 0x1f, R7 ;  /* 0x0000001fff007819 */ /* 0x000fe40000011407 */
[----:B------:R-:W-:Y:S02]  /*02f0*/  SHF.R.S32.HI R10, RZ, 0x1f, R5 ;  /* 0x0000001fff0a7819 */ /* 0x000fe40000011405 */
[----:B------:R-:W-:Y:S02]  /*0300*/  LEA.HI R0, R0, R7, RZ, 0x5 ;  /* 0x0000000700007211 */ /* 0x000fe400078f28ff */
[----:B------:R-:W-:Y:S02]  /*0310*/  LEA.HI R10, R10, R5, RZ, 0x2 ;  /* 0x000000050a0a7211 */ /* 0x000fe400078f10ff */
[----:B------:R-:W-:Y:S02]  /*0320*/  LOP3.LUT R0, R0, 0xffffffe0, RZ, 0xc0, !PT ;  /* 0xffffffe000007812 */ /* 0x000fe400078ec0ff */
[----:B------:R-:W-:-:S02]  /*0330*/  LEA.HI.SX32 R21, R10, R21, 0x1e ;  /* 0x000000150a157211 */ /* 0x000fc400078ff2ff */
[----:B------:R-:W-:Y:S01]  /*0340*/  LOP3.LUT R10, R10, 0xfffffffc, RZ, 0xc0, !PT ;  /* 0xfffffffc0a0a7812 */ /* 0x000fe200078ec0ff */
[----:B------:R-:W-:Y:S01]  /*0350*/  IMAD.IADD R0, R7, 0x1, -R0 ;  /* 0x0000000107007824 */ /* 0x000fe200078e0a00 */
[----:B------:R-:W-:Y:S01]  /*0360*/  SHF.R.U32.HI R15, RZ, 0x4, R15 ;  /* 0x00000004ff0f7819 */ /* 0x000fe2000001160f */
[--C-:B------:R-:W-:Y:S01]  /*0370*/  IMAD R19, R4, 0x80, R21.reuse ;  /* 0x0000008004137824 */ /* 0x100fe200078e0215 */
[----:B------:R-:W-:Y:S01]  /*0380*/  SHF.R.U32.HI R134, RZ, 0x1, R134 ;  /* 0x00000001ff867819 */ /* 0x000fe20000011686 */
[----:B------:R-:W-:Y:S01]  /*0390*/  IMAD.IADD R10, R5, 0x1, -R10 ;  /* 0x00000001050a7824 */ /* 0x000fe200078e0a0a */
[----:B------:R-:W-:Y:S01]  /*03a0*/  ISETP.NE.AND P0, PT, R0, RZ, PT ;  /* 0x000000ff0000720c */ /* 0x000fe20003f05270 */
[----:B------:R-:W-:Y:S01]  /*03b0*/  IMAD R11, R2, 0x80, R21 ;  /* 0x00000080020b7824 */ /* 0x000fe200078e0215 */
[----:B------:R-:W-:Y:S01]  /*03c0*/  IADD3 R4, R19, 0x18, RZ ;  /* 0x0000001813047810 */ /* 0x000fe20007ffe0ff */
[----:B------:R-:W-:Y:S01]  /*03d0*/  IMAD R22, R10, 0x8, R17 ;  /* 0x000000080a167824 */ /* 0x000fe200078e0211 */
[----:B------:R-:W-:Y:S01]  /*03e0*/  SEL R0, R0, 0x20, P0 ;  /* 0x0000002000007807 */ /* 0x000fe20000000000 */
[----:B------:R-:W-:Y:S01]  /*03f0*/  IMAD.SHL.U32 R18, R15, 0x8, RZ ;  /* 0x000000080f127824 */ /* 0x000fe200078e00ff */
[----:B------:R-:W-:-:S02]  /*0400*/  SHF.R.S32.HI R6, RZ, 0x1f, R11 ;  /* 0x0000001fff067819 */ /* 0x000fc4000001140b */
[----:B------:R-:W-:Y:S01]  /*0410*/  ISETP.GE.AND P6, PT, R4, c[0x0][0x160], PT ;  /* 0x0000580004007a0c */ /* 0x000fe20003fc6270 */
[----:B------:R-:W-:Y:S01]  /*0420*/  IMAD.IADD R5, R17, 0x1, R0 ;  /* 0x0000000111057824 */ /* 0x000fe200078e0200 */
[--C-:B------:R-:W-:Y:S01]  /*0430*/  SHF.R.U32.HI R4, RZ, 0x3, R3.reuse ;  /* 0x00000003ff047819 */ /* 0x100fe20000011603 */
[----:B------:R-:W-:Y:S01]  /*0440*/  IMAD R6, R6, c[0x0][0x1b0], RZ ;  /* 0x00006c0006067a24 */ /* 0x000fe200078e02ff */
[--C-:B------:R-:W-:Y:S02]  /*0450*/  SHF.R.S32.HI R23, RZ, 0x1f, R22.reuse ;  /* 0x0000001fff177819 */ /* 0x100fe40000011416 */
[----:B------:R-:W-:Y:S02]  /*0460*/  IMNMX R14, R140, R5, PT ;  /* 0x000000058c0e7217 */ /* 0x000fe40003800200 */
[----:B------:R-:W-:Y:S01]  /*0470*/  SHF.R.U32.HI R5, RZ, 0x5, R3 ;  /* 0x00000005ff057819 */ /* 0x000fe20000011603 */
[----:B------:R-:W-:Y:S01]  /*0480*/  IMAD.WIDE.U32 R26, R19, c[0x0][0x180], R22 ;  /* 0x00006000131a7a25 */ /* 0x000fe200078e0016 */
[----:B------:R-:W-:-:S02]  /*0490*/  LOP3.LUT R3, R3, 0x7, RZ, 0xc0, !PT ;  /* 0x0000000703037812 */ /* 0x000fc400078ec0ff */
[C---:B------:R-:W-:Y:S02]  /*04a0*/  ISETP.GE.AND P3, PT, R19.reuse, c[0x0][0x160], PT ;  /* 0x0000580013007a0c */ /* 0x040fe40003f66270 */
[----:B------:R-:W1:Y:S01]  /*04b0*/  SHFL.IDX PT, R5, R5, RZ, 0x1f ;  /* 0x00001fff05057589 */ /* 0x000e6200000e0000 */
[C---:B------:R-:W-:Y:S02]  /*04c0*/  IADD3 R12, R19.reuse, 0x8, RZ ;  /* 0x00000008130c7810 */ /* 0x040fe40007ffe0ff */
[----:B------:R-:W-:Y:S02]  /*04d0*/  IADD3 R24, R19, 0x10, RZ ;  /* 0x0000001013187810 */ /* 0x000fe40007ffe0ff */
[----:B------:R-:W-:Y:S02]  /*04e0*/  LOP3.LUT R16, R16, 0x4, RZ, 0xc0, !PT ;  /* 0x0000000410107812 */ /* 0x000fe400078ec0ff */
[----:B------:R-:W-:Y:S02]  /*04f0*/  SHF.R.U32.HI R133, RZ, 0x1, R3 ;  /* 0x00000001ff857819 */ /* 0x000fe40000011603 */
[----:B------:R-:W-:-:S02]  /*0500*/  SHF.R.S32.HI R2, RZ, 0x1f, R19 ;  /* 0x0000001fff027819 */ /* 0x000fc40000011413 */
[----:B------:R-:W-:Y:S02]  /*0510*/  ISETP.GE.AND P1, PT, R12, c[0x0][0x160], PT ;  /* 0x000058000c007a0c */ /* 0x000fe40003f26270 */
[----:B------:R-:W-:Y:S01]  /*0520*/  ISETP.GE.AND P2, PT, R24, c[0x0][0x160], PT ;  /* 0x0000580018007a0c */ /* 0x000fe20003f46270 */
[----:B------:R-:W-:Y:S01]  /*0530*/  IMAD R2, R2, c[0x0][0x180], RZ ;  /* 0x0000600002027a24 */ /* 0x000fe200078e02ff */
[----:B------:R-:W-:Y:S02]  /*0540*/  ISETP.LT.AND P0, PT, R22, R14, !P3 ;  /* 0x0000000e1600720c */ /* 0x000fe40005f01270 */
[----:B------:R-:W-:Y:S02]  /*0550*/  SHF.R.U32.HI R9, RZ, 0x1, R9 ;  /* 0x00000001ff097819 */ /* 0x000fe40000011609 */
[----:B------:R-:W-:Y:S01]  /*0560*/  LOP3.LUT R134, R16, R15, R134, 0xf6, !PT ;  /* 0x0000000f10867212 */ /* 0x000fe200078ef686 */
[----:B------:R-:W-:Y:S01]  /*0570*/  IMAD.MOV.U32 R15, RZ, RZ, c[0x0][0x190] ;  /* 0x00006400ff0f7624 */ /* 0x000fe200078e00ff */
[----:B------:R-:W-:-:S02]  /*0580*/  LOP3.LUT R133, R133, 0x1, R4, 0x78, !PT ;  /* 0x0000000185857812 */ /* 0x000fc400078e7804 */
[CC--:B------:R-:W-:Y:S01]  /*0590*/  ISETP.LT.AND P1, PT, R22.reuse, R14.reuse, !P1 ;  /* 0x0000000e1600720c */ /* 0x0c0fe20004f21270 */
[----:B-1----:R1:W2:Y:S01]  /*05a0*/  R2UR UR4, R5 ;  /* 0x00000000050473c2 */ /* 0x0022a200000e0000 */
[CC--:B------:R-:W-:Y:S01]  /*05b0*/  ISETP.LT.AND P2, PT, R22.reuse, R14.reuse, !P2 ;  /* 0x0000000e1600720c */ /* 0x0c0fe20005741270 */
[----:B------:R-:W-:Y:S01]  /*05c0*/  IMAD R134, R9, 0x18, R134 ;  /* 0x0000001809867824 */ /* 0x000fe200078e0286 */
[----:B------:R-:W-:Y:S01]  /*05d0*/  SEL R13, RZ, 0x1, !P0 ;  /* 0x00000001ff0d7807 */ /* 0x000fe20004000000 */
[----:B------:R-:W-:Y:S01]  /*05e0*/  IMAD.MOV.U32 R9, RZ, RZ, c[0x0][0x1c0] ;  /* 0x00007000ff097624 */ /* 0x000fe200078e00ff */
[----:B------:R-:W-:Y:S02]  /*05f0*/  ISETP.LT.AND P3, PT, R22, R14, !P6 ;  /* 0x0000000e1600720c */ /* 0x000fe40007761270 */
[----:B------:R-:W-:Y:S02]  /*0600*/  LOP3.LUT R18, R18, 0xfffffff8, R3, 0xe2, !PT ;  /* 0xfffffff812127812 */ /* 0x000fe400078ee203 */
[----:B------:R-:W-:-:S02]  /*0610*/  P2R R13, PR, R13, 0xf ;  /* 0x0000000f0d0d7803 */ /* 0x000fc40000000000 */
[----:B------:R-:W-:Y:S02]  /*0620*/  IADD3 R9, P0, R9, -c[0x0][0x1c8], RZ ;  /* 0x8000720009097a10 */ /* 0x000fe40007f1e0ff */
[----:B------:R-:W-:Y:S02]  /*0630*/  IADD3 R140, R140, 0x1f, -R17 ;  /* 0x0000001f8c8c7810 */ /* 0x000fe40007ffe811 */
[----:B------:R-:W-:Y:S01]  /*0640*/  LOP3.LUT R133, R133, R16, RZ, 0xfc, !PT ;  /* 0x0000001085857212 */ /* 0x000fe200078efcff */
[----:B------:R-:W-:Y:S01]  /*0650*/  IMAD.MOV.U32 R16, RZ, RZ, c[0x0][0x194] ;  /* 0x00006500ff107624 */ /* 0x000fe200078e00ff */
[C---:B------:R-:W-:Y:S02]  /*0660*/  IADD3 R17, R140.reuse, 0x1f, RZ ;  /* 0x0000001f8c117810 */ /* 0x040fe40007ffe0ff */
[----:B------:R-:W-:Y:S02]  /*0670*/  SHF.R.U32.HI R18, RZ, 0x1, R18 ;  /* 0x00000001ff127819 */ /* 0x000fe40000011612 */
[----:B------:R-:W-:Y:S01]  /*0680*/  ISETP.GE.U32.AND P5, PT, R17, 0x3f, PT ;  /* 0x0000003f1100780c */ /* 0x000fe20003fa6070 */
[C---:B-1----:R-:W-:Y:S01]  /*0690*/  IMAD R5, R11.reuse, c[0x0][0x1b4], R6 ;  /* 0x00006d000b057a24 */ /* 0x042fe200078e0206 */
[----:B------:R-:W-:Y:S01]  /*06a0*/  LOP3.LUT R17, R140, 0xffffffe0, RZ, 0xc0, !PT ;  /* 0xffffffe08c117812 */ /* 0x000fe200078ec0ff */
[----:B------:R-:W-:Y:S01]  /*06b0*/  IMAD.WIDE.U32 R6, R11, c[0x0][0x1b0], R22 ;  /* 0x00006c000b067a25 */ /* 0x000fe200078e0016 */
[----:B------:R-:W-:Y:S01]  /*06c0*/  ISETP.GE.AND P3, PT, R19, c[0x0][0x160], PT ;  /* 0x0000580013007a0c */ /* 0x000fe20003f66270 */
[----:B--2---:R-:W-:Y:S01]  /*06d0*/  USHF.R.S32.HI UR16, URZ, 0x1f, UR4 ;  /* 0x0000001f3f107899 */ /* 0x004fe20008011404 */
[----:B------:R-:W-:Y:S01]  /*06e0*/  ISETP.NE.AND P4, PT, R17, 0x20, PT ;  /* 0x000000201100780c */ /* 0x000fe20003f85270 */
[----:B------:R-:W-:Y:S01]  /*06f0*/  IMAD.IADD R4, R7, 0x1, R5 ;  /* 0x0000000107047824 */ /* 0x000fe200078e0205 */
[----:B------:R-:W-:Y:S01]  /*0700*/  IADD3 R17, R21, 0x8, RZ ;  /* 0x0000000815117810 */ /* 0x000fe20007ffe0ff */
[C---:B------:R-:W-:Y:S01]  /*0710*/  IMAD.SHL.U32 R5, R6.reuse, 0x2, RZ ;  /* 0x0000000206057824 */ /* 0x040fe200078e00ff */
[----:B------:R-:W-:Y:S01]  /*0720*/  SEL R145, RZ, 0x8, P6 ;  /* 0x00000008ff917807 */ /* 0x000fe20003000000 */
[----:B------:R-:W-:Y:S01]  /*0730*/  IMAD R7, R19, c[0x0][0x184], R2 ;  /* 0x0000610013077a24 */ /* 0x000fe200078e0202 */
[----:B------:R-:W-:Y:S01]  /*0740*/  SHF.L.U64.HI R4, R6, 0x1, R4 ;  /* 0x0000000106047819 */ /* 0x000fe20000010204 */
[----:B------:R-:W-:Y:S01]  /*0750*/  IMAD.MOV.U32 R6, RZ, RZ, c[0x0][0x1c4] ;  /* 0x00007100ff067624 */ /* 0x000fe200078e00ff */
[----:B------:R-:W-:Y:S01]  /*0760*/  IADD3 R2, P1, R5, c[0x0][0x1b8], RZ ;  /* 0x00006e0005027a10 */ /* 0x000fe20007f3e0ff */
[----:B------:R-:W-:Y:S01]  /*0770*/  IMAD.IADD R8, R27, 0x1, R7 ;  /* 0x000000011b087824 */ /* 0x000fe200078e0207 */
[----:B------:R-:W-:Y:S01]  /*0780*/  IADD3 R19, R11, 0x10, RZ ;  /* 0x000000100b137810 */ /* 0x000fe20007ffe0ff */
[----:B------:R-:W-:Y:S01]  /*0790*/  IMAD R133, R18, 0x18, R133 ;  /* 0x0000001812857824 */ /* 0x000fe200078e0285 */
[----:B------:R-:W-:Y:S01]  /*07a0*/  IADD3 R2, P2, R2, c[0x0][0x1b8], RZ ;  /* 0x00006e0002027a10 */ /* 0x000fe20007f5e0ff */
[----:B------:R-:W-:Y:S01]  /*07b0*/  ULEA.HI UR16, UR16, UR4, URZ, 0x2 ;  /* 0x0000000410107291 */ /* 0x000fe2000f8f103f */
[----:B------:R-:W-:-:S02]  /*07c0*/  IADD3.X R3, R4, c[0x0][0x1bc], RZ, P1, !PT ;  /* 0x00006f0004037a10 */ /* 0x000fc40000ffe4ff */
[----:B------:R-:W-:Y:S01]  /*07d0*/  IADD3.X R6, R6, ~c[0x0][0x1cc], RZ, P0, !PT ;  /* 0x8000730006067a10 */ /* 0x000fe200007fe4ff */
[----:B------:R-:W-:Y:S01]  /*07e0*/  ULOP3.LUT UR5, UR16, 0xfffffffc, URZ, 0xc0, !UPT ;  /* 0xfffffffc10057892 */ /* 0x000fe2000f8ec03f */
[----:B------:R-:W-:Y:S01]  /*07f0*/  IADD3 R2, P1, P0, R9, c[0x0][0x1b8], R2 ;  /* 0x00006e0009027a10 */ /* 0x000fe2000783e002 */
[C---:B------:R-:W-:Y:S01]  /*0800*/  IMAD.SHL.U32 R9, R26.reuse, 0x2, RZ ;  /* 0x000000021a097824 */ /* 0x040fe200078e00ff */
[----:B------:R-:W-:Y:S01]  /*0810*/  IADD3.X R3, R3, c[0x0][0x1bc], RZ, P2, !PT ;  /* 0x00006f0003037a10 */ /* 0x000fe200017fe4ff */
[----:B------:R-:W-:Y:S01]  /*0820*/  UIADD3 UR5, UR4, -UR5, URZ ;  /* 0x8000000504057290 */ /* 0x000fe2000fffe03f */
[----:B------:R-:W-:Y:S01]  /*0830*/  SHF.L.U64.HI R8, R26, 0x1, R8 ;  /* 0x000000011a087819 */ /* 0x000fe20000010208 */
[----:B------:R-:W-:Y:S01]  /*0840*/  USHF.R.S32.HI UR16, URZ, 0x2, UR16 ;  /* 0x000000023f107899 */ /* 0x000fe20008011410 */
[----:B------:R-:W-:Y:S01]  /*0850*/  IADD3.X R3, R6, c[0x0][0x1bc], R3, P1, P0 ;  /* 0x00006f0006037a10 */ /* 0x000fe20000fe0403 */
[----:B------:R-:W-:Y:S01]  /*0860*/  ULEA.HI UR14, UR5, UR5, URZ, 0x1 ;  /* 0x00000005050e7291 */ /* 0x000fe2000f8f083f */
[----:B------:R-:W-:Y:S01]  /*0870*/  IADD3 R6, P2, R9, c[0x0][0x188], RZ ;  /* 0x0000620009067a10 */ /* 0x000fe20007f5e0ff */
[----:B------:R-:W-:Y:S01]  /*0880*/  USHF.L.U32 UR4, UR16, 0x3, URZ ;  /* 0x0000000310047899 */ /* 0x000fe2000800063f */
[----:B------:R-:W-:Y:S01]  /*0890*/  IADD3 R15, P0, R15, -c[0x0][0x198], RZ ;  /* 0x800066000f0f7a10 */ /* 0x000fe20007f1e0ff */
[----:B------:R-:W-:Y:S01]  /*08a0*/  IMAD.WIDE R2, R0, 0x2, R2 ;  /* 0x0000000200027825 */ /* 0x000fe200078e0202 */
[----:B------:R-:W-:Y:S01]  /*08b0*/  IADD3 R6, P1, R6, c[0x0][0x188], RZ ;  /* 0x0000620006067a10 */ /* 0x000fe20007f3e0ff */
[----:B------:R-:W-:Y:S01]  /*08c0*/  ULOP3.LUT UR15, UR14, 0xfffffffe, URZ, 0xc0, !UPT ;  /* 0xfffffffe0e0f7892 */ /* 0x000fe2000f8ec03f */
[----:B------:R-:W-:Y:S01]  /*08d0*/  IADD3.X R7, R8, c[0x0][0x18c], RZ, P2, !PT ;  /* 0x0000630008077a10 */ /* 0x000fe200017fe4ff */
[----:B------:R-:W-:Y:S01]  /*08e0*/  USHF.R.S32.HI UR14, URZ, 0x1, UR14 ;  /* 0x000000013f0e7899 */ /* 0x000fe2000801140e */
[----:B------:R-:W-:Y:S01]  /*08f0*/  IADD3.X R16, R16, ~c[0x0][0x19c], RZ, P0, !PT ;  /* 0x8000670010107a10 */ /* 0x000fe200007fe4ff */
[----:B------:R-:W-:Y:S01]  /*0900*/  UIADD3 UR15, UR5, -UR15, URZ ;  /* 0x8000000f050f7290 */ /* 0x000fe2000fffe03f */
[----:B------:R-:W-:Y:S01]  /*0910*/  IADD3.X R7, R7, c[0x0][0x18c], RZ, P1, !PT ;  /* 0x0000630007077a10 */ /* 0x000fe20000ffe4ff */
[----:B------:R-:W-:Y:S01]  /*0920*/  UIMAD UR5, UR14, 0x300, UR4 ;  /* 0x000003000e0578a4 */ /* 0x000fe2000f8e0204 */
[----:B------:R-:W-:Y:S01]  /*0930*/  IADD3 R6, P1, P0, R15, c[0x0][0x188], R6 ;  /* 0x000062000f067a10 */ /* 0x000fe2000783e006 */
[----:B------:R-:W-:Y:S01]  /*0940*/  UIMAD UR4, UR15, 0x300, UR4 ;  /* 0x000003000f0478a4 */ /* 0x000fe2000f8e0204 */
[----:B------:R-:W-:Y:S01]  /*0950*/  IADD3 R15, R11, 0x8, RZ ;  /* 0x000000080b0f7810 */ /* 0x000fe20007ffe0ff */
[----:B------:R-:W-:Y:S01]  /*0960*/  USHF.L.U32 UR14, UR14, 0x5, URZ ;  /* 0x000000050e0e7899 */ /* 0x000fe2000800063f */
[----:B------:R-:W-:Y:S01]  /*0970*/  IADD3.X R7, R16, c[0x0][0x18c], R7, P1, P0 ;  /* 0x0000630010077a10 */ /* 0x000fe20000fe0407 */
[----:B------:R-:W-:Y:S01]  /*0980*/  CS2R R26, SRZ ;  /* 0x00000000001a7805 */ /* 0x000fe2000001ff00 */
[----:B------:R-:W-:-:S02]  /*0990*/  LEA.HI R16, R17, R17, RZ, 0x1 ;  /* 0x0000001111107211 */ /* 0x000fc400078f08ff */
[----:B------:R-:W-:Y:S01]  /*09a0*/  ISETP.GE.AND P1, PT, R15, c[0x0][0x164], PT ;  /* 0x000059000f007a0c */ /* 0x000fe20003f26270 */
[----:B------:R-:W-:Y:S01]  /*09b0*/  IMAD.WIDE R6, R0, 0x2, R6 ;  /* 0x0000000200067825 */ /* 0x000fe200078e0206 */
[----:B------:R-:W-:Y:S02]  /*09c0*/  SEL R18, RZ, 0x1, P3 ;  /* 0x00000001ff127807 */ /* 0x000fe40001800000 */
[----:B------:R-:W-:Y:S02]  /*09d0*/  LEA.HI R15, R21, R21, RZ, 0x1 ;  /* 0x00000015150f7211 */ /* 0x000fe400078f08ff */
[----:B------:R-:W-:Y:S02]  /*09e0*/  ISETP.GE.AND P3, PT, R12, c[0x0][0x160], PT ;  /* 0x000058000c007a0c */ /* 0x000fe40003f66270 */
[----:B------:R-:W-:Y:S02]  /*09f0*/  LOP3.LUT R12, R16, 0x3ffffffe, RZ, 0xc0, !PT ;  /* 0x3ffffffe100c7812 */ /* 0x000fe400078ec0ff */
[----:B------:R-:W-:-:S02]  /*0a00*/  LOP3.LUT R20, R15, 0x3ffffffe, RZ, 0xc0, !PT ;  /* 0x3ffffffe0f147812 */ /* 0x000fc400078ec0ff */
[----:B------:R-:W-:Y:S01]  /*0a10*/  ISETP.GE.AND P2, PT, R19, c[0x0][0x164], PT ;  /* 0x0000590013007a0c */ /* 0x000fe20003f46270 */
[----:B------:R-:W-:Y:S01]  /*0a20*/  IMAD.IADD R23, R17, 0x1, -R12 ;  /* 0x0000000111177824 */ /* 0x000fe200078e0a0c */
[----:B------:R-:W-:Y:S01]  /*0a30*/  SEL R19, RZ, 0xffffffff, P3 ;  /* 0xffffffffff137807 */ /* 0x000fe20001800000 */
[----:B------:R-:W-:Y:S01]  /*0a40*/  IMAD.IADD R21, R21, 0x1, -R20 ;  /* 0x0000000115157824 */ /* 0x000fe200078e0a14 */
[--C-:B------:R-:W-:Y:S02]  /*0a50*/  SHF.R.S32.HI R12, RZ, 0x1, R15.reuse ;  /* 0x00000001ff0c7819 */ /* 0x100fe4000001140f */
[----:B------:R-:W-:Y:S01]  /*0a60*/  SHF.R.S32.HI R15, RZ, 0x1f, R15 ;  /* 0x0000001fff0f7819 */ /* 0x000fe2000001140f */
[----:B------:R-:W-:Y:S01]  /*0a70*/  IMAD.SHL.U32 R19, R19, 0x2, RZ ;  /* 0x0000000213137824 */ /* 0x000fe200078e00ff */
[----:B------:R-:W-:Y:S01]  /*0a80*/  ISETP.GE.AND P0, PT, R11, c[0x0][0x164], PT ;  /* 0x000059000b007a0c */ /* 0x000fe20003f06270 */
[--C-:B------:R-:W-:Y:S01]  /*0a90*/  IMAD R17, R21, 0x4, R10.reuse ;  /* 0x0000000415117824 */ /* 0x100fe200078e020a */
[----:B------:R-:W-:Y:S01]  /*0aa0*/  ISETP.GE.AND P3, PT, R24, c[0x0][0x160], PT ;  /* 0x0000580018007a0c */ /* 0x000fe20003f66270 */
[----:B------:R-:W-:Y:S01]  /*0ab0*/  IMAD R10, R23, 0x4, R10 ;  /* 0x00000004170a7824 */ /* 0x000fe200078e020a */
[----:B------:R-:W-:-:S02]  /*0ac0*/  SEL R20, RZ, 0xffffffff, P1 ;  /* 0xffffffffff147807 */ /* 0x000fc40000800000 */
[----:B------:R-:W-:Y:S02]  /*0ad0*/  IADD3 R11, R11, 0x18, RZ ;  /* 0x000000180b0b7810 */ /* 0x000fe40007ffe0ff */
[----:B------:R-:W-:Y:S01]  /*0ae0*/  LEA.HI R15, R15, R12, RZ, 0x2 ;  /* 0x0000000c0f0f7211 */ /* 0x000fe200078f10ff */
[----:B------:R-:W-:Y:S01]  /*0af0*/  IMAD.SHL.U32 R20, R20, 0x2, RZ ;  /* 0x0000000214147824 */ /* 0x000fe200078e00ff */
[----:B------:R-:W-:Y:S02]  /*0b00*/  SEL R24, RZ, 0x4, P3 ;  /* 0x00000004ff187807 */ /* 0x000fe40001800000 */
[----:B------:R-:W-:Y:S02]  /*0b10*/  ISETP.GE.AND P3, PT, R11, c[0x0][0x164], PT ;  /* 0x000059000b007a0c */ /* 0x000fe40003f66270 */
[----:B------:R-:W-:Y:S02]  /*0b20*/  SEL R11, RZ, 0x1, P0 ;  /* 0x00000001ff0b7807 */ /* 0x000fe40000000000 */
[----:B------:R-:W-:-:S02]  /*0b30*/  LOP3.LUT R19, R19, 0x2, R18, 0xe2, !PT ;  /* 0x0000000213137812 */ /* 0x000fc400078ee212 */
[----:B------:R-:W-:Y:S02]  /*0b40*/  LOP3.LUT R15, R15, 0x1ffffffc, RZ, 0xc0, !PT ;  /* 0x1ffffffc0f0f7812 */ /* 0x000fe400078ec0ff */
[----:B------:R-:W-:Y:S02]  /*0b50*/  LOP3.LUT R20, R20, 0x2, R11, 0xe2, !PT ;  /* 0x0000000214147812 */ /* 0x000fe400078ee20b */
[----:B------:R-:W-:Y:S01]  /*0b60*/  LOP3.LUT R145, R145, R24, R19, 0xfe, !PT ;  /* 0x0000001891917212 */ /* 0x000fe200078efe13 */
[----:B------:R-:W-:Y:S01]  /*0b70*/  IMAD.IADD R24, R12, 0x1, -R15 ;  /* 0x000000010c187824 */ /* 0x000fe200078e0a0f */
[--C-:B------:R-:W-:Y:S02]  /*0b80*/  SHF.R.S32.HI R11, RZ, 0x1, R16.reuse ;  /* 0x00000001ff0b7819 */ /* 0x100fe40000011410 */
[----:B------:R-:W-:Y:S02]  /*0b90*/  SHF.R.S32.HI R16, RZ, 0x1f, R16 ;  /* 0x0000001fff107819 */ /* 0x000fe40000011410 */
[----:B------:R-:W-:-:S02]  /*0ba0*/  SHF.R.S32.HI R15, RZ, 0x1f, R10 ;  /* 0x0000001fff0f7819 */ /* 0x000fc4000001140a */
[----:B------:R-:W-:Y:S02]  /*0bb0*/  SHF.R.S32.HI R18, RZ, 0x1f, R17 ;  /* 0x0000001fff127819 */ /* 0x000fe40000011411 */
[----:B------:R-:W-:Y:S02]  /*0bc0*/  LEA.HI R16, R16, R11, RZ, 0x2 ;  /* 0x0000000b10107211 */ /* 0x000fe400078f10ff */
[----:B------:R-:W-:Y:S02]  /*0bd0*/  LEA.HI R15, R15, R10, RZ, 0x2 ;  /* 0x0000000a0f0f7211 */ /* 0x000fe400078f10ff */
[----:B------:R-:W-:Y:S02]  /*0be0*/  LEA.HI R18, R18, R17, RZ, 0x2 ;  /* 0x0000001112127211 */ /* 0x000fe400078f10ff */
[----:B------:R-:W-:Y:S02]  /*0bf0*/  SEL R19, RZ, 0x4, P2 ;  /* 0x00000004ff137807 */ /* 0x000fe40001000000 */
[----:B------:R-:W-:-:S02]  /*0c00*/  SEL R144, RZ, 0x8, P3 ;  /* 0x00000008ff907807 */ /* 0x000fc40001800000 */
[----:B------:R-:W-:Y:S02]  /*0c10*/  LOP3.LUT R16, R16, 0x1ffffffc, RZ, 0xc0, !PT ;  /* 0x1ffffffc10107812 */ /* 0x000fe400078ec0ff */
[----:B------:R-:W-:Y:S02]  /*0c20*/  LOP3.LUT R15, R15, 0xfffffffc, RZ, 0xc0, !PT ;  /* 0xfffffffc0f0f7812 */ /* 0x000fe400078ec0ff */
[----:B------:R-:W-:Y:S01]  /*0c30*/  LOP3.LUT R18, R18, 0xfffffffc, RZ, 0xc0, !PT ;  /* 0xfffffffc12127812 */ /* 0x000fe200078ec0ff */
[----:B------:R-:W-:Y:S01]  /*0c40*/  IMAD.IADD R16, R11, 0x1, -R16 ;  /* 0x000000010b107824 */ /* 0x000fe200078e0a10 */
[----:B------:R-:W-:Y:S01]  /*0c50*/  LOP3.LUT R144, R144, R19, R20, 0xfe, !PT ;  /* 0x0000001390907212 */ /* 0x000fe200078efe14 */
[----:B------:R-:W-:Y:S01]  /*0c60*/  IMAD.IADD R19, R10, 0x1, -R15 ;  /* 0x000000010a137824 */ /* 0x000fe200078e0a0f */
[----:B------:R-:W-:Y:S01]  /*0c70*/  SEL R145, R145, RZ, P4 ;  /* 0x000000ff91917207 */ /* 0x000fe20002000000 */
[----:B------:R-:W-:Y:S01]  /*0c80*/  IMAD.IADD R17, R17, 0x1, -R18 ;  /* 0x0000000111117824 */ /* 0x000fe200078e0a12 */
[----:B------:R-:W-:-:S02]  /*0c90*/  SEL R13, R13, RZ, P5 ;  /* 0x000000ff0d0d7207 */ /* 0x000fc40002800000 */
[----:B------:R-:W-:Y:S01]  /*0ca0*/  LOP3.LUT R16, R19, R16, RZ, 0x3c, !PT ;  /* 0x0000001013107212 */ /* 0x000fe200078e3cff */
[----:B------:R-:W-:Y:S01]  /*0cb0*/  IMAD.SHL.U32 R10, R145, 0x10, RZ ;  /* 0x00000010910a7824 */ /* 0x000fe200078e00ff */
[----:B------:R-:W-:Y:S02]  /*0cc0*/  LOP3.LUT R17, R17, R24, RZ, 0x3c, !PT ;  /* 0x0000001811117212 */ /* 0x000fe400078e3cff */
[-C--:B------:R-:W-:Y:S01]  /*0cd0*/  ISETP.LT.AND P0, PT, R22, R14.reuse, !P0 ;  /* 0x0000000e1600720c */ /* 0x080fe20004701270 */
[----:B------:R-:W-:Y:S01]  /*0ce0*/  IMAD.IADD R16, R15, 0x1, R16 ;  /* 0x000000010f107824 */ /* 0x000fe200078e0210 */
[----:B------:R-:W-:Y:S01]  /*0cf0*/  LOP3.LUT P6, RZ, R10, 0x10, RZ, 0xc0, !PT ;  /* 0x000000100aff7812 */ /* 0x000fe200078cc0ff */
[----:B------:R-:W-:Y:S01]  /*0d00*/  IMAD.IADD R17, R18, 0x1, R17 ;  /* 0x0000000112117824 */ /* 0x000fe200078e0211 */
[CC--:B------:R-:W-:Y:S01]  /*0d10*/  ISETP.LT.AND P1, PT, R22.reuse, R14.reuse, !P1 ;  /* 0x0000000e1600720c */ /* 0x0c0fe20004f21270 */
[C---:B------:R-:W-:Y:S01]  /*0d20*/  IMAD.SHL.U32 R10, R13.reuse, 0x4, RZ ;  /* 0x000000040d0a7824 */ /* 0x040fe200078e00ff */
[-C--:B------:R-:W-:Y:S01]  /*0d30*/  ISETP.LT.AND P2, PT, R22, R14.reuse, !P2 ;  /* 0x0000000e1600720c */ /* 0x080fe20005741270 */
[----:B------:R-:W-:Y:S01]  /*0d40*/  IMAD R17, R12, 0x18, R17 ;  /* 0x000000180c117824 */ /* 0x000fe200078e0211 */
[----:B------:R-:W-:Y:S01]  /*0d50*/  ISETP.LT.AND P3, PT, R22, R14, !P3 ;  /* 0x0000000e1600720c */ /* 0x000fe20005f61270 */
[----:B------:R-:W-:Y:S01]  /*0d60*/  IMAD.SHL.U32 R14, R13, 0x10, RZ ;  /* 0x000000100d0e7824 */ /* 0x000fe200078e00ff */
[----:B------:R-:W-:Y:S01]  /*0d70*/  SEL R15, RZ, 0x1, !P0 ;  /* 0x00000001ff0f7807 */ /* 0x000fe20004000000 */
[----:B------:R-:W-:Y:S01]  /*0d80*/  IMAD R67, R11, 0x18, R16 ;  /* 0x000000180b437824 */ /* 0x000fe200078e0210 */
[----:B------:R-:W-:Y:S01]  /*0d90*/  SEL R144, R144, RZ, P4 ;  /* 0x000000ff90907207 */ /* 0x000fe20002000000 */
[----:B------:R-:W-:Y:S01]  /*0da0*/  IMAD.SHL.U32 R12, R13, 0x8, RZ ;  /* 0x000000080d0c7824 */ /* 0x000fe200078e00ff */
[----:B------:R-:W-:Y:S01]  /*0db0*/  P2R R15, PR, R15, 0xf ;  /* 0x0000000f0f0f7803 */ /* 0x000fe20000000000 */
[----:B------:R-:W-:Y:S01]  /*0dc0*/  IMAD.SHL.U32 R17, R17, 0x8, RZ ;  /* 0x0000000811117824 */ /* 0x000fe200078e00ff */
[----:B------:R-:W-:Y:S01]  /*0dd0*/  LOP3.LUT P1, RZ, R10, 0x10, RZ, 0xc0, !PT ;  /* 0x000000100aff7812 */ /* 0x000fe2000782c0ff */
[----:B------:R-:W-:Y:S01]  /*0de0*/  IMAD.SHL.U32 R67, R67, 0x8, RZ ;  /* 0x0000000843437824 */ /* 0x000fe200078e00ff */
[----:B------:R-:W-:Y:S01]  /*0df0*/  IADD3 R10, P0, R9, c[0x0][0x1a0], RZ ;  /* 0x00006800090a7a10 */ /* 0x000fe20007f1e0ff */
[----:B------:R-:W-:Y:S01]  /*0e00*/  IMAD.SHL.U32 R13, R13, 0x2, RZ ;  /* 0x000000020d0d7824 */ /* 0x000fe200078e00ff */
[----:B------:R-:W-:Y:S01]  /*0e10*/  LOP3.LUT P3, RZ, R14, 0x10, RZ, 0xc0, !PT ;  /* 0x000000100eff7812 */ /* 0x000fe2000786c0ff */
[----:B------:R-:W-:Y:S01]  /*0e20*/  IMAD.SHL.U32 R0, R144, 0x4, RZ ;  /* 0x0000000490007824 */ /* 0x000fe200078e00ff */
[----:B------:R-:W-:Y:S01]  /*0e30*/  IADD3.X R11, R8, c[0x0][0x1a4], RZ, P0, !PT ;  /* 0x00006900080b7a10 */ /* 0x000fe200007fe4ff */
[----:B------:R-:W-:Y:S01]  /*0e40*/  CS2R R22, SRZ ;  /* 0x0000000000167805 */ /* 0x000fe2000001ff00 */
[----:B------:R-:W-:Y:S01]  /*0e50*/  LOP3.LUT P2, RZ, R12, 0x10, RZ, 0xc0, !PT ;  /* 0x000000100cff7812 */ /* 0x000fe2000784c0ff */
[----:B------:R-:W-:Y:S01]  /*0e60*/  CS2R R24, SRZ ;  /* 0x0000000000187805 */ /* 0x000fe2000001ff00 */
[----:B------:R-:W-:-:S02]  /*0e70*/  IADD3 R16, P0, R10, c[0x0][0x188], RZ ;  /* 0x000062000a107a10 */ /* 0x000fc40007f1e0ff */
[----:B------:R-:W-:Y:S02]  /*0e80*/  SEL R15, R15, RZ, P5 ;  /* 0x000000ff0f0f7207 */ /* 0x000fe40002800000 */
[----:B------:R-:W-:Y:S02]  /*0e90*/  SHF.R.S32.HI R132, RZ, 0x3, R17 ;  /* 0x00000003ff847819 */ /* 0x000fe40000011411 */
[----:B------:R-:W-:Y:S01]  /*0ea0*/  SHF.R.S32.HI R67, RZ, 0x3, R67 ;  /* 0x00000003ff437819 */ /* 0x000fe20000011443 */
[----:B------:R-:W-:Y:S01]  /*0eb0*/  IMAD.SHL.U32 R8, R15, 0x10, RZ ;  /* 0x000000100f087824 */ /* 0x000fe200078e00ff */
[----:B------:R-:W-:Y:S01]  /*0ec0*/  IADD3.X R17, R11, c[0x0][0x18c], RZ, P0, !PT ;  /* 0x000063000b117a10 */ /* 0x000fe200007fe4ff */
[----:B------:R-:W-:Y:S01]  /*0ed0*/  IMAD.SHL.U32 R132, R132, 0x10, RZ ;  /* 0x0000001084847824 */ /* 0x000fe200078e00ff */
[----:B------:R-:W-:Y:S01]  /*0ee0*/  IADD3 R12, P0, R16, c[0x0][0x188], RZ ;  /* 0x00006200100c7a10 */ /* 0x000fe20007f1e0ff */
[----:B------:R-:W-:Y:S01]  /*0ef0*/  IMAD.SHL.U32 R67, R67, 0x10, RZ ;  /* 0x0000001043437824 */ /* 0x000fe200078e00ff */
[----:B------:R-:W-:Y:S01]  /*0f00*/  LOP3.LUT P5, RZ, R13, 0x10, RZ, 0xc0, !PT ;  /* 0x000000100dff7812 */ /* 0x000fe200078ac0ff */
[----:B------:R-:W-:Y:S01]  /*0f10*/  IMAD.SHL.U32 R9, R15, 0x8, RZ ;  /* 0x000000080f097824 */ /* 0x000fe200078e00ff */
[----:B------:R-:W-:Y:S01]  /*0f20*/  IADD3.X R13, R17, c[0x0][0x18c], RZ, P0, !PT ;  /* 0x00006300110d7a10 */ /* 0x000fe200007fe4ff */
[----:B------:R1:W-:Y:S01]  /*0f30*/  LDGSTS.E.BYPASS.LTC128B.128 [R132], [R10.64], P3 ;  /* 0x000000000a847fae */ /* 0x0003e20009901d52 */
[----:B------:R-:W-:Y:S01]  /*0f40*/  LOP3.LUT P0, RZ, R8, 0x10, RZ, 0xc0, !PT ;  /* 0x0000001008ff7812 */ /* 0x000fe2000780c0ff */
[----:B------:R-:W-:Y:S01]  /*0f50*/  IMAD.SHL.U32 R8, R145, 0x8, RZ ;  /* 0x0000000891087824 */ /* 0x000fe200078e00ff */
[----:B------:R-:W-:Y:S01]  /*0f60*/  LOP3.LUT P3, RZ, R9, 0x10, RZ, 0xc0, !PT ;  /* 0x0000001009ff7812 */ /* 0x000fe2000786c0ff */
[----:B------:R2:W-:Y:S01]  /*0f70*/  LDGSTS.E.BYPASS.LTC128B.128 [R67], [R16.64], P2 ;  /* 0x0000000010437fae */ /* 0x0005e20009101d52 */
[----:B------:R-:W-:-:S03]  /*0f80*/  IADD3 R18, P2, R12, c[0x0][0x188], RZ ;  /* 0x000062000c127a10 */ /* 0x000fc60007f5e0ff */
[----:B------:R3:W-:Y:S01]  /*0f90*/  LDGSTS.E.BYPASS.LTC128B.128 [R132+0xc00], [R12.64], P1 ;  /* 0x00c000000c847fae */ /* 0x0007e20008901d52 */
[----:B------:R-:W-:Y:S01]  /*0fa0*/  IADD3 R20, P1, R5, c[0x0][0x1d0], RZ ;  /* 0x0000740005147a10 */ /* 0x000fe20007f3e0ff */
[----:B------:R-:W-:Y:S01]  /*0fb0*/  IMAD.SHL.U32 R5, R145, 0x2, RZ ;  /* 0x0000000291057824 */ /* 0x000fe200078e00ff */
[----:B------:R-:W-:Y:S02]  /*0fc0*/  IADD3.X R19, R13, c[0x0][0x18c], RZ, P2, !PT ;  /* 0x000063000d137a10 */ /* 0x000fe400017fe4ff */
[----:B------:R-:W-:Y:S01]  /*0fd0*/  IADD3.X R21, R4, c[0x0][0x1d4], RZ, P1, !PT ;  /* 0x0000750004157a10 */ /* 0x000fe20000ffe4ff */
[C---:B------:R-:W-:Y:S01]  /*0fe0*/  IMAD.SHL.U32 R4, R15.reuse, 0x4, RZ ;  /* 0x000000040f047824 */ /* 0x040fe200078e00ff */
[----:B------:R-:W-:Y:S01]  /*0ff0*/  LOP3.LUT P2, RZ, R8, 0x10, RZ, 0xc0, !PT ;  /* 0x0000001008ff7812 */ /* 0x000fe2000784c0ff */
[----:B------:R4:W-:Y:S01]  /*1000*/  LDGSTS.E.BYPASS.LTC128B.128 [R67+0xc00], [R18.64], P5 ;  /* 0x00c0000012437fae */ /* 0x0009e2000a901d52 */
[----:B------:R-:W-:Y:S01]  /*1010*/  IADD3 R8, P1, R20, c[0x0][0x1b8], RZ ;  /* 0x00006e0014087a10 */ /* 0x000fe20007f3e0ff */
[----:B------:R-:W-:Y:S01]  /*1020*/  IMAD.SHL.U32 R15, R15, 0x2, RZ ;  /* 0x000000020f0f7824 */ /* 0x000fe200078e00ff */
[----:B------:R-:W-:Y:S01]  /*1030*/  LOP3.LUT P5, RZ, R4, 0x10, RZ, 0xc0, !PT ;  /* 0x0000001004ff7812 */ /* 0x000fe200078ac0ff */
[----:B------:R5:W-:Y:S01]  /*1040*/  LDGSTS.E.BYPASS.LTC128B.128 [R132+0x6000], [R20.64], P0 ;  /* 0x0600000014847fae */ /* 0x000be20008101d52 */
[----:B------:R-:W-:Y:S01]  /*1050*/  IADD3.X R9, R21, c[0x0][0x1bc], RZ, P1, !PT ;  /* 0x00006f0015097a10 */ /* 0x000fe20000ffe4ff */
[----:B------:R-:W-:-:S04]  /*1060*/  IMAD.SHL.U32 R4, R145, 0x4, RZ ;  /* 0x0000000491047824 */ /* 0x000fc800078e00ff */
[----:B------:R5:W-:Y:S01]  /*1070*/  LDGSTS.E.BYPASS.LTC128B.128 [R67+0x6000], [R8.64], P3 ;  /* 0x0600000008437fae */ /* 0x000be20009901d52 */
[----:B-1----:R-:W-:Y:S02]  /*1080*/  IADD3 R10, P0, R8, c[0x0][0x1b8], RZ ;  /* 0x00006e00080a7a10 */ /* 0x002fe40007f1e0ff */
[----:B------:R-:W-:Y:S01]  /*1090*/  LOP3.LUT P1, RZ, R4, 0x10, RZ, 0xc0, !PT ;  /* 0x0000001004ff7812 */ /* 0x000fe2000782c0ff */
[----:B------:R-:W-:Y:S01]  /*10a0*/  IMAD.SHL.U32 R4, R144, 0x10, RZ ;  /* 0x0000001090047824 */ /* 0x000fe200078e00ff */
[----:B------:R-:W-:Y:S01]  /*10b0*/  IADD3.X R11, R9, c[0x0][0x1bc], RZ, P0, !PT ;  /* 0x00006f00090b7a10 */ /* 0x000fe200007fe4ff */
[----:B--2---:R-:W-:Y:S01]  /*10c0*/  CS2R R16, SRZ ;  /* 0x0000000000107805 */ /* 0x004fe2000001ff00 */
[----:B------:R-:W-:Y:S02]  /*10d0*/  LOP3.LUT P0, RZ, R15, 0x10, RZ, 0xc0, !PT ;  /* 0x000000100fff7812 */ /* 0x000fe4000780c0ff */
[----:B---3--:R-:W-:Y:S01]  /*10e0*/  IADD3 R12, P4, R10, c[0x0][0x1b8], RZ ;  /* 0x00006e000a0c7a10 */ /* 0x008fe20007f9e0ff */
[----:B------:R1:W-:Y:S01]  /*10f0*/  LDGSTS.E.BYPASS.LTC128B.128 [R132+0x6c00], [R10.64], P5 ;  /* 0x06c000000a847fae */ /* 0x0003e2000a901d52 */
[----:B------:R-:W-:Y:S01]  /*1100*/  IADD3 R6, P3, R6, c[0x0][0x1a0], RZ ;  /* 0x0000680006067a10 */ /* 0x000fe20007f7e0ff */
[----:B------:R-:W-:Y:S01]  /*1110*/  CS2R R14, SRZ ;  /* 0x00000000000e7805 */ /* 0x000fe2000001ff00 */
[----:B------:R-:W-:-:S02]  /*1120*/  IADD3.X R13, R11, c[0x0][0x1bc], RZ, P4, !PT ;  /* 0x00006f000b0d7a10 */ /* 0x000fc400027fe4ff */
[----:B------:R-:W-:Y:S01]  /*1130*/  LOP3.LUT P5, RZ, R5, 0x10, RZ, 0xc0, !PT ;  /* 0x0000001005ff7812 */ /* 0x000fe200078ac0ff */
[----:B------:R-:W-:Y:S01]  /*1140*/  IMAD.SHL.U32 R5, R144, 0x8, RZ ;  /* 0x0000000890057824 */ /* 0x000fe200078e00ff */
[----:B------:R-:W-:Y:S01]  /*1150*/  LOP3.LUT P4, RZ, R4, 0x10, RZ, 0xc0, !PT ;  /* 0x0000001004ff7812 */ /* 0x000fe2000788c0ff */
[----:B----4-:R-:W-:Y:S01]  /*1160*/  CS2R R18, SRZ ;  /* 0x0000000000127805 */ /* 0x010fe2000001ff00 */
[----:B------:R-:W-:Y:S01]  /*1170*/  IADD3.X R7, R7, c[0x0][0x1a4], RZ, P3, !PT ;  /* 0x0000690007077a10 */ /* 0x000fe20001ffe4ff */
[----:B------:R2:W-:Y:S01]  /*1180*/  LDGSTS.E.BYPASS.LTC128B.128 [R67+0x6c00], [R12.64], P0 ;  /* 0x06c000000c437fae */ /* 0x0005e20008101d52 */
[----:B------:R-:W-:Y:S01]  /*1190*/  IADD3 R4, P0, R6, c[0x0][0x188], RZ ;  /* 0x0000620006047a10 */ /* 0x000fe20007f1e0ff */
[----:B-----5:R-:W-:Y:S01]  /*11a0*/  CS2R R20, SRZ ;  /* 0x0000000000147805 */ /* 0x020fe2000001ff00 */
[----:B------:R-:W-:Y:S01]  /*11b0*/  LOP3.LUT P3, RZ, R5, 0x10, RZ, 0xc0, !PT ;  /* 0x0000001005ff7812 */ /* 0x000fe2000786c0ff */
[----:B------:R-:W0:Y:S01]  /*11c0*/  LDGDEPBAR ;  /* 0x00000000000079af */ /* 0x000e220000000000 */
[----:B------:R-:W-:-:S03]  /*11d0*/  IADD3.X R5, R7, c[0x0][0x18c], RZ, P0, !PT ;  /* 0x0000630007057a10 */ /* 0x000fc600007fe4ff */
[----:B------:R3:W-:Y:S01]  /*11e0*/  LDGSTS.E.BYPASS.LTC128B.128 [R132+0x80], [R6.64], P6 ;  /* 0x0008000006847fae */ /* 0x0007e2000b101d52 */
[----:B------:R-:W-:Y:S01]  /*11f0*/  LOP3.LUT P6, RZ, R0, 0x10, RZ, 0xc0, !PT ;  /* 0x0000001000ff7812 */ /* 0x000fe200078cc0ff */
[----:B------:R-:W-:Y:S02]  /*1200*/  IMAD.SHL.U32 R0, R144, 0x2, RZ ;  /* 0x0000000290007824 */ /* 0x000fe400078e00ff */
[----:B------:R4:W-:Y:S01]  /*1210*/  LDGSTS.E.BYPASS.LTC128B.128 [R67+0x80], [R4.64], P2 ;  /* 0x0008000004437fae */ /* 0x0009e20009101d52 */
[----:B------:R-:W-:Y:S02]  /*1220*/  IADD3 R8, P2, R2, c[0x0][0x1d0], RZ ;  /* 0x0000740002087a10 */ /* 0x000fe40007f5e0ff */
[----:B------:R-:W-:Y:S02]  /*1230*/  IADD3 R2, R134, UR4, RZ ;  /* 0x0000000486027c10 */ /* 0x000fe4000fffe0ff */
[----:B-1----:R-:W-:Y:S02]  /*1240*/  IADD3 R10, P0, R4, c[0x0][0x188], RZ ;  /* 0x00006200040a7a10 */ /* 0x002fe40007f1e0ff */
[----:B------:R-:W-:Y:S01]  /*1250*/  IADD3.X R9, R3, c[0x0][0x1d4], RZ, P2, !PT ;  /* 0x0000750003097a10 */ /* 0x000fe200017fe4ff */
[----:B------:R-:W-:Y:S01]  /*1260*/  IMAD.SHL.U32 R2, R2, 0x10, RZ ;  /* 0x0000001002027824 */ /* 0x000fe200078e00ff */
[----:B------:R-:W-:-:S02]  /*1270*/  IADD3.X R11, R5, c[0x0][0x18c], RZ, P0, !PT ;  /* 0x00006300050b7a10 */ /* 0x000fc400007fe4ff */
[----:B------:R-:W-:Y:S02]  /*1280*/  IADD3 R102, P0, R10, c[0x0][0x188], RZ ;  /* 0x000062000a667a10 */ /* 0x000fe40007f1e0ff */
[----:B------:R-:W-:Y:S01]  /*1290*/  ISETP.GE.AND P2, PT, R140, 0x20, PT ;  /* 0x000000208c00780c */ /* 0x000fe20003f46270 */
[----:B------:R1:W-:Y:S01]  /*12a0*/  LDGSTS.E.BYPASS.LTC128B.128 [R132+0xc80], [R10.64], P1 ;  /* 0x00c800000a847fae */ /* 0x0003e20008901d52 */
[----:B------:R-:W-:Y:S01]  /*12b0*/  IADD3.X R103, R11, c[0x0][0x18c], RZ, P0, !PT ;  /* 0x000063000b677a10 */ /* 0x000fe200007fe4ff */
[----:B--2---:R-:W-:Y:S01]  /*12c0*/  CS2R R12, SRZ ;  /* 0x00000000000c7805 */ /* 0x004fe2000001ff00 */
[----:B------:R-:W-:Y:S02]  /*12d0*/  LOP3.LUT P1, RZ, R0, 0x10, RZ, 0xc0, !PT ;  /* 0x0000001000ff7812 */ /* 0x000fe4000782c0ff */
[----:B------:R-:W-:Y:S01]  /*12e0*/  IADD3 R0, R133, UR5, RZ ;  /* 0x0000000585007c10 */ /* 0x000fe2000fffe0ff */
[----:B------:R2:W-:Y:S01]  /*12f0*/  LDGSTS.E.BYPASS.LTC128B.128 [R67+0xc80], [R102.64], P5 ;  /* 0x00c8000066437fae */ /* 0x0005e2000a901d52 */
[----:B------:R-:W-:-:S02]  /*1300*/  SHF.R.S32.HI R3, RZ, 0x1f, R140 ;  /* 0x0000001fff037819 */ /* 0x000fc4000001148c */
[----:B---3--:R-:W-:Y:S01]  /*1310*/  IADD3 R6, P0, R8, c[0x0][0x1b8], RZ ;  /* 0x00006e0008067a10 */ /* 0x008fe20007f1e0ff */
[----:B------:R3:W-:Y:S01]  /*1320*/  LDGSTS.E.BYPASS.LTC128B.128 [R132+0x6080], [R8.64], P4 ;  /* 0x0608000008847fae */ /* 0x0007e2000a101d52 */
[----:B------:R-:W-:Y:S01]  /*1330*/  IMAD.SHL.U32 R0, R0, 0x10, RZ ;  /* 0x0000001000007824 */ /* 0x000fe200078e00ff */
[----:B------:R-:W-:Y:S02]  /*1340*/  LEA.HI R140, R3, R140, RZ, 0x5 ;  /* 0x0000008c038c7211 */ /* 0x000fe400078f28ff */
[----:B------:R-:W-:Y:S02]  /*1350*/  IADD3.X R7, R9, c[0x0][0x1bc], RZ, P0, !PT ;  /* 0x00006f0009077a10 */ /* 0x000fe400007fe4ff */
[----:B----4-:R-:W-:Y:S02]  /*1360*/  IADD3 R4, P0, R6, c[0x0][0x1b8], RZ ;  /* 0x00006e0006047a10 */ /* 0x010fe40007f1e0ff */
[----:B------:R-:W-:Y:S01]  /*1370*/  LEA.HI.SX32 R140, R140, 0xfffffffe, 0x1b ;  /* 0xfffffffe8c8c7811 */ /* 0x000fe200078fdaff */
[----:B------:R4:W-:Y:S01]  /*1380*/  LDGSTS.E.BYPASS.LTC128B.128 [R67+0x6080], [R6.64], P3 ;  /* 0x0608000006437fae */ /* 0x0009e20009901d52 */
[----:B------:R-:W-:-:S02]  /*1390*/  IADD3.X R5, R7, c[0x0][0x1bc], RZ, P0, !PT ;  /* 0x00006f0007057a10 */ /* 0x000fc400007fe4ff */
[----:B------:R-:W-:-:S03]  /*13a0*/  IADD3 R100, P0, R4, c[0x0][0x1b8], RZ ;  /* 0x00006e0004647a10 */ /* 0x000fc60007f1e0ff */
[----:B------:R5:W-:Y:S01]  /*13b0*/  LDGSTS.E.BYPASS.LTC128B.128 [R132+0x6c80], [R4.64], P6 ;  /* 0x06c8000004847fae */ /* 0x000be2000b101d52 */
[----:B------:R-:W-:Y:S01]  /*13c0*/  IADD3.X R101, R5, c[0x0][0x1bc], RZ, P0, !PT ;  /* 0x00006f0005657a10 */ /* 0x000fe200007fe4ff */
[----:B-1----:R-:W-:Y:S01]  /*13d0*/  CS2R R10, SRZ ;  /* 0x00000000000a7805 */ /* 0x002fe2000001ff00 */
[----:B------:R-:W-:-:S03]  /*13e0*/  IADD3 R138, P0, R100, c[0x0][0x1c0], RZ ;  /* 0x00007000648a7a10 */ /* 0x000fc60007f1e0ff */
[----:B------:R2:W-:Y:S01]  /*13f0*/  LDGSTS.E.BYPASS.LTC128B.128 [R67+0x6c80], [R100.64], P1 ;  /* 0x06c8000064437fae */ /* 0x0005e20008901d52 */
[----:B------:R-:W-:Y:S02]  /*1400*/  IADD3 R136, P1, R102, c[0x0][0x190], RZ ;  /* 0x0000640066887a10 */ /* 0x000fe40007f3e0ff */
[----:B------:R-:W-:Y:S01]  /*1410*/  IADD3.X R139, R101, c[0x0][0x1c4], RZ, P0, !PT ;  /* 0x00007100658b7a10 */ /* 0x000fe200007fe4ff */
[----:B------:R-:W0:Y:S01]  /*1420*/  LDGDEPBAR ;  /* 0x00000000000079af */ /* 0x000e220000000000 */
[----:B------:R-:W-:Y:S01]  /*1430*/  IADD3.X R137, R103, c[0x0][0x194], RZ, P1, !PT ;  /* 0x0000650067897a10 */ /* 0x000fe20000ffe4ff */
[----:B---3--:R-:W-:Y:S01]  /*1440*/  CS2R R8, SRZ ;  /* 0x0000000000087805 */ /* 0x008fe2000001ff00 */
[----:B----4-:R-:W-:Y:S01]  /*1450*/  CS2R R6, SRZ ;  /* 0x0000000000067805 */ /* 0x010fe2000001ff00 */
[----:B-----5:R-:W-:Y:S01]  /*1460*/  CS2R R4, SRZ ;  /* 0x0000000000047805 */ /* 0x020fe2000001ff00 */
[----:B------:R-:W-:-:S04]  /*1470*/  DEPBAR.LE SB0, 0x1 ;  /* 0x000080400000791a */ /* 0x000fc80000000000 */
[----:B------:R-:W-:Y:S06]  /*1480*/  BAR.SYNC.DEFER_BLOCKING 0x0 ;  /* 0x0000000000007b1d */ /* 0x000fec0000010000 */
[----:B------:R-:W1:Y:S04]  /*1490*/  LDSM.16.M88.4 R68, [R2] ;  /* 0x000000000244783b */ /* 0x000e680000000200 */
[----:B------:R-:W3:Y:S04]  /*14a0*/  LDSM.16.M88.4 R88, [R2+0xc00] ;  /* 0x000c00000258783b */ /* 0x000ee80000000200 */
[----:B------:R-:W4:Y:S04]  /*14b0*/  LDSM.16.M88.4 R92, [R2+0x1800] ;  /* 0x00180000025c783b */ /* 0x000f280000000200 */
[----:B------:R5:W1:Y:S04]  /*14c0*/  LDSM.16.M88.4 R96, [R2+0x2400] ;  /* 0x002400000260783b */ /* 0x000a680000000200 */
[----:B------:R2:W1:Y:S04]  /*14d0*/  LDSM.16.M88.4 R72, [R0+0x6000] ;  /* 0x006000000048783b */ /* 0x0004680000000200 */
[----:B------:R2:W1:Y:S04]  /*14e0*/  LDSM.16.M88.4 R76, [R0+0x6c00] ;  /* 0x006c0000004c783b */ /* 0x0004680000000200 */
[----:B------:R2:W1:Y:S04]  /*14f0*/  LDSM.16.M88.4 R80, [R0+0x7800] ;  /* 0x007800000050783b */ /* 0x0004680000000200 */
[----:B------:R2:W1:Y:S01]  /*1500*/  LDSM.16.M88.4 R84, [R0+0x8400] ;  /* 0x008400000054783b */ /* 0x0004620000000200 */
[----:B-----5:R-:W-:Y:S01]  /*1510*/  CS2R R2, SRZ ;  /* 0x0000000000027805 */ /* 0x020fe2000001ff00 */
[----:B------:R-:W-:Y:S05]  /*1520*/  @!P2 BRA `(.L_x_237) ;  /* 0x00000d300000a947 */ /* 0x000fea0003800000 */
[----:B------:R-:W-:Y:S01]  /*1530*/  IMAD.SHL.U32 R66, R134, 0x10, RZ ;  /* 0x0000001086427824 */ /* 0x000fe200078e00ff */
[----:B------:R-:W-:Y:S01]  /*1540*/  ISETP.NE.AND P0, PT, R140, RZ, PT ;  /* 0x000000ff8c00720c */ /* 0x000fe20003f05270 */
[----:B--2---:R-:W-:Y:S01]  /*1550*/  IMAD.SHL.U32 R0, R133, 0x10, RZ ;  /* 0x0000001085007824 */ /* 0x004fe200078e00ff */
[----:B------:R-:W-:Y:S01]  /*1560*/  CS2R R16, SRZ ;  /* 0x0000000000107805 */ /* 0x000fe2000001ff00 */
[----:B------:R-:W-:Y:S01]  /*1570*/  IMAD.MOV.U32 R135, RZ, RZ, 0x3 ;  /* 0x00000003ff877424 */ /* 0x000fe200078e00ff */
        /* <DEDUP_REMOVED lines=31> */
[----:B------:R-:W-:Y:S01]  /*1770*/  LOP3.LUT R66, R66, 0x20, RZ, 0x3c, !PT ;  /* 0x0000002042427812 */ /* 0x000fe200078e3cff */
[C---:B------:R-:W-:Y:S01]  /*1780*/  IMAD R143, R135.reuse, c[0x0][0x1bc], RZ ;  /* 0x00006f00878f7a24 */ /* 0x040fe200078e02ff */
[----:B------:R-:W-:Y:S01]  /*1790*/  LOP3.LUT R0, R0, 0x20, RZ, 0x3c, !PT ;  /* 0x0000002000007812 */ /* 0x000fe200078e3cff */
[----:B------:R-:W-:Y:S01]  /*17a0*/  IMAD R141, R135, c[0x0][0x18c], RZ ;  /* 0x00006300878d7a24 */ /* 0x000fe200078e02ff */
[----:B------:R-:W-:Y:S01]  /*17b0*/  SEL R145, R145, RZ, P0 ;  /* 0x000000ff91917207 */ /* 0x000fe20000000000 */
[----:B------:R-:W-:Y:S01]  /*17c0*/  ULEA UR5, UR5, 0x6000, 0x4 ;  /* 0x0000600005057891 */ /* 0x000fe2000f8e203f */
[----:B------:R-:W-:Y:S01]  /*17d0*/  SEL R144, R144, RZ, P0 ;  /* 0x000000ff90907207 */ /* 0x000fe20000000000 */
[----:B------:R-:W-:-:S02]  /*17e0*/  USHF.L.U32 UR4, UR4, 0x4, URZ ;  /* 0x0000000404047899 */ /* 0x000fc4000800063f */
[----:B------:R-:W-:Y:S02]  /*17f0*/  UMOV UR13, URZ ;  /* 0x0000003f000d7c82 */ /* 0x000fe40008000000 */
[----:B------:R-:W-:Y:S02]  /*1800*/  UMOV UR12, 0x100 ;  /* 0x00000100000c7882 */ /* 0x000fe40000000000 */
[----:B------:R-:W-:Y:S02]  /*1810*/  UMOV UR11, 0x2 ;  /* 0x00000002000b7882 */ /* 0x000fe40000000000 */
[----:B------:R-:W-:Y:S02]  /*1820*/  UMOV UR10, 0x100 ;  /* 0x00000100000a7882 */ /* 0x000fe40000000000 */
.L_x_238:
[C---:B-1----:R-:W-:Y:S01]  /*1830*/  HMMA.16816.F16 R64, R68.reuse, R72, R64 ;  /* 0x000000484440723c */ /* 0x042fe20000000840 */
[----:B------:R-:W-:Y:S01]  /*1840*/  LDSM.16.M88.4 R100, [R66+UR4] ;  /* 0x000000044264783b */ /* 0x000fe20008000200 */
[----:B------:R-:W-:Y:S02]  /*1850*/  UIADD3 UR6, UR4, 0x80, URZ ;  /* 0x0000008004067890 */ /* 0x000fe4000fffe03f */
[----:B------:R-:W-:Y:S01]  /*1860*/  LOP3.LUT P0, RZ, R145, 0x1, RZ, 0xc0, !PT ;  /* 0x0000000191ff7812 */ /* 0x000fe2000780c0ff */
[----:B------:R-:W-:Y:S01]  /*1870*/  UIADD3 UR7, UR5, 0x80, URZ ;  /* 0x0000008005077890 */ /* 0x000fe2000fffe03f */
[----:B---3--:R-:W-:Y:S01]  /*1880*/  IADD3 R150, P6, R136, c[0x0][0x188], RZ ;  /* 0x0000620088967a10 */ /* 0x008fe20007fde0ff */
[----:B------:R-:W-:Y:S01]  /*1890*/  UIADD3 UR13, UR13, 0x1, URZ ;  /* 0x000000010d0d7890 */ /* 0x000fe2000fffe03f */
[C---:B------:R-:W-:Y:S01]  /*18a0*/  HMMA.16816.F16 R62, R68.reuse, R74, R62 ;  /* 0x0000004a443e723c */ /* 0x040fe2000000083e */
[----:B------:R-:W1:Y:S01]  /*18b0*/  LDSM.16.M88.4 R104, [R0+UR5] ;  /* 0x000000050068783b */ /* 0x000e620008000200 */
[----:B------:R-:W-:Y:S02]  /*18c0*/  UIADD3 UR11, UR11, 0x1, URZ ;  /* 0x000000010b0b7890 */ /* 0x000fe4000fffe03f */
[----:B------:R-:W-:Y:S01]  /*18d0*/  IADD3.X R151, R137, c[0x0][0x18c], RZ, P6, !PT ;  /* 0x0000630089977a10 */ /* 0x000fe200037fe4ff */
[----:B------:R-:W-:Y:S01]  /*18e0*/  UISETP.NE.AND UP0, UPT, UR13, 0x3, UPT ;  /* 0x000000030d00788c */ /* 0x000fe2000bf05270 */
[----:B------:R-:W-:Y:S01]  /*18f0*/  LOP3.LUT P6, RZ, R144, 0x1, RZ, 0xc0, !PT ;  /* 0x0000000190ff7812 */ /* 0x000fe200078cc0ff */
[----:B------:R-:W-:Y:S01]  /*1900*/  UISETP.NE.AND UP1, UPT, UR11, 0x3, UPT ;  /* 0x000000030b00788c */ /* 0x000fe2000bf25270 */
[C---:B------:R-:W-:Y:S01]  /*1910*/  HMMA.16816.F16 R60, R68.reuse, R76, R60 ;  /* 0x0000004c443c723c */ /* 0x040fe2000000083c */
[----:B------:R-:W1:Y:S01]  /*1920*/  LDSM.16.M88.4 R108, [R0+UR5+0xc00] ;  /* 0x000c0005006c783b */ /* 0x000e620008000200 */
[----:B------:R-:W-:Y:S02]  /*1930*/  UIADD3 UR9, UR12, 0x80, URZ ;  /* 0x000000800c097890 */ /* 0x000fe4000fffe03f */
[----:B------:R-:W-:Y:S01]  /*1940*/  IADD3 R155, R132, UR12, RZ ;  /* 0x0000000c849b7c10 */ /* 0x000fe2000fffe0ff */
[----:B------:R-:W-:Y:S01]  /*1950*/  UIADD3 UR8, UR10, 0x80, URZ ;  /* 0x000000800a087890 */ /* 0x000fe2000fffe03f */
[----:B------:R-:W-:Y:S02]  /*1960*/  IADD3 R153, R67, UR12, RZ ;  /* 0x0000000c43997c10 */ /* 0x000fe4000fffe0ff */
[C---:B------:R-:W-:Y:S01]  /*1970*/  HMMA.16816.F16 R58, R68.reuse, R78, R58 ;  /* 0x0000004e443a723c */ /* 0x040fe2000000083a */
[----:B------:R-:W1:Y:S01]  /*1980*/  LDSM.16.M88.4 R112, [R0+UR5+0x1800] ;  /* 0x001800050070783b */ /* 0x000e620008000200 */
[----:B------:R-:W-:Y:S02]  /*1990*/  @!UP0 UIADD3 UR6, UR4, -0x100, URZ ;  /* 0xffffff0004068890 */ /* 0x000fe4000fffe03f */
[----:B------:R-:W-:Y:S01]  /*19a0*/  @!UP0 UIADD3 UR7, UR5, -0x100, URZ ;  /* 0xffffff0005078890 */ /* 0x000fe2000fffe03f */
[C---:B------:R-:W-:Y:S01]  /*19b0*/  LOP3.LUT R146, R145.reuse, 0x2, RZ, 0xc0, !PT ;  /* 0x0000000291927812 */ /* 0x040fe200078ec0ff */
[----:B------:R-:W-:Y:S01]  /*19c0*/  @!UP1 UIADD3 UR9, UR12, -0x100, URZ ;  /* 0xffffff000c099890 */ /* 0x000fe2000fffe03f */
[----:B------:R-:W-:Y:S01]  /*19d0*/  LOP3.LUT R142, R144, 0x2, RZ, 0xc0, !PT ;  /* 0x00000002908e7812 */ /* 0x000fe200078ec0ff */
[C---:B------:R-:W-:Y:S01]  /*19e0*/  HMMA.16816.F16 R56, R68.reuse, R80, R56 ;  /* 0x000000504438723c */ /* 0x040fe20000000838 */
[----:B------:R-:W1:Y:S01]  /*19f0*/  LDSM.16.M88.4 R116, [R0+UR5+0x2400] ;  /* 0x002400050074783b */ /* 0x000e620008000200 */
[----:B------:R-:W-:Y:S02]  /*1a00*/  @!UP1 UIADD3 UR8, UR10, -0x100, URZ ;  /* 0xffffff000a089890 */ /* 0x000fe4000fffe03f */
[----:B------:R-:W-:Y:S01]  /*1a10*/  SHF.R.U32.HI R146, RZ, 0x1, R146 ;  /* 0x00000001ff927819 */ /* 0x000fe20000011692 */
[----:B------:R-:W-:Y:S01]  /*1a20*/  @!UP1 UMOV UR11, URZ ;  /* 0x0000003f000b9c82 */ /* 0x000fe20008000000 */
[----:B------:R-:W-:Y:S01]  /*1a30*/  SHF.R.U32.HI R142, RZ, 0x1, R142 ;  /* 0x00000001ff8e7819 */ /* 0x000fe2000001168e */
[----:B------:R-:W-:Y:S01]  /*1a40*/  @!UP0 UMOV UR13, URZ ;  /* 0x0000003f000d8c82 */ /* 0x000fe20008000000 */
[C---:B------:R-:W-:Y:S01]  /*1a50*/  HMMA.16816.F16 R54, R68.reuse, R82, R54 ;  /* 0x000000524436723c */ /* 0x040fe20000000836 */
[----:B------:R-:W1:Y:S01]  /*1a60*/  LDSM.16.M88.4 R120, [R66+UR4+0xc00] ;  /* 0x000c00044278783b */ /* 0x000e620008000200 */
[----:B------:R-:W-:Y:S01]  /*1a70*/  ISETP.NE.U32.AND P1, PT, R146, RZ, PT ;  /* 0x000000ff9200720c */ /* 0x000fe20003f25070 */
[----:B------:R-:W-:Y:S01]  /*1a80*/  UMOV UR5, UR7 ;  /* 0x0000000700057c82 */ /* 0x000fe20008000000 */
[----:B------:R-:W-:Y:S01]  /*1a90*/  ISETP.NE.U32.AND P5, PT, R142, RZ, PT ;  /* 0x000000ff8e00720c */ /* 0x000fe20003fa5070 */
[----:B------:R-:W-:Y:S01]  /*1aa0*/  UMOV UR12, UR9 ;  /* 0x00000009000c7c82 */ /* 0x000fe20008000000 */
[----:B------:R-:W-:Y:S02]  /*1ab0*/  LOP3.LUT R147, R145, 0x4, RZ, 0xc0, !PT ;  /* 0x0000000491937812 */ /* 0x000fe400078ec0ff */
[C---:B------:R-:W-:Y:S01]  /*1ac0*/  HMMA.16816.F16 R52, R68.reuse, R84, R52 ;  /* 0x000000544434723c */ /* 0x040fe20000000834 */
[----:B------:R-:W2:Y:S03]  /*1ad0*/  LDSM.16.M88.4 R124, [R66+UR4+0x1800] ;  /* 0x00180004427c783b */ /* 0x000ea60008000200 */
[----:B------:R-:W-:Y:S02]  /*1ae0*/  SHF.R.U32.HI R147, RZ, 0x2, R147 ;  /* 0x00000002ff937819 */ /* 0x000fe40000011693 */
[----:B------:R-:W-:Y:S02]  /*1af0*/  LOP3.LUT R142, R144, 0x4, RZ, 0xc0, !PT ;  /* 0x00000004908e7812 */ /* 0x000fe400078ec0ff */
[-C--:B------:R-:W-:Y:S01]  /*1b00*/  HMMA.16816.F16 R50, R68, R86.reuse, R50 ;  /* 0x000000564432723c */ /* 0x080fe20000000832 */
[----:B------:R-:W2:Y:S01]  /*1b10*/  LDSM.16.M88.4 R128, [R66+UR4+0x2400] ;  /* 0x002400044280783b */ /* 0x000ea20008000200 */
[----:B------:R-:W-:Y:S01]  /*1b20*/  ISETP.NE.U32.AND P4, PT, R147, RZ, PT ;  /* 0x000000ff9300720c */ /* 0x000fe20003f85070 */
[----:B------:R-:W-:Y:S01]  /*1b30*/  UMOV UR4, UR6 ;  /* 0x0000000600047c82 */ /* 0x000fe20008000000 */
[----:B------:R-:W-:Y:S02]  /*1b40*/  IADD3 R147, R132, UR10, RZ ;  /* 0x0000000a84937c10 */ /* 0x000fe4000fffe0ff */
[----:B------:R-:W-:Y:S02]  /*1b50*/  SHF.R.U32.HI R142, RZ, 0x2, R142 ;  /* 0x00000002ff8e7819 */ /* 0x000fe4000001168e */
[C---:B---3--:R-:W-:Y:S01]  /*1b60*/  HMMA.16816.F16 R48, R88.reuse, R86, R48 ;  /* 0x000000565830723c */ /* 0x048fe20000000830 */
[----:B------:R-:W-:Y:S01]  /*1b70*/  @!PT LDS RZ, [RZ] ;  /* 0x00000000fffff984 */ /* 0x000fe20000000800 */
[----:B------:R-:W-:Y:S01]  /*1b80*/  @!PT LDS RZ, [RZ] ;  /* 0x00000000fffff984 */ /* 0x000fe20000000800 */
[----:B------:R-:W-:Y:S01]  /*1b90*/  @!PT LDS RZ, [RZ] ;  /* 0x00000000fffff984 */ /* 0x000fe20000000800 */
[----:B------:R3:W-:Y:S02]  /*1ba0*/  @P0 LDGSTS.E.BYPASS.LTC128B.128 [R147], [R136.64] ;  /* 0x0000000088930fae */ /* 0x0007e4000b901d52 */
[----:B------:R-:W-:Y:S02]  /*1bb0*/  ISETP.NE.U32.AND P2, PT, R142, RZ, PT ;  /* 0x000000ff8e00720c */ /* 0x000fe40003f45070 */
[----:B------:R-:W-:Y:S01]  /*1bc0*/  IADD3 R142, R67, UR10, RZ ;  /* 0x0000000a438e7c10 */ /* 0x000fe2000fffe0ff */
[----:B------:R-:W-:Y:S01]  /*1bd0*/  UMOV UR10, UR8 ;  /* 0x00000008000a7c82 */ /* 0x000fe20008000000 */
[----:B------:R-:W-:Y:S01]  /*1be0*/  IADD3 R148, P0, R138, c[0x0][0x1b8], RZ ;  /* 0x00006e008a947a10 */ /* 0x000fe20007f1e0ff */
[C---:B------:R-:W-:Y:S02]  /*1bf0*/  HMMA.16816.F16 R46, R88.reuse, R84, R46 ;  /* 0x00000054582e723c */ /* 0x040fe4000000082e */
[----:B------:R5:W-:Y:S02]  /*1c00*/  @P1 LDGSTS.E.BYPASS.LTC128B.128 [R142], [R150.64] ;  /* 0x00000000968e1fae */ /* 0x000be4000b901d52 */
[----:B------:R-:W-:Y:S02]  /*1c10*/  IADD3.X R149, R139, c[0x0][0x1bc], RZ, P0, !PT ;  /* 0x00006f008b957a10 */ /* 0x000fe400007fe4ff */
[----:B------:R-:W-:Y:S02]  /*1c20*/  IADD3 R158, P0, R150, c[0x0][0x188], RZ ;  /* 0x00006200969e7a10 */ /* 0x000fe40007f1e0ff */
[C---:B------:R-:W-:Y:S02]  /*1c30*/  HMMA.16816.F16 R44, R88.reuse, R82, R44 ;  /* 0x00000052582c723c */ /* 0x040fe4000000082c */
[----:B----4-:R4:W-:Y:S02]  /*1c40*/  @P6 LDGSTS.E.BYPASS.LTC128B.128 [R155+0x6000], [R138.64] ;  /* 0x060000008a9b6fae */ /* 0x0109e4000b901d52 */
[----:B------:R-:W-:Y:S02]  /*1c50*/  IADD3.X R159, R151, c[0x0][0x18c], RZ, P0, !PT ;  /* 0x00006300979f7a10 */ /* 0x000fe400007fe4ff */
[----:B------:R-:W-:Y:S02]  /*1c60*/  IADD3 R156, P0, R158, c[0x0][0x188], RZ ;  /* 0x000062009e9c7a10 */ /* 0x000fe40007f1e0ff */
[C---:B------:R-:W-:Y:S02]  /*1c70*/  HMMA.16816.F16 R42, R88.reuse, R80, R42 ;  /* 0x00000050582a723c */ /* 0x040fe4000000082a */
[----:B------:R1:W-:Y:S02]  /*1c80*/  @P5 LDGSTS.E.BYPASS.LTC128B.128 [R153+0x6000], [R148.64] ;  /* 0x0600000094995fae */ /* 0x0003e4000b901d52 */
[----:B------:R-:W-:Y:S01]  /*1c90*/  IADD3.X R157, R159, c[0x0][0x18c], RZ, P0, !PT ;  /* 0x000063009f9d7a10 */ /* 0x000fe200007fe4ff */
[----:B---3--:R-:W-:Y:S01]  /*1ca0*/  IMAD.WIDE.U32 R136, R135, c[0x0][0x188], R136 ;  /* 0x0000620087887a25 */ /* 0x008fe200078e0088 */
[----:B------:R-:W-:Y:S02]  /*1cb0*/  LOP3.LUT R146, R145, 0x8, RZ, 0xc0, !PT ;  /* 0x0000000891927812 */ /* 0x000fe400078ec0ff */
[C---:B------:R-:W-:Y:S02]  /*1cc0*/  HMMA.16816.F16 R40, R88.reuse, R78, R40 ;  /* 0x0000004e5828723c */ /* 0x040fe40000000828 */
[----:B------:R3:W-:Y:S02]  /*1cd0*/  @P4 LDGSTS.E.BYPASS.LTC128B.128 [R147+0xc00], [R158.64] ;  /* 0x00c000009e934fae */ /* 0x0007e4000b901d52 */
[----:B------:R-:W-:Y:S02]  /*1ce0*/  SHF.R.U32.HI R146, RZ, 0x3, R146 ;  /* 0x00000003ff927819 */ /* 0x000fe40000011692 */
[----:B-----5:R-:W-:Y:S02]  /*1cf0*/  IADD3 R150, P0, R148, c[0x0][0x1b8], RZ ;  /* 0x00006e0094967a10 */ /* 0x020fe40007f1e0ff */
[C---:B------:R-:W-:Y:S02]  /*1d00*/  HMMA.16816.F16 R38, R88.reuse, R76, R38 ;  /* 0x0000004c5826723c */ /* 0x040fe40000000826 */
[----:B------:R-:W-:Y:S02]  /*1d10*/  ISETP.NE.U32.AND P3, PT, R146, RZ, PT ;  /* 0x000000ff9200720c */ /* 0x000fe40003f65070 */
[----:B------:R-:W-:Y:S01]  /*1d20*/  IADD3.X R151, R149, c[0x0][0x1bc], RZ, P0, !PT ;  /* 0x00006f0095977a10 */ /* 0x000fe200007fe4ff */
[----:B----4-:R-:W-:Y:S01]  /*1d30*/  IMAD.WIDE.U32 R138, R135, c[0x0][0x1b8], R138 ;  /* 0x00006e00878a7a25 */ /* 0x010fe200078e008a */
[----:B------:R-:W-:Y:S02]  /*1d40*/  IADD3 R160, P0, R150, c[0x0][0x1b8], RZ ;  /* 0x00006e0096a07a10 */ /* 0x000fe40007f1e0ff */
[C---:B------:R-:W-:Y:S04]  /*1d50*/  HMMA.16816.F16 R36, R88.reuse, R74, R36 ;  /* 0x0000004a5824723c */ /* 0x040fe80000000824 */
[----:B------:R-:W-:Y:S02]  /*1d60*/  IADD3.X R161, R151, c[0x0][0x1bc], RZ, P0, !PT ;  /* 0x00006f0097a17a10 */ /* 0x000fe400007fe4ff */
[----:B------:R-:W-:Y:S01]  /*1d70*/  LOP3.LUT R146, R144, 0x8, RZ, 0xc0, !PT ;  /* 0x0000000890927812 */ /* 0x000fe200078ec0ff */
[----:B------:R4:W-:Y:S01]  /*1d80*/  @P3 LDGSTS.E.BYPASS.LTC128B.128 [R142+0xc00], [R156.64] ;  /* 0x00c000009c8e3fae */ /* 0x0009e2000b901d52 */
[-C--:B------:R-:W-:Y:S04]  /*1d90*/  HMMA.16816.F16 R34, R88, R72.reuse, R34 ;  /* 0x000000485822723c */ /* 0x080fe80000000822 */
[----:B------:R-:W-:Y:S02]  /*1da0*/  SHF.R.U32.HI R146, RZ, 0x3, R146 ;  /* 0x00000003ff927819 */ /* 0x000fe40000011692 */
[----:B---3--:R-:W-:Y:S01]  /*1db0*/  LEA R147, R134, UR6, 0x4 ;  /* 0x0000000686937c11 */ /* 0x008fe2000f8e20ff */
[----:B------:R3:W-:Y:S01]  /*1dc0*/  @P2 LDGSTS.E.BYPASS.LTC128B.128 [R155+0x6c00], [R150.64] ;  /* 0x06c00000969b2fae */ /* 0x0007e2000b901d52 */
[C---:B------:R-:W-:Y:S03]  /*1dd0*/  HMMA.16816.F16 R32, R92.reuse, R72, R32 ;  /* 0x000000485c20723c */ /* 0x040fe60000000820 */
[----:B------:R-:W-:Y:S02]  /*1de0*/  ISETP.NE.U32.AND P1, PT, R146, RZ, PT ;  /* 0x000000ff9200720c */ /* 0x000fe40003f25070 */
[----:B------:R-:W-:Y:S02]  /*1df0*/  LEA R146, R133, UR7, 0x4 ;  /* 0x0000000785927c11 */ /* 0x000fe4000f8e20ff */
[----:B------:R-:W-:Y:S01]  /*1e00*/  IADD3 R138, P0, R138, c[0x0][0x1c0], RZ ;  /* 0x000070008a8a7a10 */ /* 0x000fe20007f1e0ff */
[C---:B------:R-:W-:Y:S04]  /*1e10*/  HMMA.16816.F16 R30, R92.reuse, R74, R30 ;  /* 0x0000004a5c1e723c */ /* 0x040fe8000000081e */
[----:B------:R-:W-:Y:S02]  /*1e20*/  IADD3.X R139, R139, c[0x0][0x1c4], R143, P0, !PT ;  /* 0x000071008b8b7a10 */ /* 0x000fe400007fe48f */
[----:B------:R-:W-:Y:S02]  /*1e30*/  IADD3 R136, P0, R136, c[0x0][0x190], RZ ;  /* 0x0000640088887a10 */ /* 0x000fe40007f1e0ff */
[C---:B------:R-:W-:Y:S01]  /*1e40*/  HMMA.16816.F16 R28, R92.reuse, R76, R28 ;  /* 0x0000004c5c1c723c */ /* 0x040fe2000000081c */
[----:B------:R3:W-:Y:S03]  /*1e50*/  @P1 LDGSTS.E.BYPASS.LTC128B.128 [R153+0x6c00], [R160.64] ;  /* 0x06c00000a0991fae */ /* 0x0007e6000b901d52 */
[----:B----4-:R-:W-:Y:S02]  /*1e60*/  IADD3 R142, R140, -0x1, RZ ;  /* 0xffffffff8c8e7810 */ /* 0x010fe40007ffe0ff */
[----:B------:R-:W-:Y:S02]  /*1e70*/  IADD3.X R137, R137, c[0x0][0x194], R141, P0, !PT ;  /* 0x0000650089897a10 */ /* 0x000fe400007fe48d */
[C---:B------:R-:W-:Y:S01]  /*1e80*/  HMMA.16816.F16 R26, R92.reuse, R78, R26 ;  /* 0x0000004e5c1a723c */ /* 0x040fe2000000081a */
[----:B------:R-:W0:Y:S01]  /*1e90*/  LDGDEPBAR ;  /* 0x00000000000079af */ /* 0x000e220000000000 */
[----:B------:R-:W-:Y:S04]  /*1ea0*/  ISETP.NE.AND P0, PT, R142, RZ, PT ;  /* 0x000000ff8e00720c */ /* 0x000fe80003f05270 */
[----:B------:R-:W-:Y:S02]  /*1eb0*/  SEL R145, R145, RZ, P0 ;  /* 0x000000ff91917207 */ /* 0x000fe40000000000 */
[C---:B------:R-:W-:Y:S04]  /*1ec0*/  HMMA.16816.F16 R24, R92.reuse, R80, R24 ;  /* 0x000000505c18723c */ /* 0x040fe80000000818 */
[----:B------:R-:W-:Y:S02]  /*1ed0*/  SEL R144, R144, RZ, P0 ;  /* 0x000000ff90907207 */ /* 0x000fe40000000000 */
[----:B------:R-:W-:Y:S01]  /*1ee0*/  ISETP.GT.AND P0, PT, R140, -0x1, PT ;  /* 0xffffffff8c00780c */ /* 0x000fe20003f04270 */
[----:B------:R-:W-:Y:S01]  /*1ef0*/  IMAD.MOV.U32 R140, RZ, RZ, R142 ;  /* 0x000000ffff8c7224 */ /* 0x000fe200078e008e */
[C---:B------:R-:W-:Y:S08]  /*1f00*/  HMMA.16816.F16 R22, R92.reuse, R82, R22 ;  /* 0x000000525c16723c */ /* 0x040ff00000000816 */
[C---:B------:R-:W-:Y:S01]  /*1f10*/  HMMA.16816.F16 R20, R92.reuse, R84, R20 ;  /* 0x000000545c14723c */ /* 0x040fe20000000814 */
[----:B------:R-:W-:Y:S04]  /*1f20*/  DEPBAR.LE SB0, 0x1 ;  /* 0x000080400000791a */ /* 0x000fe80000000000 */
[----:B------:R-:W-:Y:S03]  /*1f30*/  BAR.SYNC.DEFER_BLOCKING 0x0 ;  /* 0x0000000000007b1d */ /* 0x000fe60000010000 */
[-C--:B------:R-:W-:Y:S08]  /*1f40*/  HMMA.16816.F16 R18, R92, R86.reuse, R18 ;  /* 0x000000565c12723c */ /* 0x080ff00000000812 */
[C---:B------:R-:W-:Y:S08]  /*1f50*/  HMMA.16816.F16 R16, R96.reuse, R86, R16 ;  /* 0x000000566010723c */ /* 0x040ff00000000810 */
[C---:B------:R-:W-:Y:S08]  /*1f60*/  HMMA.16816.F16 R14, R96.reuse, R84, R14 ;  /* 0x00000054600e723c */ /* 0x040ff0000000080e */
[C---:B------:R-:W-:Y:S08]  /*1f70*/  HMMA.16816.F16 R12, R96.reuse, R82, R12 ;  /* 0x00000052600c723c */ /* 0x040ff0000000080c */
[C---:B------:R-:W-:Y:S08]  /*1f80*/  HMMA.16816.F16 R10, R96.reuse, R80, R10 ;  /* 0x00000050600a723c */ /* 0x040ff0000000080a */
[C---:B------:R-:W-:Y:S08]  /*1f90*/  HMMA.16816.F16 R8, R96.reuse, R78, R8 ;  /* 0x0000004e6008723c */ /* 0x040ff00000000808 */
[C---:B------:R-:W-:Y:S08]  /*1fa0*/  HMMA.16816.F16 R6, R96.reuse, R76, R6 ;  /* 0x0000004c6006723c */ /* 0x040ff00000000806 */
[C---:B------:R-:W-:Y:S08]  /*1fb0*/  HMMA.16816.F16 R4, R96.reuse, R74, R4 ;  /* 0x0000004a6004723c */ /* 0x040ff00000000804 */
[----:B------:R-:W-:-:S08]  /*1fc0*/  HMMA.16816.F16 R2, R96, R72, R2 ;  /* 0x000000486002723c */ /* 0x000fd00000000802 */
[C---:B-1----:R-:W-:Y:S08]  /*1fd0*/  HMMA.16816.F16 R64, R100.reuse, R104, R64 ;  /* 0x000000686440723c */ /* 0x042ff00000000840 */
[C---:B------:R-:W-:Y:S08]  /*1fe0*/  HMMA.16816.F16 R62, R100.reuse, R106, R62 ;  /* 0x0000006a643e723c */ /* 0x040ff0000000083e */
[C---:B------:R-:W-:Y:S08]  /*1ff0*/  HMMA.16816.F16 R60, R100.reuse, R108, R60 ;  /* 0x0000006c643c723c */ /* 0x040ff0000000083c */
[C---:B------:R-:W-:Y:S08]  /*2000*/  HMMA.16816.F16 R58, R100.reuse, R110, R58 ;  /* 0x0000006e643a723c */ /* 0x040ff0000000083a */
[C---:B------:R-:W-:Y:S08]  /*2010*/  HMMA.16816.F16 R56, R100.reuse, R112, R56 ;  /* 0x000000706438723c */ /* 0x040ff00000000838 */
[C---:B------:R-:W-:Y:S08]  /*2020*/  HMMA.16816.F16 R54, R100.reuse, R114, R54 ;  /* 0x000000726436723c */ /* 0x040ff00000000836 */
[C---:B------:R-:W-:Y:S08]  /*2030*/  HMMA.16816.F16 R52, R100.reuse, R116, R52 ;  /* 0x000000746434723c */ /* 0x040ff00000000834 */
        /* <DEDUP_REMOVED lines=8> */
[-C--:B------:R-:W-:Y:S01]  /*20c0*/  HMMA.16816.F16 R34, R120, R104.reuse, R34 ;  /* 0x000000687822723c */ /* 0x080fe20000000822 */
[----:B------:R3:W1:Y:S07]  /*20d0*/  LDSM.16.M88.4 R68, [R147] ;  /* 0x000000009344783b */ /* 0x00066e0000000200 */
[C---:B--2---:R-:W-:Y:S01]  /*20e0*/  HMMA.16816.F16 R32, R124.reuse, R104, R32 ;  /* 0x000000687c20723c */ /* 0x044fe20000000820 */
[----:B------:R3:W1:Y:S07]  /*20f0*/  LDSM.16.M88.4 R88, [R147+0xc00] ;  /* 0x000c00009358783b */ /* 0x00066e0000000200 */
[C---:B------:R-:W-:Y:S01]  /*2100*/  HMMA.16816.F16 R30, R124.reuse, R106, R30 ;  /* 0x0000006a7c1e723c */ /* 0x040fe2000000081e */
[----:B------:R3:W1:Y:S07]  /*2110*/  LDSM.16.M88.4 R92, [R147+0x1800] ;  /* 0x00180000935c783b */ /* 0x00066e0000000200 */
[C---:B------:R-:W-:Y:S01]  /*2120*/  HMMA.16816.F16 R28, R124.reuse, R108, R28 ;  /* 0x0000006c7c1c723c */ /* 0x040fe2000000081c */
[----:B------:R3:W1:Y:S07]  /*2130*/  LDSM.16.M88.4 R96, [R147+0x2400] ;  /* 0x002400009360783b */ /* 0x00066e0000000200 */
[C---:B------:R-:W-:Y:S01]  /*2140*/  HMMA.16816.F16 R26, R124.reuse, R110, R26 ;  /* 0x0000006e7c1a723c */ /* 0x040fe2000000081a */
[----:B------:R3:W1:Y:S07]  /*2150*/  LDSM.16.M88.4 R72, [R146] ;  /* 0x000000009248783b */ /* 0x00066e0000000200 */
[C---:B------:R-:W-:Y:S01]  /*2160*/  HMMA.16816.F16 R24, R124.reuse, R112, R24 ;  /* 0x000000707c18723c */ /* 0x040fe20000000818 */
[----:B------:R3:W1:Y:S07]  /*2170*/  LDSM.16.M88.4 R76, [R146+0xc00] ;  /* 0x000c0000924c783b */ /* 0x00066e0000000200 */
[C---:B------:R-:W-:Y:S01]  /*2180*/  HMMA.16816.F16 R22, R124.reuse, R114, R22 ;  /* 0x000000727c16723c */ /* 0x040fe20000000816 */
[----:B------:R3:W1:Y:S07]  /*2190*/  LDSM.16.M88.4 R80, [R146+0x1800] ;  /* 0x001800009250783b */ /* 0x00066e0000000200 */
[C---:B------:R-:W-:Y:S01]  /*21a0*/  HMMA.16816.F16 R20, R124.reuse, R116, R20 ;  /* 0x000000747c14723c */ /* 0x040fe20000000814 */
[----:B------:R3:W1:Y:S07]  /*21b0*/  LDSM.16.M88.4 R84, [R146+0x2400] ;  /* 0x002400009254783b */ /* 0x00066e0000000200 */
        /* <DEDUP_REMOVED lines=9> */
[----:B------:R-:W-:-:S10]  /*2250*/  @P0 BRA `(.L_x_238) ;  /* 0xfffff5d000000947 */ /* 0x000fd4000383ffff */
.L_x_237:
[----:B-1----:R-:W1:Y:S01]  /*2260*/  S2R R76, SR_TID.X ;  /* 0x00000000004c7919 */ /* 0x002e620000002100 */
[----:B------:R-:W5:Y:S01]  /*2270*/  S2UR UR6, SR_CTAID.Y ;  /* 0x00000000000679c3 */ /* 0x000f620000002600 */
[----:B------:R-:W-:Y:S01]  /*2280*/  ULDC UR4, c[0x0][0x178] ;  /* 0x00005e0000047ab9 */ /* 0x000fe20000000800 */
[----:B------:R-:W-:Y:S01]  /*2290*/  ISETP.NE.U32.AND P1, PT, RZ, c[0x0][0x288], PT ;  /* 0x0000a200ff007a0c */ /* 0x000fe20003f25070 */
[----:B------:R-:W0:Y:S01]  /*22a0*/  LDGDEPBAR ;  /* 0x00000000000079af */ /* 0x000e220000000000 */
[----:B------:R-:W-:-:S02]  /*22b0*/  UMOV UR5, 0xffffffff ;  /* 0xffffffff00057882 */ /* 0x000fc40000000000 */
[----:B------:R-:W-:Y:S01]  /*22c0*/  USHF.L.U32 UR5, UR5, UR4, URZ ;  /* 0x0000000405057299 */ /* 0x000fe2000800063f */
[----:B------:R-:W0:Y:S01]  /*22d0*/  LDGDEPBAR ;  /* 0x00000000000079af */ /* 0x000e220000000000 */
[----:B------:R-:W-:-:S03]  /*22e0*/  ISETP.NE.AND.EX P1, PT, RZ, c[0x0][0x28c], PT, P1 ;  /* 0x0000a300ff007a0c */ /* 0x000fc60003f25310 */
[----:B--2---:R-:W2:Y:S01]  /*22f0*/  S2R R67, SR_CTAID.X ;  /* 0x0000000000437919 */ /* 0x004ea20000002500 */
[----:B-1----:R-:W-:Y:S01]  /*2300*/  SHF.R.S32.HI R71, RZ, 0x1f, R76 ;  /* 0x0000001fff477819 */ /* 0x002fe2000001144c */
[----:B-----5:R-:W-:-:S03]  /*2310*/  USHF.L.U32 UR6, UR6, UR4, URZ ;  /* 0x0000000406067299 */ /* 0x020fc6000800063f */
[CC--:B------:R-:W-:Y:S02]  /*2320*/  LEA.HI R73, R71.reuse, R76.reuse, RZ, 0x5 ;  /* 0x0000004c47497211 */ /* 0x0c0fe400078f28ff */
[----:B------:R-:W-:Y:S02]  /*2330*/  LEA.HI R0, R71, R76, RZ, 0x7 ;  /* 0x0000004c47007211 */ /* 0x000fe400078f38ff */
[----:B------:R-:W-:Y:S01]  /*2340*/  SHF.R.S32.HI R70, RZ, 0x5, R73 ;  /* 0x00000005ff467819 */ /* 0x000fe20000011449 */
[----:B------:R-:W-:-:S04]  /*2350*/  DEPBAR.LE SB0, 0x0 ;  /* 0x000080000000791a */ /* 0x000fc80000000000 */
[----:B------:R-:W-:Y:S02]  /*2360*/  SHF.R.S32.HI R69, RZ, 0x1f, R70 ;  /* 0x0000001fff457819 */ /* 0x000fe40000011446 */
[----:B------:R-:W-:Y:S02]  /*2370*/  LOP3.LUT R73, R73, 0xffffffe0, RZ, 0xc0, !PT ;  /* 0xffffffe049497812 */ /* 0x000fe400078ec0ff */
[----:B------:R-:W-:Y:S02]  /*2380*/  LEA.HI R69, R69, R70, RZ, 0x2 ;  /* 0x0000004645457211 */ /* 0x000fe400078f10ff */
[----:B------:R-:W-:Y:S01]  /*2390*/  LOP3.LUT R68, R0, 0xffffff80, RZ, 0xc0, !PT ;  /* 0xffffff8000447812 */ /* 0x000fe200078ec0ff */
[----:B------:R-:W-:Y:S01]  /*23a0*/  IMAD.IADD R66, R76, 0x1, -R73 ;  /* 0x000000014c427824 */ /* 0x000fe200078e0a49 */
[----:B------:R-:W-:Y:S02]  /*23b0*/  LOP3.LUT R69, R69, 0xfffffffc, RZ, 0xc0, !PT ;  /* 0xfffffffc45457812 */ /* 0x000fe400078ec0ff */
[----:B--2---:R-:W-:-:S02]  /*23c0*/  LOP3.LUT R71, R67, UR5, RZ, 0x30, !PT ;  /* 0x0000000543477c12 */ /* 0x004fc4000f8e30ff */
[----:B------:R-:W-:Y:S01]  /*23d0*/  SHF.R.S32.HI R77, RZ, 0x1f, R66 ;  /* 0x0000001fff4d7819 */ /* 0x000fe20000011442 */
[----:B------:R-:W-:Y:S01]  /*23e0*/  IMAD.IADD R69, R70, 0x1, -R69 ;  /* 0x0000000146457824 */ /* 0x000fe200078e0a45 */
[----:B------:R-:W-:Y:S02]  /*23f0*/  IADD3 R71, R71, UR6, RZ ;  /* 0x0000000647477c10 */ /* 0x000fe4000fffe0ff */
[----:B------:R-:W-:Y:S02]  /*2400*/  LEA.HI R77, R77, R66, RZ, 0x4 ;  /* 0x000000424d4d7211 */ /* 0x000fe400078f20ff */
[----:B------:R-:W-:Y:S02]  /*2410*/  LEA.HI R80, R69, R69, RZ, 0x1 ;  /* 0x0000004545507211 */ /* 0x000fe400078f08ff */
[----:B------:R-:W-:Y:S02]  /*2420*/  LOP3.LUT R73, R77, 0xfffffff0, RZ, 0xc0, !PT ;  /* 0xfffffff04d497812 */ /* 0x000fe400078ec0ff */
[----:B------:R-:W-:-:S02]  /*2430*/  LOP3.LUT R78, R80, 0x3ffffffe, RZ, 0xc0, !PT ;  /* 0x3ffffffe504e7812 */ /* 0x000fc400078ec0ff */
[----:B------:R-:W-:Y:S01]  /*2440*/  LEA.HI.SX32 R77, R77, R68, 0x1c ;  /* 0x000000444d4d7211 */ /* 0x000fe200078fe2ff */
[----:B------:R-:W-:Y:S01]  /*2450*/  IMAD.IADD R66, R66, 0x1, -R73 ;  /* 0x0000000142427824 */ /* 0x000fe200078e0a49 */
[----:B------:R-:W-:Y:S01]  /*2460*/  SHF.R.S32.HI R80, RZ, 0x1, R80 ;  /* 0x00000001ff507819 */ /* 0x000fe20000011450 */
[----:B------:R-:W-:Y:S01]  /*2470*/  IMAD.IADD R78, R69, 0x1, -R78 ;  /* 0x00000001454e7824 */ /* 0x000fe200078e0a4e */
[----:B------:R-:W-:Y:S01]  /*2480*/  SHF.R.S32.HI R67, RZ, c[0x0][0x178], R67 ;  /* 0x00005e00ff437a19 */ /* 0x000fe20000011443 */
[----:B------:R-:W-:Y:S02]  /*2490*/  IMAD R68, R71, 0x10, R66 ;  /* 0x0000001047447824 */ /* 0x000fe400078e0242 */
[----:B------:R-:W-:Y:S02]  /*24a0*/  IMAD R69, R80, 0x40, R77 ;  /* 0x0000004050457824 */ /* 0x000fe400078e024d */
[----:B------:R-:W-:Y:S02]  /*24b0*/  IMAD.SHL.U32 R68, R68, 0x8, RZ ;  /* 0x0000000844447824 */ /* 0x000fe400078e00ff */
[----:B------:R-:W-:-:S02]  /*24c0*/  IMAD R72, R78, 0x4, R69 ;  /* 0x000000044e487824 */ /* 0x000fc400078e0245 */
[----:B------:R-:W-:Y:S02]  /*24d0*/  @P1 IMAD.MOV.U32 R73, RZ, RZ, c[0x0][0x28c] ;  /* 0x0000a300ff491624 */ /* 0x000fe400078e00ff */
[----:B------:R-:W-:Y:S02]  /*24e0*/  IMAD R67, R67, 0x80, R72 ;  /* 0x0000008043437824 */ /* 0x000fe400078e0248 */
[----:B------:R-:W-:Y:S01]  /*24f0*/  @P1 IMAD.MOV.U32 R72, RZ, RZ, c[0x0][0x288] ;  /* 0x0000a200ff481624 */ /* 0x000fe200078e00ff */
[----:B------:R-:W-:Y:S01]  /*2500*/  BAR.SYNC.DEFER_BLOCKING 0x0 ;  /* 0x0000000000007b1d */ /* 0x000fe20000010000 */
[C---:B------:R-:W-:Y:S01]  /*2510*/  IMAD.WIDE R70, R68.reuse, 0x2, RZ ;  /* 0x0000000244467825 */ /* 0x040fe200078e02ff */
[----:B---3--:R-:W-:Y:S02]  /*2520*/  SHF.R.S32.HI R88, RZ, 0x1f, R67 ;  /* 0x0000001fff587819 */ /* 0x008fe40000011443 */
[----:B------:R-:W-:Y:S02]  /*2530*/  ISETP.GE.AND P5, PT, R68, c[0x0][0x164], PT ;  /* 0x0000590044007a0c */ /* 0x000fe40003fa6270 */
[----:B------:R-:W-:-:S02]  /*2540*/  LOP3.LUT R90, R70, 0xfffffff0, RZ, 0xc0, !PT ;  /* 0xfffffff0465a7812 */ /* 0x000fc400078ec0ff */
[----:B------:R-:W-:Y:S02]  /*2550*/  LOP3.LUT R91, R71, 0x1fffffff, RZ, 0xc0, !PT ;  /* 0x1fffffff475b7812 */ /* 0x000fe400078ec0ff */
[----:B------:R-:W-:Y:S01]  /*2560*/  ISETP.NE.U32.AND P6, PT, RZ, c[0x0][0x220], PT ;  /* 0x00008800ff007a0c */ /* 0x000fe20003fc5070 */
[----:B------:R-:W-:Y:S02]  /*2570*/  IMAD R68, R88, c[0x0][0x1e0], RZ ;  /* 0x0000780058447a24 */ /* 0x000fe400078e02ff */
[C---:B------:R-:W-:Y:S01]  /*2580*/  IMAD.WIDE.U32 R70, R67.reuse, c[0x0][0x1e0], R90 ;  /* 0x0000780043467a25 */ /* 0x040fe200078e005a */
[----:B------:R-:W-:Y:S02]  /*2590*/  ISETP.NE.AND.EX P6, PT, RZ, c[0x0][0x224], !P5, P6 ;  /* 0x00008900ff007a0c */ /* 0x000fe40006fc5360 */
[C---:B------:R-:W-:Y:S01]  /*25a0*/  IADD3 R85, R67.reuse, 0x2, RZ ;  /* 0x0000000243557810 */ /* 0x040fe20007ffe0ff */
[----:B------:R1:W2:Y:S01]  /*25b0*/  @P1 LDG.E.U16 R84, [R72.64] ;  /* 0x0000001248541981 */ /* 0x0002a2000c1e1500 */
[C---:B------:R-:W-:Y:S01]  /*25c0*/  IMAD R68, R67.reuse, c[0x0][0x1e4], R68 ;  /* 0x0000790043447a24 */ /* 0x040fe200078e0244 */
[----:B------:R-:W-:Y:S01]  /*25d0*/  IADD3 R86, P0, R70, c[0x0][0x220], RZ ;  /* 0x0000880046567a10 */ /* 0x000fe20007f1e0ff */
[----:B------:R-:W-:Y:S01]  /*25e0*/  CS2R R74, SRZ ;  /* 0x00000000004a7805 */ /* 0x000fe2000001ff00 */
[----:B------:R-:W-:-:S02]  /*25f0*/  ISETP.LT.AND P3, PT, R67, c[0x0][0x160], P6 ;  /* 0x0000580043007a0c */ /* 0x000fc40003761270 */
[----:B------:R-:W-:Y:S02]  /*2600*/  ISETP.LT.AND P2, PT, R85, c[0x0][0x160], P6 ;  /* 0x0000580055007a0c */ /* 0x000fe40003741270 */
[----:B------:R-:W-:Y:S02]  /*2610*/  IADD3.X R87, R71, c[0x0][0x224], R68, P0, !PT ;  /* 0x0000890047577a10 */ /* 0x000fe400007fe444 */
[----:B----4-:R-:W-:Y:S01]  /*2620*/  IADD3 R92, P0, R86, c[0x0][0x1e8], RZ ;  /* 0x00007a00565c7a10 */ /* 0x010fe20007f1e0ff */
[----:B------:R-:W-:Y:S01]  /*2630*/  CS2R R68, SRZ ;  /* 0x0000000000447805 */ /* 0x000fe2000001ff00 */
[----:B------:R-:W-:Y:S02]  /*2640*/  CS2R R70, SRZ ;  /* 0x0000000000467805 */ /* 0x000fe4000001ff00 */
[----:B------:R-:W-:-:S05]  /*2650*/  IADD3.X R93, R87, c[0x0][0x1ec], RZ, P0, !PT ;  /* 0x00007b00575d7a10 */ /* 0x000fca00007fe4ff */
[----:B------:R3:W2:Y:S01]  /*2660*/  @P2 LDG.E.LTC128B.128 R68, [R92.64] ;  /* 0x000000125c442981 */ /* 0x0006a2000c1e1d20 */
[----:B-1----:R-:W-:-:S06]  /*2670*/  CS2R R72, SRZ ;  /* 0x0000000000487805 */ /* 0x002fcc000001ff00 */
[----:B------:R1:W4:Y:S01]  /*2680*/  @P3 LDG.E.LTC128B.128 R72, [R86.64] ;  /* 0x0000001256483981 */ /* 0x000322000c1e1d20 */
[----:B------:R-:W-:Y:S01]  /*2690*/  SHF.R.S32.HI R0, RZ, 0x7, R0 ;  /* 0x00000007ff007819 */ /* 0x000fe20000011400 */
[----:B------:R-:W-:-:S04]  /*26a0*/  ULEA UR4, UR16, UR15, 0x1 ;  /* 0x0000000f10047291 */ /* 0x000fc8000f8e083f */
[----:B------:R-:W-:Y:S01]  /*26b0*/  IMAD R77, R0, -0x70, R77 ;  /* 0xffffff90004d7824 */ /* 0x000fe200078e024d */
[C---:B------:R-:W-:Y:S01]  /*26c0*/  LOP3.LUT R0, R76.reuse, 0x1f, RZ, 0xc0, !PT ;  /* 0x0000001f4c007812 */ /* 0x040fe200078ec0ff */
[----:B------:R-:W-:Y:S01]  /*26d0*/  USHF.L.U32 UR4, UR4, 0x3, URZ ;  /* 0x0000000304047899 */ /* 0x000fe2000800063f */
[----:B------:R-:W-:Y:S02]  /*26e0*/  LOP3.LUT R76, R76, 0x3, RZ, 0xc0, !PT ;  /* 0x000000034c4c7812 */ /* 0x000fe400078ec0ff */
[----:B------:R-:W-:Y:S01]  /*26f0*/  SHF.R.U32.HI R79, RZ, 0x2, R0 ;  /* 0x00000002ff4f7819 */ /* 0x000fe20000011600 */
[----:B------:R-:W-:-:S04]  /*2700*/  UIMAD UR4, UR4, 0x48, UR14 ;  /* 0x00000048040478a4 */ /* 0x000fc8000f8e020e */
[----:B------:R-:W-:-:S05]  /*2710*/  IMAD R0, R79, 0x48, R76 ;  /* 0x000000484f007824 */ /* 0x000fca00078e024c */
[----:B------:R-:W-:Y:S01]  /*2720*/  IADD3 R0, R0, UR4, RZ ;  /* 0x0000000400007c10 */ /* 0x000fe2000fffe0ff */
[----:B------:R-:W-:Y:S01]  /*2730*/  BAR.SYNC.DEFER_BLOCKING 0x0 ;  /* 0x0000000000007b1d */ /* 0x000fe20000010000 */
[----:B------:R-:W-:-:S04]  /*2740*/  IMAD R77, R80, 0x8, R77 ;  /* 0x00000008504d7824 */ /* 0x000fc800078e024d */
[----:B------:R-:W-:Y:S01]  /*2750*/  IMAD R77, R78, 0x4, R77 ;  /* 0x000000044e4d7824 */ /* 0x000fe200078e024d */
[----:B------:R-:W-:Y:S04]  /*2760*/  STS [R0.X4], R64 ;  /* 0x0000004000007388 */ /* 0x000fe80000004800 */
[----:B------:R-:W-:Y:S04]  /*2770*/  STS [R0.X4+0x10], R62 ;  /* 0x0000103e00007388 */ /* 0x000fe80000004800 */
[----:B------:R-:W-:Y:S04]  /*2780*/  STS [R0.X4+0x20], R60 ;  /* 0x0000203c00007388 */ /* 0x000fe80000004800 */
[----:B------:R-:W-:Y:S04]  /*2790*/  STS [R0.X4+0x30], R58 ;  /* 0x0000303a00007388 */ /* 0x000fe80000004800 */
[----:B------:R-:W-:Y:S04]  /*27a0*/  STS [R0.X4+0x40], R56 ;  /* 0x0000403800007388 */ /* 0x000fe80000004800 */
[----:B------:R-:W-:Y:S04]  /*27b0*/  STS [R0.X4+0x50], R54 ;  /* 0x0000503600007388 */ /* 0x000fe80000004800 */
[----:B------:R5:W-:Y:S04]  /*27c0*/  STS [R0.X4+0x60], R52 ;  /* 0x0000603400007388 */ /* 0x000be80000004800 */
[----:B------:R1:W-:Y:S01]  /*27d0*/  STS [R0.X4+0x70], R50 ;  /* 0x0000703200007388 */ /* 0x0003e20000004800 */
[----:B------:R-:W-:-:S04]  /*27e0*/  IMAD R77, R77, 0x120, RZ ;  /* 0x000001204d4d7824 */ /* 0x000fc800078e02ff */
[----:B------:R-:W-:Y:S01]  /*27f0*/  IMAD.U32 R66, R66, 0x10, R77 ;  /* 0x0000001042427824 */ /* 0x000fe200078e004d */
[----:B------:R-:W-:Y:S06]  /*2800*/  BAR.SYNC.DEFER_BLOCKING 0x0 ;  /* 0x0000000000007b1d */ /* 0x000fec0000010000 */
[----:B------:R-:W-:Y:S04]  /*2810*/  LDS.128 R80, [R66] ;  /* 0x0000000042507984 */ /* 0x000fe80000000c00 */
[----:B------:R-:W2:Y:S01]  /*2820*/  LDS.128 R76, [R66+0x240] ;  /* 0x00024000424c7984 */ /* 0x000ea20000000c00 */
[----:B------:R-:W-:Y:S01]  /*2830*/  ISETP.NE.U32.AND P0, PT, RZ, c[0x0][0x270], PT ;  /* 0x00009c00ff007a0c */ /* 0x000fe20003f05070 */
[C---:B------:R-:W-:Y:S01]  /*2840*/  IMAD.WIDE.U32 R90, R67.reuse, c[0x0][0x230], R90 ;  /* 0x00008c00435a7a25 */ /* 0x040fe200078e005a */
[----:B-----5:R-:W-:-:S02]  /*2850*/  IADD3 R52, R67, 0x8, RZ ;  /* 0x0000000843347810 */ /* 0x020fc40007ffe0ff */
[----:B------:R-:W-:Y:S01]  /*2860*/  ISETP.NE.AND.EX P5, PT, RZ, c[0x0][0x274], !P5, P0 ;  /* 0x00009d00ff007a0c */ /* 0x000fe20006fa5300 */
[----:B------:R-:W-:Y:S01]  /*2870*/  IMAD R88, R88, c[0x0][0x230], RZ ;  /* 0x00008c0058587a24 */ /* 0x000fe200078e02ff */
[----:B------:R-:W-:Y:S02]  /*2880*/  IADD3 R90, P0, R90, c[0x0][0x270], RZ ;  /* 0x00009c005a5a7a10 */ /* 0x000fe40007f1e0ff */
[C---:B------:R-:W-:Y:S01]  /*2890*/  ISETP.LT.AND P4, PT, R67.reuse, c[0x0][0x160], P5 ;  /* 0x0000580043007a0c */ /* 0x040fe20002f81270 */
[----:B------:R-:W-:Y:S01]  /*28a0*/  IMAD R54, R67, c[0x0][0x234], R88 ;  /* 0x00008d0043367a24 */ /* 0x000fe200078e0258 */
[----:B------:R-:W-:Y:S02]  /*28b0*/  ISETP.LT.AND P3, PT, R85, c[0x0][0x160], P5 ;  /* 0x0000580055007a0c */ /* 0x000fe40002f61270 */
[----:B------:R-:W-:Y:S02]  /*28c0*/  ISETP.LT.AND P2, PT, R52, c[0x0][0x160], P6 ;  /* 0x0000580034007a0c */ /* 0x000fe40003741270 */
[----:B------:R-:W-:-:S02]  /*28d0*/  IADD3.X R91, R91, c[0x0][0x274], R54, P0, !PT ;  /* 0x00009d005b5b7a10 */ /* 0x000fc400007fe436 */
[----:B-1----:R-:W-:Y:S02]  /*28e0*/  IADD3 R86, P0, R86, c[0x0][0x200], RZ ;  /* 0x0000800056567a10 */ /* 0x002fe40007f1e0ff */
[----:B------:R-:W-:Y:S02]  /*28f0*/  IADD3 R50, R67, 0xa, RZ ;  /* 0x0000000a43327810 */ /* 0x000fe40007ffe0ff */
[----:B------:R-:W-:Y:S02]  /*2900*/  IADD3.X R87, R87, c[0x0][0x204], RZ, P0, !PT ;  /* 0x0000810057577a10 */ /* 0x000fe400007fe4ff */
[----:B------:R-:W-:Y:S01]  /*2910*/  ISETP.LT.AND P0, PT, R50, c[0x0][0x160], P6 ;  /* 0x0000580032007a0c */ /* 0x000fe20003701270 */
[----:B------:R-:W2:Y:S01]  /*2920*/  @!P1 LDC.U16 R84, c[0x0][0x280] ;  /* 0x0000a000ff549b82 */ /* 0x000ea20000000400 */
[----:B------:R-:W-:-:S04]  /*2930*/  IADD3 R88, P1, R90, c[0x0][0x238], RZ ;  /* 0x00008e005a587a10 */ /* 0x000fc80007f3e0ff */
[----:B------:R-:W-:Y:S02]  /*2940*/  IADD3.X R89, R91, c[0x0][0x23c], RZ, P1, !PT ;  /* 0x00008f005b597a10 */ /* 0x000fe40000ffe4ff */
[----:B---3--:R-:W-:Y:S01]  /*2950*/  IADD3 R92, P1, R92, c[0x0][0x200], RZ ;  /* 0x000080005c5c7a10 */ /* 0x008fe20007f3e0ff */
[C---:B--2---:R-:W-:Y:S02]  /*2960*/  HFMA2 R76, R84.reuse.H0_H0, R76, R68 ;  /* 0x0000004c544c7231 */ /* 0x044fe40000000844 */
[C---:B------:R-:W-:Y:S02]  /*2970*/  HFMA2 R77, R84.reuse.H0_H0, R77, R69 ;  /* 0x0000004d544d7231 */ /* 0x040fe40000000845 */
[C---:B------:R-:W-:Y:S02]  /*2980*/  HFMA2 R78, R84.reuse.H0_H0, R78, R70 ;  /* 0x0000004e544e7231 */ /* 0x040fe40000000846 */
[C---:B------:R-:W-:Y:S02]  /*2990*/  HFMA2 R79, R84.reuse.H0_H0, R79, R71 ;  /* 0x0000004f544f7231 */ /* 0x040fe40000000847 */
[----:B----4-:R-:W-:-:S02]  /*29a0*/  HFMA2 R80, R84.H0_H0, R80, R72 ;  /* 0x0000005054507231 */ /* 0x010fc40000000848 */
[C---:B------:R-:W-:Y:S02]  /*29b0*/  HFMA2 R81, R84.reuse.H0_H0, R81, R73 ;  /* 0x0000005154517231 */ /* 0x040fe40000000849 */
[C---:B------:R-:W-:Y:S02]  /*29c0*/  HFMA2 R82, R84.reuse.H0_H0, R82, R74 ;  /* 0x0000005254527231 */ /* 0x040fe4000000084a */
[----:B------:R-:W-:Y:S02]  /*29d0*/  HFMA2 R83, R84.H0_H0, R83, R75 ;  /* 0x0000005354537231 */ /* 0x000fe4000000084b */
[----:B------:R-:W-:Y:S02]  /*29e0*/  HMNMX2.NAN R80, R80, c[0x0] [0x284].H0_H0, !PT ;  /* 0x2000a10050507a40 */ /* 0x000fe40007820000 */
[----:B------:R-:W-:Y:S02]  /*29f0*/  HMNMX2.NAN R81, R81, c[0x0] [0x284].H0_H0, !PT ;  /* 0x2000a10051517a40 */ /* 0x000fe40007820000 */
[----:B------:R-:W-:-:S02]  /*2a00*/  HMNMX2.NAN R82, R82, c[0x0] [0x284].H0_H0, !PT ;  /* 0x2000a10052527a40 */ /* 0x000fc40007820000 */
[----:B------:R-:W-:Y:S02]  /*2a10*/  HMNMX2.NAN R83, R83, c[0x0] [0x284].H0_H0, !PT ;  /* 0x2000a10053537a40 */ /* 0x000fe40007820000 */
[----:B------:R-:W-:Y:S02]  /*2a20*/  HMNMX2.NAN R76, R76, c[0x0] [0x284].H0_H0, !PT ;  /* 0x2000a1004c4c7a40 */ /* 0x000fe40007820000 */
[----:B------:R-:W-:Y:S02]  /*2a30*/  HMNMX2.NAN R77, R77, c[0x0] [0x284].H0_H0, !PT ;  /* 0x2000a1004d4d7a40 */ /* 0x000fe40007820000 */
[----:B------:R-:W-:Y:S02]  /*2a40*/  HMNMX2.NAN R78, R78, c[0x0] [0x284].H0_H0, !PT ;  /* 0x2000a1004e4e7a40 */ /* 0x000fe40007820000 */
[----:B------:R-:W-:Y:S01]  /*2a50*/  HMNMX2.NAN R79, R79, c[0x0] [0x284].H0_H0, !PT ;  /* 0x2000a1004f4f7a40 */ /* 0x000fe20007820000 */
[----:B------:R-:W-:Y:S04]  /*2a60*/  @P4 STG.E.128 [R90.64], R80 ;  /* 0x000000505a004986 */ /* 0x000fe8000c101d12 */
[----:B------:R-:W-:Y:S04]  /*2a70*/  @P3 STG.E.128 [R88.64], R76 ;  /* 0x0000004c58003986 */ /* 0x000fe8000c101d12 */
[----:B------:R-:W2:Y:S01]  /*2a80*/  @P2 LDG.E.LTC128B.128 R72, [R86.64] ;  /* 0x0000001256482981 */ /* 0x000ea2000c1e1d20 */
[----:B------:R-:W-:-:S05]  /*2a90*/  IADD3.X R93, R93, c[0x0][0x204], RZ, P1, !PT ;  /* 0x000081005d5d7a10 */ /* 0x000fca0000ffe4ff */
[----:B------:R-:W3:Y:S04]  /*2aa0*/  @P0 LDG.E.LTC128B.128 R68, [R92.64] ;  /* 0x000000125c440981 */ /* 0x000ee8000c1e1d20 */
[----:B------:R-:W-:Y:S06]  /*2ab0*/  BAR.SYNC.DEFER_BLOCKING 0x0 ;  /* 0x0000000000007b1d */ /* 0x000fec0000010000 */
[----:B------:R-:W-:Y:S04]  /*2ac0*/  STS [R0.X4], R65 ;  /* 0x0000004100007388 */ /* 0x000fe80000004800 */
[----:B------:R1:W-:Y:S04]  /*2ad0*/  STS [R0.X4+0x10], R63 ;  /* 0x0000103f00007388 */ /* 0x0003e80000004800 */
[----:B------:R4:W-:Y:S04]  /*2ae0*/  STS [R0.X4+0x20], R61 ;  /* 0x0000203d00007388 */ /* 0x0009e80000004800 */
[----:B------:R-:W-:Y:S04]  /*2af0*/  STS [R0.X4+0x30], R59 ;  /* 0x0000303b00007388 */ /* 0x000fe80000004800 */
[----:B------:R-:W-:Y:S04]  /*2b00*/  STS [R0.X4+0x40], R57 ;  /* 0x0000403900007388 */ /* 0x000fe80000004800 */
[----:B------:R-:W-:Y:S04]  /*2b10*/  STS [R0.X4+0x50], R55 ;  /* 0x0000503700007388 */ /* 0x000fe80000004800 */
[----:B------:R-:W-:Y:S04]  /*2b20*/  STS [R0.X4+0x60], R53 ;  /* 0x0000603500007388 */ /* 0x000fe80000004800 */
[----:B------:R-:W-:Y:S04]  /*2b30*/  STS [R0.X4+0x70], R51 ;  /* 0x0000703300007388 */ /* 0x000fe80000004800 */
[----:B------:R-:W-:Y:S06]  /*2b40*/  BAR.SYNC.DEFER_BLOCKING 0x0 ;  /* 0x0000000000007b1d */ /* 0x000fec0000010000 */
[----:B------:R-:W2:Y:S04]  /*2b50*/  LDS.128 R80, [R66] ;  /* 0x0000000042507984 */ /* 0x000ea80000000c00 */
[----:B------:R-:W3:Y:S01]  /*2b60*/  LDS.128 R76, [R66+0x240] ;  /* 0x00024000424c7984 */ /* 0x000ee20000000c00 */
[----:B------:R-:W-:-:S02]  /*2b70*/  ISETP.LT.AND P0, PT, R52, c[0x0][0x160], P5 ;  /* 0x0000580034007a0c */ /* 0x000fc40002f01270 */
[----:B------:R-:W-:-:S04]  /*2b80*/  IADD3 R62, P1, R90, c[0x0][0x250], RZ ;  /* 0x000094005a3e7a10 */ /* 0x000fc80007f3e0ff */
[----:B-1----:R-:W-:Y:S02]  /*2b90*/  IADD3.X R63, R91, c[0x0][0x254], RZ, P1, !PT ;  /* 0x000095005b3f7a10 */ /* 0x002fe40000ffe4ff */
[----:B------:R-:W-:Y:S02]  /*2ba0*/  ISETP.LT.AND P4, PT, R50, c[0x0][0x160], P5 ;  /* 0x0000580032007a0c */ /* 0x000fe40002f81270 */
[----:B------:R-:W-:-:S04]  /*2bb0*/  IADD3 R60, P1, R88, c[0x0][0x250], RZ ;  /* 0x00009400583c7a10 */ /* 0x000fc80007f3e0ff */
[----:B----4-:R-:W-:Y:S01]  /*2bc0*/  IADD3.X R61, R89, c[0x0][0x254], RZ, P1, !PT ;  /* 0x00009500593d7a10 */ /* 0x010fe20000ffe4ff */
[C---:B--2---:R-:W-:Y:S02]  /*2bd0*/  HFMA2 R52, R84.reuse.H0_H0, R80, R72 ;  /* 0x0000005054347231 */ /* 0x044fe40000000848 */
[C---:B------:R-:W-:Y:S02]  /*2be0*/  HFMA2 R81, R84.reuse.H0_H0, R81, R73 ;  /* 0x0000005154517231 */ /* 0x040fe40000000849 */
[C---:B------:R-:W-:Y:S02]  /*2bf0*/  HFMA2 R54, R84.reuse.H0_H0, R82, R74 ;  /* 0x0000005254367231 */ /* 0x040fe4000000084a */
[----:B------:R-:W-:Y:S02]  /*2c00*/  HFMA2 R55, R84.H0_H0, R83, R75 ;  /* 0x0000005354377231 */ /* 0x000fe4000000084b */
[----:B------:R-:W-:Y:S02]  /*2c10*/  HMNMX2.NAN R52, R52, c[0x0] [0x284].H0_H0, !PT ;  /* 0x2000a10034347a40 */ /* 0x000fe40007820000 */
[----:B------:R-:W-:-:S02]  /*2c20*/  HMNMX2.NAN R53, R81, c[0x0] [0x284].H0_H0, !PT ;  /* 0x2000a10051357a40 */ /* 0x000fc40007820000 */
[----:B------:R-:W-:Y:S02]  /*2c30*/  HMNMX2.NAN R54, R54, c[0x0] [0x284].H0_H0, !PT ;  /* 0x2000a10036367a40 */ /* 0x000fe40007820000 */
[----:B------:R-:W-:Y:S01]  /*2c40*/  HMNMX2.NAN R55, R55, c[0x0] [0x284].H0_H0, !PT ;  /* 0x2000a10037377a40 */ /* 0x000fe20007820000 */
[C---:B------:R-:W-:Y:S02]  /*2c50*/  IADD3 R81, R67.reuse, 0x10, RZ ;  /* 0x0000001043517810 */ /* 0x040fe40007ffe0ff */
[----:B------:R-:W-:Y:S02]  /*2c60*/  IADD3 R80, R67, 0x12, RZ ;  /* 0x0000001243507810 */ /* 0x000fe40007ffe0ff */
[----:B------:R1:W-:Y:S01]  /*2c70*/  @P0 STG.E.128 [R62.64], R52 ;  /* 0x000000343e000986 */ /* 0x0003e2000c101d12 */
[----:B------:R-:W-:Y:S02]  /*2c80*/  IADD3 R64, P0, R86, c[0x0][0x200], RZ ;  /* 0x0000800056407a10 */ /* 0x000fe40007f1e0ff */
[----:B------:R-:W-:Y:S01]  /*2c90*/  ISETP.LT.AND P3, PT, R81, c[0x0][0x160], P6 ;  /* 0x0000580051007a0c */ /* 0x000fe20003761270 */
[C---:B---3--:R-:W-:Y:S01]  /*2ca0*/  HFMA2 R76, R84.reuse.H0_H0, R76, R68 ;  /* 0x0000004c544c7231 */ /* 0x048fe20000000844 */
[----:B------:R-:W-:Y:S01]  /*2cb0*/  ISETP.LT.AND P2, PT, R80, c[0x0][0x160], P6 ;  /* 0x0000580050007a0c */ /* 0x000fe20003741270 */
[----:B------:R-:W-:-:S02]  /*2cc0*/  HFMA2 R77, R84.H0_H0, R77, R69 ;  /* 0x0000004d544d7231 */ /* 0x000fc40000000845 */
[C---:B------:R-:W-:Y:S02]  /*2cd0*/  HFMA2 R78, R84.reuse.H0_H0, R78, R70 ;  /* 0x0000004e544e7231 */ /* 0x040fe40000000846 */
[----:B------:R-:W-:Y:S01]  /*2ce0*/  HFMA2 R79, R84.H0_H0, R79, R71 ;  /* 0x0000004f544f7231 */ /* 0x000fe20000000847 */
[----:B------:R-:W-:Y:S02]  /*2cf0*/  IADD3.X R65, R87, c[0x0][0x204], RZ, P0, !PT ;  /* 0x0000810057417a10 */ /* 0x000fe400007fe4ff */
[----:B------:R-:W-:-:S04]  /*2d00*/  IADD3 R50, P0, R92, c[0x0][0x200], RZ ;  /* 0x000080005c327a10 */ /* 0x000fc80007f1e0ff */
[----:B------:R-:W-:Y:S01]  /*2d10*/  IADD3.X R51, R93, c[0x0][0x204], RZ, P0, !PT ;  /* 0x000081005d337a10 */ /* 0x000fe200007fe4ff */
[----:B-1----:R-:W-:Y:S02]  /*2d20*/  HMNMX2.NAN R52, R76, c[0x0] [0x284].H0_H0, !PT ;  /* 0x2000a1004c347a40 */ /* 0x002fe40007820000 */
[----:B------:R-:W-:Y:S02]  /*2d30*/  HMNMX2.NAN R53, R77, c[0x0] [0x284].H0_H0, !PT ;  /* 0x2000a1004d357a40 */ /* 0x000fe40007820000 */
[----:B------:R-:W-:Y:S02]  /*2d40*/  HMNMX2.NAN R54, R78, c[0x0] [0x284].H0_H0, !PT ;  /* 0x2000a1004e367a40 */ /* 0x000fe40007820000 */
[----:B------:R-:W-:-:S05]  /*2d50*/  HMNMX2.NAN R55, R79, c[0x0] [0x284].H0_H0, !PT ;  /* 0x2000a1004f377a40 */ /* 0x000fca0007820000 */
[----:B------:R-:W-:Y:S04]  /*2d60*/  @P4 STG.E.128 [R60.64], R52 ;  /* 0x000000343c004986 */ /* 0x000fe8000c101d12 */
[----:B------:R1:W2:Y:S04]  /*2d70*/  @P3 LDG.E.LTC128B.128 R72, [R64.64] ;  /* 0x0000001240483981 */ /* 0x0002a8000c1e1d20 */
[----:B------:R-:W3:Y:S04]  /*2d80*/  @P2 LDG.E.LTC128B.128 R68, [R50.64] ;  /* 0x0000001232442981 */ /* 0x000ee8000c1e1d20 */
[----:B------:R-:W-:Y:S06]  /*2d90*/  BAR.SYNC.DEFER_BLOCKING 0x0 ;  /* 0x0000000000007b1d */ /* 0x000fec0000010000 */
[----:B------:R-:W-:Y:S04]  /*2da0*/  STS [R0.X4], R34 ;  /* 0x0000002200007388 */ /* 0x000fe80000004800 */
[----:B------:R4:W-:Y:S04]  /*2db0*/  STS [R0.X4+0x10], R36 ;  /* 0x0000102400007388 */ /* 0x0009e80000004800 */
        /* <DEDUP_REMOVED lines=9> */
[----:B----4-:R-:W-:-:S02]  /*2e50*/  IADD3 R36, R67, 0x18, RZ ;  /* 0x0000001843247810 */ /* 0x010fc40007ffe0ff */
[----:B------:R-:W-:Y:S02]  /*2e60*/  ISETP.LT.AND P4, PT, R81, c[0x0][0x160], P5 ;  /* 0x0000580051007a0c */ /* 0x000fe40002f81270 */
[----:B------:R-:W-:Y:S02]  /*2e70*/  ISETP.LT.AND P3, PT, R80, c[0x0][0x160], P5 ;  /* 0x0000580050007a0c */ /* 0x000fe40002f61270 */
[----:B------:R-:W-:Y:S02]  /*2e80*/  IADD3 R76, P0, R62, c[0x0][0x250], RZ ;  /* 0x000094003e4c7a10 */ /* 0x000fe40007f1e0ff */
[----:B------:R-:W-:Y:S02]  /*2e90*/  ISETP.LT.AND P2, PT, R36, c[0x0][0x160], P6 ;  /* 0x0000580024007a0c */ /* 0x000fe40003741270 */
[----:B------:R-:W-:Y:S02]  /*2ea0*/  IADD3.X R77, R63, c[0x0][0x254], RZ, P0, !PT ;  /* 0x000095003f4d7a10 */ /* 0x000fe400007fe4ff */
[----:B------:R-:W-:-:S02]  /*2eb0*/  IADD3 R60, P1, R60, c[0x0][0x250], RZ ;  /* 0x000094003c3c7a10 */ /* 0x000fc40007f3e0ff */
[----:B------:R-:W-:Y:S02]  /*2ec0*/  IADD3 R62, P0, R64, c[0x0][0x200], RZ ;  /* 0x00008000403e7a10 */ /* 0x000fe40007f1e0ff */
[----:B------:R-:W-:Y:S02]  /*2ed0*/  IADD3.X R61, R61, c[0x0][0x254], RZ, P1, !PT ;  /* 0x000095003d3d7a10 */ /* 0x000fe40000ffe4ff */
[----:B------:R-:W-:Y:S02]  /*2ee0*/  IADD3.X R63, R65, c[0x0][0x204], RZ, P0, !PT ;  /* 0x00008100413f7a10 */ /* 0x000fe400007fe4ff */
[----:B------:R-:W-:-:S04]  /*2ef0*/  IADD3 R34, R67, 0x1a, RZ ;  /* 0x0000001a43227810 */ /* 0x000fc80007ffe0ff */
[----:B------:R-:W-:Y:S02]  /*2f00*/  ISETP.LT.AND P0, PT, R34, c[0x0][0x160], P6 ;  /* 0x0000580022007a0c */ /* 0x000fe40003701270 */
[----:B-1----:R-:W-:-:S04]  /*2f10*/  IADD3 R64, P1, R50, c[0x0][0x200], RZ ;  /* 0x0000800032407a10 */ /* 0x002fc80007f3e0ff */
[----:B------:R-:W-:Y:S01]  /*2f20*/  IADD3.X R65, R51, c[0x0][0x204], RZ, P1, !PT ;  /* 0x0000810033417a10 */ /* 0x000fe20000ffe4ff */
[C---:B--2---:R-:W-:Y:S02]  /*2f30*/  HFMA2 R56, R84.reuse.H0_H0, R56, R72 ;  /* 0x0000003854387231 */ /* 0x044fe40000000848 */
[C---:B------:R-:W-:Y:S02]  /*2f40*/  HFMA2 R57, R84.reuse.H0_H0, R57, R73 ;  /* 0x0000003954397231 */ /* 0x040fe40000000849 */
[C---:B------:R-:W-:Y:S02]  /*2f50*/  HFMA2 R58, R84.reuse.H0_H0, R58, R74 ;  /* 0x0000003a543a7231 */ /* 0x040fe4000000084a */
[C---:B------:R-:W-:Y:S02]  /*2f60*/  HFMA2 R59, R84.reuse.H0_H0, R59, R75 ;  /* 0x0000003b543b7231 */ /* 0x040fe4000000084b */
[C---:B---3--:R-:W-:Y:S02]  /*2f70*/  HFMA2 R52, R84.reuse.H0_H0, R52, R68 ;  /* 0x0000003454347231 */ /* 0x048fe40000000844 */
[----:B------:R-:W-:-:S02]  /*2f80*/  HFMA2 R53, R84.H0_H0, R53, R69 ;  /* 0x0000003554357231 */ /* 0x000fc40000000845 */
[C---:B------:R-:W-:Y:S02]  /*2f90*/  HFMA2 R54, R84.reuse.H0_H0, R54, R70 ;  /* 0x0000003654367231 */ /* 0x040fe40000000846 */
[----:B------:R-:W-:Y:S02]  /*2fa0*/  HFMA2 R55, R84.H0_H0, R55, R71 ;  /* 0x0000003754377231 */ /* 0x000fe40000000847 */
[----:B------:R-:W-:Y:S02]  /*2fb0*/  HMNMX2.NAN R56, R56, c[0x0] [0x284].H0_H0, !PT ;  /* 0x2000a10038387a40 */ /* 0x000fe40007820000 */
[----:B------:R-:W-:Y:S02]  /*2fc0*/  HMNMX2.NAN R57, R57, c[0x0] [0x284].H0_H0, !PT ;  /* 0x2000a10039397a40 */ /* 0x000fe40007820000 */
[----:B------:R-:W-:Y:S02]  /*2fd0*/  HMNMX2.NAN R58, R58, c[0x0] [0x284].H0_H0, !PT ;  /* 0x2000a1003a3a7a40 */ /* 0x000fe40007820000 */
[----:B------:R-:W-:-:S02]  /*2fe0*/  HMNMX2.NAN R59, R59, c[0x0] [0x284].H0_H0, !PT ;  /* 0x2000a1003b3b7a40 */ /* 0x000fc40007820000 */
[----:B------:R-:W-:Y:S02]  /*2ff0*/  HMNMX2.NAN R52, R52, c[0x0] [0x284].H0_H0, !PT ;  /* 0x2000a10034347a40 */ /* 0x000fe40007820000 */
[----:B------:R-:W-:Y:S02]  /*3000*/  HMNMX2.NAN R53, R53, c[0x0] [0x284].H0_H0, !PT ;  /* 0x2000a10035357a40 */ /* 0x000fe40007820000 */
[----:B------:R-:W-:Y:S02]  /*3010*/  HMNMX2.NAN R54, R54, c[0x0] [0x284].H0_H0, !PT ;  /* 0x2000a10036367a40 */ /* 0x000fe40007820000 */
[----:B------:R-:W-:Y:S01]  /*3020*/  HMNMX2.NAN R55, R55, c[0x0] [0x284].H0_H0, !PT ;  /* 0x2000a10037377a40 */ /* 0x000fe20007820000 */
[----:B------:R-:W-:Y:S04]  /*3030*/  @P4 STG.E.128 [R76.64], R56 ;  /* 0x000000384c004986 */ /* 0x000fe8000c101d12 */
[----:B------:R-:W-:Y:S04]  /*3040*/  @P3 STG.E.128 [R60.64], R52 ;  /* 0x000000343c003986 */ /* 0x000fe8000c101d12 */
[----:B------:R-:W2:Y:S04]  /*3050*/  @P2 LDG.E.LTC128B.128 R72, [R62.64] ;  /* 0x000000123e482981 */ /* 0x000ea8000c1e1d20 */
        /* <DEDUP_REMOVED lines=9> */
[----:B------:R1:W-:Y:S04]  /*30f0*/  STS [R0.X4+0x70], R49 ;  /* 0x0000703100007388 */ /* 0x0003e80000004800 */
[----:B------:R-:W-:Y:S06]  /*3100*/  BAR.SYNC.DEFER_BLOCKING 0x0 ;  /* 0x0000000000007b1d */ /* 0x000fec0000010000 */
[----:B------:R-:W2:Y:S04]  /*3110*/  LDS.128 R56, [R66] ;  /* 0x0000000042387984 */ /* 0x000ea80000000c00 */
[----:B------:R-:W3:Y:S01]  /*3120*/  LDS.128 R52, [R66+0x240] ;  /* 0x0002400042347984 */ /* 0x000ee20000000c00 */
[----:B------:R-:W-:-:S02]  /*3130*/  ISETP.LT.AND P0, PT, R36, c[0x0][0x160], P5 ;  /* 0x0000580024007a0c */ /* 0x000fc40002f01270 */
[----:B------:R-:W-:Y:S02]  /*3140*/  IADD3 R50, P1, R76, c[0x0][0x250], RZ ;  /* 0x000094004c327a10 */ /* 0x000fe40007f3e0ff */
[----:B-1----:R-:W-:Y:S02]  /*3150*/  IADD3 R49, R67, 0x20, RZ ;  /* 0x0000002043317810 */ /* 0x002fe40007ffe0ff */
[----:B------:R-:W-:Y:S02]  /*3160*/  IADD3.X R51, R77, c[0x0][0x254], RZ, P1, !PT ;  /* 0x000095004d337a10 */ /* 0x000fe40000ffe4ff */
[----:B------:R-:W-:Y:S02]  /*3170*/  IADD3 R48, R67, 0x22, RZ ;  /* 0x0000002243307810 */ /* 0x000fe40007ffe0ff */
[----:B------:R-:W-:Y:S02]  /*3180*/  ISETP.LT.AND P4, PT, R34, c[0x0][0x160], P5 ;  /* 0x0000580022007a0c */ /* 0x000fe40002f81270 */
[----:B------:R-:W-:-:S02]  /*3190*/  ISETP.LT.AND P3, PT, R49, c[0x0][0x160], P6 ;  /* 0x0000580031007a0c */ /* 0x000fc40003761270 */
[----:B------:R-:W-:Y:S02]  /*31a0*/  ISETP.LT.AND P2, PT, R48, c[0x0][0x160], P6 ;  /* 0x0000580030007a0c */ /* 0x000fe40003741270 */
[----:B------:R-:W-:-:S04]  /*31b0*/  IADD3 R44, P1, R60, c[0x0][0x250], RZ ;  /* 0x000094003c2c7a10 */ /* 0x000fc80007f3e0ff */
[----:B------:R-:W-:Y:S01]  /*31c0*/  IADD3.X R45, R61, c[0x0][0x254], RZ, P1, !PT ;  /* 0x000095003d2d7a10 */ /* 0x000fe20000ffe4ff */
[C---:B--2---:R-:W-:Y:S02]  /*31d0*/  HFMA2 R36, R84.reuse.H0_H0, R56, R72 ;  /* 0x0000003854247231 */ /* 0x044fe40000000848 */
[C---:B------:R-:W-:Y:S02]  /*31e0*/  HFMA2 R37, R84.reuse.H0_H0, R57, R73 ;  /* 0x0000003954257231 */ /* 0x040fe40000000849 */
[C---:B------:R-:W-:Y:S02]  /*31f0*/  HFMA2 R38, R84.reuse.H0_H0, R58, R74 ;  /* 0x0000003a54267231 */ /* 0x040fe4000000084a */
[----:B------:R-:W-:Y:S02]  /*3200*/  HFMA2 R39, R84.H0_H0, R59, R75 ;  /* 0x0000003b54277231 */ /* 0x000fe4000000084b */
[----:B------:R-:W-:Y:S02]  /*3210*/  HMNMX2.NAN R36, R36, c[0x0] [0x284].H0_H0, !PT ;  /* 0x2000a10024247a40 */ /* 0x000fe40007820000 */
[----:B------:R-:W-:-:S02]  /*3220*/  HMNMX2.NAN R37, R37, c[0x0] [0x284].H0_H0, !PT ;  /* 0x2000a10025257a40 */ /* 0x000fc40007820000 */
[----:B------:R-:W-:Y:S02]  /*3230*/  HMNMX2.NAN R38, R38, c[0x0] [0x284].H0_H0, !PT ;  /* 0x2000a10026267a40 */ /* 0x000fe40007820000 */
[----:B------:R-:W-:Y:S02]  /*3240*/  HMNMX2.NAN R39, R39, c[0x0] [0x284].H0_H0, !PT ;  /* 0x2000a10027277a40 */ /* 0x000fe40007820000 */
[----:B---3--:R-:W-:-:S03]  /*3250*/  HFMA2 R52, R84.H0_H0, R52, R68 ;  /* 0x0000003454347231 */ /* 0x008fc60000000844 */
[----:B------:R1:W-:Y:S01]  /*3260*/  @P0 STG.E.128 [R50.64], R36 ;  /* 0x0000002432000986 */ /* 0x0003e2000c101d12 */
[----:B------:R-:W-:Y:S01]  /*3270*/  IADD3 R46, P0, R62, c[0x0][0x200], RZ ;  /* 0x000080003e2e7a10 */ /* 0x000fe20007f1e0ff */
[C---:B------:R-:W-:Y:S02]  /*3280*/  HFMA2 R53, R84.reuse.H0_H0, R53, R69 ;  /* 0x0000003554357231 */ /* 0x040fe40000000845 */
        /* <DEDUP_REMOVED lines=10> */
[----:B------:R-:W2:Y:S04]  /*3330*/  @P3 LDG.E.LTC128B.128 R72, [R46.64] ;  /* 0x000000122e483981 */ /* 0x000ea8000c1e1d20 */
[----:B------:R1:W3:Y:S04]  /*3340*/  @P2 LDG.E.LTC128B.128 R68, [R34.64] ;  /* 0x0000001222442981 */ /* 0x0002e8000c1e1d20 */
        /* <DEDUP_REMOVED lines=17> */
[----:B------:R-:W-:Y:S02]  /*3460*/  IADD3 R50, P1, R44, c[0x0][0x250], RZ ;  /* 0x000094002c327a10 */ /* 0x000fe40007f3e0ff */
[----:B------:R-:W-:-:S02]  /*3470*/  IADD3.X R49, R51, c[0x0][0x254], RZ, P0, !PT ;  /* 0x0000950033317a10 */ /* 0x000fc400007fe4ff */
[----:B------:R-:W-:Y:S02]  /*3480*/  IADD3 R24, R67, 0x2a, RZ ;  /* 0x0000002a43187810 */ /* 0x000fe40007ffe0ff */
[----:B------:R-:W-:Y:S02]  /*3490*/  IADD3 R44, P0, R46, c[0x0][0x200], RZ ;  /* 0x000080002e2c7a10 */ /* 0x000fe40007f1e0ff */
[----:B------:R-:W-:Y:S02]  /*34a0*/  IADD3.X R51, R45, c[0x0][0x254], RZ, P1, !PT ;  /* 0x000095002d337a10 */ /* 0x000fe40000ffe4ff */
[----:B------:R-:W-:Y:S02]  /*34b0*/  ISETP.LT.AND P1, PT, R24, c[0x0][0x160], P6 ;  /* 0x0000580018007a0c */ /* 0x000fe40003721270 */
[----:B------:R-:W-:Y:S02]  /*34c0*/  IADD3.X R45, R47, c[0x0][0x204], RZ, P0, !PT ;  /* 0x000081002f2d7a10 */ /* 0x000fe400007fe4ff */
        /* <DEDUP_REMOVED lines=36> */
[----:B------:R-:W-:Y:S02]  /*3710*/  ISETP.LT.AND P3, PT, R24, c[0x0][0x160], P5 ;  /* 0x0000580018007a0c */ /* 0x000fe40002f61270 */
[----:B-1----:R-:W-:Y:S02]  /*3720*/  IADD3.X R31, R49, c[0x0][0x254], RZ, P1, !PT ;  /* 0x00009500311f7a10 */ /* 0x002fe40000ffe4ff */
        /* <DEDUP_REMOVED lines=10> */
[C---:B------:R-:W-:Y:S01]  /*37d0*/  IADD3 R40, R67.reuse, 0x30, RZ ;  /* 0x0000003043287810 */ /* 0x040fe20007ffe0ff */
[C---:B---3--:R-:W-:Y:S01]  /*37e0*/  HFMA2 R24, R84.reuse.H0_H0, R36, R68 ;  /* 0x0000002454187231 */ /* 0x048fe20000000844 */
[----:B------:R-:W-:Y:S02]  /*37f0*/  IADD3 R36, R67, 0x32, RZ ;  /* 0x0000003243247810 */ /* 0x000fe40007ffe0ff */
[----:B------:R1:W-:Y:S01]  /*3800*/  @P0 STG.E.128 [R30.64], R20 ;  /* 0x000000141e000986 */ /* 0x0003e2000c101d12 */
[----:B------:R-:W-:Y:S02]  /*3810*/  ISETP.LT.AND P2, PT, R40, c[0x0][0x160], P6 ;  /* 0x0000580028007a0c */ /* 0x000fe40003741270 */
[----:B------:R-:W-:Y:S01]  /*3820*/  IADD3 R32, P0, R44, c[0x0][0x200], RZ ;  /* 0x000080002c207a10 */ /* 0x000fe20007f1e0ff */
[C---:B------:R-:W-:Y:S01]  /*3830*/  HFMA2 R25, R84.reuse.H0_H0, R37, R69 ;  /* 0x0000002554197231 */ /* 0x040fe20000000845 */
[----:B------:R-:W-:Y:S01]  /*3840*/  ISETP.LT.AND P1, PT, R36, c[0x0][0x160], P6 ;  /* 0x0000580024007a0c */ /* 0x000fe20003721270 */
[----:B------:R-:W-:-:S02]  /*3850*/  HFMA2 R26, R84.H0_H0, R38, R70 ;  /* 0x00000026541a7231 */ /* 0x000fc40000000846 */
[----:B------:R-:W-:Y:S01]  /*3860*/  HFMA2 R27, R84.H0_H0, R39, R71 ;  /* 0x00000027541b7231 */ /* 0x000fe20000000847 */
[----:B------:R-:W-:Y:S02]  /*3870*/  IADD3.X R33, R45, c[0x0][0x204], RZ, P0, !PT ;  /* 0x000081002d217a10 */ /* 0x000fe400007fe4ff */
[----:B------:R-:W-:Y:S01]  /*3880*/  IADD3 R28, P0, R34, c[0x0][0x200], RZ ;  /* 0x00008000221c7a10 */ /* 0x000fe20007f1e0ff */
[----:B------:R-:W-:Y:S02]  /*3890*/  HMNMX2.NAN R24, R24, c[0x0] [0x284].H0_H0, !PT ;  /* 0x2000a10018187a40 */ /* 0x000fe40007820000 */
[----:B------:R-:W-:Y:S02]  /*38a0*/  HMNMX2.NAN R25, R25, c[0x0] [0x284].H0_H0, !PT ;  /* 0x2000a10019197a40 */ /* 0x000fe40007820000 */
[----:B------:R-:W-:Y:S02]  /*38b0*/  HMNMX2.NAN R26, R26, c[0x0] [0x284].H0_H0, !PT ;  /* 0x2000a1001a1a7a40 */ /* 0x000fe40007820000 */
[----:B------:R-:W-:Y:S01]  /*38c0*/  HMNMX2.NAN R27, R27, c[0x0] [0x284].H0_H0, !PT ;  /* 0x2000a1001b1b7a40 */ /* 0x000fe20007820000 */
[----:B------:R-:W-:-:S04]  /*38d0*/  IADD3.X R29, R35, c[0x0][0x204], RZ, P0, !PT ;  /* 0x00008100231d7a10 */ /* 0x000fc800007fe4ff */
[----:B------:R-:W-:Y:S04]  /*38e0*/  @P3 STG.E.128 [R18.64], R24 ;  /* 0x0000001812003986 */ /* 0x000fe8000c101d12 */
[----:B------:R2:W3:Y:S04]  /*38f0*/  @P2 LDG.E.LTC128B.128 R72, [R32.64] ;  /* 0x0000001220482981 */ /* 0x0004e8000c1e1d20 */
[----:B------:R4:W5:Y:S04]  /*3900*/  @P1 LDG.E.LTC128B.128 R68, [R28.64] ;  /* 0x000000121c441981 */ /* 0x000968000c1e1d20 */
        /* <DEDUP_REMOVED lines=10> */
[----:B------:R-:W3:Y:S04]  /*39b0*/  LDS.128 R24, [R66] ;  /* 0x0000000042187984 */ /* 0x000ee80000000c00 */
[----:B------:R-:W5:Y:S01]  /*39c0*/  LDS.128 R20, [R66+0x240] ;  /* 0x0002400042147984 */ /* 0x000f620000000c00 */
[----:B-1----:R-:W-:-:S02]  /*39d0*/  IADD3 R30, P2, R30, c[0x0][0x250], RZ ;  /* 0x000094001e1e7a10 */ /* 0x002fc40007f5e0ff */
[----:B------:R-:W-:Y:S02]  /*39e0*/  IADD3 R2, R67, 0x38, RZ ;  /* 0x0000003843027810 */ /* 0x000fe40007ffe0ff */
[----:B------:R-:W-:Y:S02]  /*39f0*/  ISETP.LT.AND P4, PT, R40, c[0x0][0x160], P5 ;  /* 0x0000580028007a0c */ /* 0x000fe40002f81270 */
[----:B------:R-:W-:Y:S02]  /*3a00*/  ISETP.LT.AND P3, PT, R36, c[0x0][0x160], P5 ;  /* 0x0000580024007a0c */ /* 0x000fe40002f61270 */
[----:B------:R-:W-:Y:S02]  /*3a10*/  IADD3.X R31, R31, c[0x0][0x254], RZ, P2, !PT ;  /* 0x000095001f1f7a10 */ /* 0x000fe400017fe4ff */
[----:B------:R-:W-:Y:S02]  /*3a20*/  ISETP.LT.AND P2, PT, R2, c[0x0][0x160], P6 ;  /* 0x0000580002007a0c */ /* 0x000fe40003741270 */
[----:B------:R-:W-:-:S02]  /*3a30*/  IADD3 R18, P1, R18, c[0x0][0x250], RZ ;  /* 0x0000940012127a10 */ /* 0x000fc40007f3e0ff */
[----:B--2---:R-:W-:Y:S02]  /*3a40*/  IADD3 R32, P0, R32, c[0x0][0x200], RZ ;  /* 0x0000800020207a10 */ /* 0x004fe40007f1e0ff */
[----:B------:R-:W-:Y:S02]  /*3a50*/  IADD3.X R19, R19, c[0x0][0x254], RZ, P1, !PT ;  /* 0x0000950013137a10 */ /* 0x000fe40000ffe4ff */
[----:B------:R-:W-:Y:S02]  /*3a60*/  IADD3 R67, R67, 0x3a, RZ ;  /* 0x0000003a43437810 */ /* 0x000fe40007ffe0ff */
[----:B------:R-:W-:Y:S02]  /*3a70*/  IADD3.X R33, R33, c[0x0][0x204], RZ, P0, !PT ;  /* 0x0000810021217a10 */ /* 0x000fe400007fe4ff */
[----:B------:R-:W-:Y:S02]  /*3a80*/  ISETP.LT.AND P6, PT, R67, c[0x0][0x160], P6 ;  /* 0x0000580043007a0c */ /* 0x000fe400037c1270 */
[----:B----4-:R-:W-:-:S04]  /*3a90*/  IADD3 R28, P0, R28, c[0x0][0x200], RZ ;  /* 0x000080001c1c7a10 */ /* 0x010fc80007f1e0ff */
[----:B------:R-:W-:Y:S01]  /*3aa0*/  IADD3.X R29, R29, c[0x0][0x204], RZ, P0, !PT ;  /* 0x000081001d1d7a10 */ /* 0x000fe200007fe4ff */
[C---:B---3--:R-:W-:Y:S02]  /*3ab0*/  HFMA2 R24, R84.reuse.H0_H0, R24, R72 ;  /* 0x0000001854187231 */ /* 0x048fe40000000848 */
[C---:B------:R-:W-:Y:S02]  /*3ac0*/  HFMA2 R25, R84.reuse.H0_H0, R25, R73 ;  /* 0x0000001954197231 */ /* 0x040fe40000000849 */
[C---:B------:R-:W-:Y:S02]  /*3ad0*/  HFMA2 R26, R84.reuse.H0_H0, R26, R74 ;  /* 0x0000001a541a7231 */ /* 0x040fe4000000084a */
[C---:B------:R-:W-:Y:S02]  /*3ae0*/  HFMA2 R27, R84.reuse.H0_H0, R27, R75 ;  /* 0x0000001b541b7231 */ /* 0x040fe4000000084b */
[C---:B-----5:R-:W-:Y:S02]  /*3af0*/  HFMA2 R20, R84.reuse.H0_H0, R20, R68 ;  /* 0x0000001454147231 */ /* 0x060fe40000000844 */
        /* <DEDUP_REMOVED lines=16> */
[----:B------:R1:W-:Y:S04]  /*3c00*/  STS [R0.X4], R3 ;  /* 0x0000000300007388 */ /* 0x0003e80000004800 */
[----:B------:R-:W-:Y:S04]  /*3c10*/  STS [R0.X4+0x10], R5 ;  /* 0x0000100500007388 */ /* 0x000fe80000004800 */
[----:B------:R-:W-:Y:S04]  /*3c20*/  STS [R0.X4+0x20], R7 ;  /* 0x0000200700007388 */ /* 0x000fe80000004800 */
[----:B------:R4:W-:Y:S04]  /*3c30*/  STS [R0.X4+0x30], R9 ;  /* 0x0000300900007388 */ /* 0x0009e80000004800 */
        /* <DEDUP_REMOVED lines=21> */
[C---:B---3--:R-:W-:Y:S02]  /*3d90*/  HFMA2 R24, R84.reuse.H0_H0, R24, R68 ;  /* 0x0000001854187231 */ /* 0x048fe40000000844 */
[C---:B------:R-:W-:Y:S01]  /*3da0*/  HFMA2 R0, R84.reuse.H0_H0, R25, R69 ;  /* 0x0000001954007231 */ /* 0x040fe20000000845 */
[----:B------:R1:W-:Y:S01]  /*3db0*/  @P1 STG.E.128 [R2.64], R4 ;  /* 0x0000000402001986 */ /* 0x0003e2000c101d12 */
[----:B------:R-:W-:Y:S02]  /*3dc0*/  HFMA2 R27, R84.H0_H0, R27, R71 ;  /* 0x0000001b541b7231 */ /* 0x000fe40000000847 */
[----:B------:R-:W-:-:S02]  /*3dd0*/  HMNMX2.NAN R24, R24, c[0x0] [0x284].H0_H0, !PT ;  /* 0x2000a10018187a40 */ /* 0x000fc40007820000 */
[----:B------:R-:W-:Y:S02]  /*3de0*/  HMNMX2.NAN R25, R0, c[0x0] [0x284].H0_H0, !PT ;  /* 0x2000a10000197a40 */ /* 0x000fe40007820000 */
[----:B------:R-:W-:Y:S02]  /*3df0*/  HMNMX2.NAN R27, R27, c[0x0] [0x284].H0_H0, !PT ;  /* 0x2000a1001b1b7a40 */ /* 0x000fe40007820000 */
[----:B-1----:R-:W-:-:S05]  /*3e00*/  HFMA2 R3, R84.H0_H0, R26, R70 ;  /* 0x0000001a54037231 */ /* 0x002fca0000000846 */
[----:B------:R-:W-:Y:S01]  /*3e10*/  HMNMX2.NAN R26, R3, c[0x0] [0x284].H0_H0, !PT ;  /* 0x2000a100031a7a40 */ /* 0x000fe20007820000 */
[----:B------:R-:W-:Y:S06]  /*3e20*/  @!P5 EXIT ;  /* 0x000000000000d94d */ /* 0x000fec0003800000 */
[----:B------:R-:W-:Y:S01]  /*3e30*/  STG.E.128 [R8.64], R24 ;  /* 0x0000001808007986 */ /* 0x000fe2000c101d12 */
[----:B------:R-:W-:Y:S05]  /*3e40*/  EXIT ;  /* 0x000000000000794d */ /* 0x000fea0003800000 */
.L_x_239:
        /* <DEDUP_REMOVED lines=11> */
.L_x_245:


//--------------------- .text._ZN7cutlass6KernelINS_4gemm6kernel4GemmINS1_11threadblock13MmaMultistageINS1_9GemmShapeILi128ELi64ELi32EEENS_9transform11threadblock28PredicatedTileAccessIteratorINS_11MatrixShapeILi128ELi32EEENS_6half_tENS_6layout8RowMajorELi1ENS8_29PitchLinearWarpRakedThreadMapINS_16PitchLinearShapeILi32ELi128EEELi64ENSH_ILi4ELi8EEELi8EEENS_5ArrayISD_Li8ELb0EEELb0ENSE_9NoPermuteEEENS9_25RegularTileAccessIteratorISC_SD_NSE_37RowMajorTensorOpMultiplicandCrosswiseILi16ELi32EEELi0ESK_Li16EEELNS_4arch14CacheOperation4KindE1ENSA_INSB_ILi32ELi64EEESD_NSE_11ColumnMajorELi0ENSG_INSH_ILi32ELi64EEELi64ESJ_Li8EEESM_Lb0ESN_EENSP_ISW_SD_NSE_40ColumnMajorTensorOpMultiplicandCrosswiseILi16ELi32EEELi1ESZ_Li16EEELSV_1ESD_SF_NS4_9MmaPolicyINS1_4warp11MmaTensorOpINS6_ILi64ELi64ELi32EEESD_SR_SD_S12_SD_SF_NS15_17MmaTensorOpPolicyINST_3MmaINS6_ILi16ELi8ELi16EEELi32ESD_SF_SD_SX_SD_SF_NST_13OpMultiplyAddEEENSB_ILi1ELi1EEEEELi1ELb0EbEENSB_ILi0ELi0EEES1G_Li1EEELi3ELNS1_23SharedMemoryClearOptionE0EbEENS_8epilogue11threadblock8EpilogueIS7_S1F_Li1ENS1L_22PredicatedTileIteratorINS1L_26OutputTileOptimalThreadMapINS1L_15OutputTileShapeILi64ELi8ELi2ELi1ELi1EEENS1P_ILi1ELi8ELi1ELi1ELi8EEELi64ELi8ELi16EEESD_Lb0ESN_Lb0EEENS1K_4warp24FragmentIteratorTensorOpIS17_S1A_SD_NSL_ISD_Li4ELb0EEESF_EENS1U_20TileIteratorTensorOpIS17_S1A_SD_SF_EENS1L_18SharedLoadIteratorINS1S_18CompactedThreadMapESD_Li16EEENS1K_6thread21LinearCombinationReluISD_Li8ESD_SD_LNS23_9ScaleType4KindE1ELNS_15FloatRoundStyleE2EEENSB_ILi0ELi16EEELi1ELi1EEENS4_30GemmIdentityThreadblockSwizzleILi1EEELb0EEEEEvNT_6ParamsE --------------------------
	.section	.text._ZN7cutlass6KernelINS_4gemm6kernel4GemmINS1_11threadblock13MmaMultistageINS1_9GemmShapeILi128ELi64ELi32EEENS_9transform11threadblock28PredicatedTileAccessIteratorINS_11MatrixShapeILi128ELi32EEENS_6half_tENS_6layout8RowMajorELi1ENS8_29PitchLinearWarpRakedThreadMapINS_16PitchLinearShapeILi32ELi128EEELi64ENSH_ILi4ELi8EEELi8EEENS_5ArrayISD_Li8ELb0EEELb0ENSE_9NoPermuteEEENS9_25RegularTileAccessIteratorISC_SD_NSE_37RowMajorTensorOpMultiplicandCrosswiseILi16ELi32EEELi0ESK_Li16EEELNS_4arch14CacheOperation4KindE1ENSA_INSB_ILi32ELi64EEESD_NSE_11ColumnMajorELi0ENSG_INSH_ILi32ELi64EEELi64ESJ_Li8EEESM_Lb0ESN_EENSP_ISW_SD_NSE_40ColumnMajorTensorOpMultiplicandCrosswiseILi16ELi32EEELi1ESZ_Li16EEELSV_1ESD_SF_NS4_9MmaPolicyINS1_4warp11MmaTensorOpINS6_ILi64ELi64ELi32EEESD_SR_SD_S12_SD_SF_NS15_17MmaTensorOpPolicyINST_3MmaINS6_ILi16ELi8ELi16EEELi32ESD_SF_SD_SX_SD_SF_NST_13OpMultiplyAddEEENSB_ILi1ELi1EEEEELi1ELb0EbEENSB_ILi0ELi0EEES1G_Li1EEELi3ELNS1_23SharedMemoryClearOptionE0EbEENS_8epilogue11threadblock8EpilogueIS7_S1F_Li1ENS1L_22PredicatedTileIteratorINS1L_26OutputTileOptimalThreadMapINS1L_15OutputTileShapeILi64ELi8ELi2ELi1ELi1EEENS1P_ILi1ELi8ELi1ELi1ELi8EEELi64ELi8ELi16EEESD_Lb0ESN_Lb0EEENS1K_4warp24FragmentIteratorTensorOpIS17_S1A_SD_NSL_ISD_Li4ELb0EEESF_EENS1U_20TileIteratorTensorOpIS17_S1A_SD_SF_EENS1L_18SharedLoadIteratorINS1S_18CompactedThreadMapESD_Li16EEENS1K_6thread21LinearCombinationReluISD_Li8ESD_SD_LNS23_9ScaleType4KindE1ELNS_15FloatRoundStyleE2EEENSB_ILi0ELi16EEELi1ELi1EEENS4_30GemmIdentityThreadblockSwizzleILi1EEELb0EEEEEvNT_6ParamsE,"ax",@progbits
	.sectioninfo	@"SHI_REGISTERS=168"
	.align	128
.text._ZN7cutlass6KernelINS_4gemm6kernel4GemmINS1_11threadblock13MmaMultistageINS1_9GemmShapeILi128ELi64ELi32EEENS_9transform11threadblock28PredicatedTileAccessIteratorINS_11MatrixShapeILi128ELi32EEENS_6half_tENS_6layout8RowMajorELi1ENS8_29PitchLinearWarpRakedThreadMapINS_16PitchLinearShapeILi32ELi128EEELi64ENSH_ILi4ELi8EEELi8EEENS_5ArrayISD_Li8ELb0EEELb0ENSE_9NoPermuteEEENS9_25RegularTileAccessIteratorISC_SD_NSE_37RowMajorTensorOpMultiplicandCrosswiseILi16ELi32EEELi0ESK_Li16EEELNS_4arch14CacheOperation4KindE1ENSA_INSB_ILi32ELi64EEESD_NSE_11ColumnMajorELi0ENSG_INSH_ILi32ELi64EEELi64ESJ_Li8EEESM_Lb0ESN_EENSP_ISW_SD_NSE_40ColumnMajorTensorOpMultiplicandCrosswiseILi16ELi32EEELi1ESZ_Li16EEELSV_1ESD_SF_NS4_9MmaPolicyINS1_4warp11MmaTensorOpINS6_ILi64ELi64ELi32EEESD_SR_SD_S12_SD_SF_NS15_17MmaTensorOpPolicyINST_3MmaINS6_ILi16ELi8ELi16EEELi32ESD_SF_SD_SX_SD_SF_NST_13OpMultiplyAddEEENSB_ILi1ELi1EEEEELi1ELb0EbEENSB_ILi0ELi0EEES1G_Li1EEELi3ELNS1_23SharedMemoryClearOptionE0EbEENS_8epilogue11threadblock8EpilogueIS7_S1F_Li1ENS1L_22PredicatedTileIteratorINS1L_26OutputTileOptimalThreadMapINS1L_15OutputTileShapeILi64ELi8ELi2ELi1ELi1EEENS1P_ILi1ELi8ELi1ELi1ELi8EEELi64ELi8ELi16EEESD_Lb0ESN_Lb0EEENS1K_4warp24FragmentIteratorTensorOpIS17_S1A_SD_NSL_ISD_Li4ELb0EEESF_EENS1U_20TileIteratorTensorOpIS17_S1A_SD_SF_EENS1L_18SharedLoadIteratorINS1S_18CompactedThreadMapESD_Li16EEENS1K_6thread21LinearCombinationReluISD_Li8ESD_SD_LNS23_9ScaleType4KindE1ELNS_15FloatRoundStyleE2EEENSB_ILi0ELi16EEELi1ELi1EEENS4_30GemmIdentityThreadblockSwizzleILi1EEELb0EEEEEvNT_6ParamsE:
        .type           _ZN7cutlass6KernelINS_4gemm6kernel4GemmINS1_11threadblock13MmaMultistageINS1_9GemmShapeILi128ELi64ELi32EEENS_9transform11threadblock28PredicatedTileAccessIteratorINS_11MatrixShapeILi128ELi32EEENS_6half_tENS_6layout8RowMajorELi1ENS8_29PitchLinearWarpRakedThreadMapINS_16PitchLinearShapeILi32ELi128EEELi64ENSH_ILi4ELi8EEELi8EEENS_5ArrayISD_Li8ELb0EEELb0ENSE_9NoPermuteEEENS9_25RegularTileAccessIteratorISC_SD_NSE_37RowMajorTensorOpMultiplicandCrosswiseILi16ELi32EEELi0ESK_Li16EEELNS_4arch14CacheOperation4KindE1ENSA_INSB_ILi32ELi64EEESD_NSE_11ColumnMajorELi0ENSG_INSH_ILi32ELi64EEELi64ESJ_Li8EEESM_Lb0ESN_EENSP_ISW_SD_NSE_40ColumnMajorTensorOpMultiplicandCrosswiseILi16ELi32EEELi1ESZ_Li16EEELSV_1ESD_SF_NS4_9MmaPolicyINS1_4warp11MmaTensorOpINS6_ILi64ELi64ELi32EEESD_SR_SD_S12_SD_SF_NS15_17MmaTensorOpPolicyINST_3MmaINS6_ILi16ELi8ELi16EEELi32ESD_SF_SD_SX_SD_SF_NST_13OpMultiplyAddEEENSB_ILi1ELi1EEEEELi1ELb0EbEENSB_ILi0ELi0EEES1G_Li1EEELi3ELNS1_23SharedMemoryClearOptionE0EbEENS_8epilogue11threadblock8EpilogueIS7_S1F_Li1ENS1L_22PredicatedTileIteratorINS1L_26OutputTileOptimalThreadMapINS1L_15OutputTileShapeILi64ELi8ELi2ELi1ELi1EEENS1P_ILi1ELi8ELi1ELi1ELi8EEELi64ELi8ELi16EEESD_Lb0ESN_Lb0EEENS1K_4warp24FragmentIteratorTensorOpIS17_S1A_SD_NSL_ISD_Li4ELb0EEESF_EENS1U_20TileIteratorTensorOpIS17_S1A_SD_SF_EENS1L_18SharedLoadIteratorINS1S_18CompactedThreadMapESD_Li16EEENS1K_6thread21LinearCombinationReluISD_Li8ESD_SD_LNS23_9ScaleType4KindE1ELNS_15FloatRoundStyleE2EEENSB_ILi0ELi16EEELi1ELi1EEENS4_30GemmIdentityThreadblockSwizzleILi1EEELb0EEEEEvNT_6ParamsE,@function
        .size           _ZN7cutlass6KernelINS_4gemm6kernel4GemmINS1_11threadblock13MmaMultistageINS1_9GemmShapeILi128ELi64ELi32EEENS_9transform11threadblock28PredicatedTileAccessIteratorINS_11MatrixShapeILi128ELi32EEENS_6half_tENS_6layout8RowMajorELi1ENS8_29PitchLinearWarpRakedThreadMapINS_16PitchLinearShapeILi32ELi128EEELi64ENSH_ILi4ELi8EEELi8EEENS_5ArrayISD_Li8ELb0EEELb0ENSE_9NoPermuteEEENS9_25RegularTileAccessIteratorISC_SD_NSE_37RowMajorTensorOpMultiplicandCrosswiseILi16ELi32EEELi0ESK_Li16EEELNS_4arch14CacheOperation4KindE1ENSA_INSB_ILi32ELi64EEESD_NSE_11ColumnMajorELi0ENSG_INSH_ILi32ELi64EEELi64ESJ_Li8EEESM_Lb0ESN_EENSP_ISW_SD_NSE_40ColumnMajorTensorOpMultiplicandCrosswiseILi16ELi32EEELi1ESZ_Li16EEELSV_1ESD_SF_NS4_9MmaPolicyINS1_4warp11MmaTensorOpINS6_ILi64ELi64ELi32EEESD_SR_SD_S12_SD_SF_NS15_17MmaTensorOpPolicyINST_3MmaINS6_ILi16ELi8ELi16EEELi32ESD_SF_SD_SX_SD_SF_NST_13OpMultiplyAddEEENSB_ILi1ELi1EEEEELi1ELb0EbEENSB_ILi0ELi0EEES1G_Li1EEELi3ELNS1_23SharedMemoryClearOptionE0EbEENS_8epilogue11threadblock8EpilogueIS7_S1F_Li1ENS1L_22PredicatedTileIteratorINS1L_26OutputTileOptimalThreadMapINS1L_15OutputTileShapeILi64ELi8ELi2ELi1ELi1EEENS1P_ILi1ELi8ELi1ELi1ELi8EEELi64ELi8ELi16EEESD_Lb0ESN_Lb0EEENS1K_4warp24FragmentIteratorTensorOpIS17_S1A_SD_NSL_ISD_Li4ELb0EEESF_EENS1U_20TileIteratorTensorOpIS17_S1A_SD_SF_EENS1L_18SharedLoadIteratorINS1S_18CompactedThreadMapESD_Li16EEENS1K_6thread21LinearCombinationReluISD_Li8ESD_SD_LNS23_9ScaleType4KindE1ELNS_15FloatRoundStyleE2EEENSB_ILi0ELi16EEELi1ELi1EEENS4_30GemmIdentityThreadblockSwizzleILi1EEELb0EEEEEvNT_6ParamsE,(.L_x_246 - _ZN7cutlass6KernelINS_4gemm6kernel4GemmINS1_11threadblock13MmaMultistageINS1_9GemmShapeILi128ELi64ELi32EEENS_9transform11threadblock28PredicatedTileAccessIteratorINS_11MatrixShapeILi128ELi32EEENS_6half_tENS_6layout8RowMajorELi1ENS8_29PitchLinearWarpRakedThreadMapINS_16PitchLinearShapeILi32ELi128EEELi64ENSH_ILi4ELi8EEELi8EEENS_5ArrayISD_Li8ELb0EEELb0ENSE_9NoPermuteEEENS9_25RegularTileAccessIteratorISC_SD_NSE_37RowMajorTensorOpMultiplicandCrosswiseILi16ELi32EEELi0ESK_Li16EEELNS_4arch14CacheOperation4KindE1ENSA_INSB_ILi32ELi64EEESD_NSE_11ColumnMajorELi0ENSG_INSH_ILi32ELi64EEELi64ESJ_Li8EEESM_Lb0ESN_EENSP_ISW_SD_NSE_40ColumnMajorTensorOpMultiplicandCrosswiseILi16ELi32EEELi1ESZ_Li16EEELSV_1ESD_SF_NS4_9MmaPolicyINS1_4warp11MmaTensorOpINS6_ILi64ELi64ELi32EEESD_SR_SD_S12_SD_SF_NS15_17MmaTensorOpPolicyINST_3MmaINS6_ILi16ELi8ELi16EEELi32ESD_SF_SD_SX_SD_SF_NST_13OpMultiplyAddEEENSB_ILi1ELi1EEEEELi1ELb0EbEENSB_ILi0ELi0EEES1G_Li1EEELi3ELNS1_23SharedMemoryClearOptionE0EbEENS_8epilogue11threadblock8EpilogueIS7_S1F_Li1ENS1L_22PredicatedTileIteratorINS1L_26OutputTileOptimalThreadMapINS1L_15OutputTileShapeILi64ELi8ELi2ELi1ELi1EEENS1P_ILi1ELi8ELi1ELi1ELi8EEELi64ELi8ELi16EEESD_Lb0ESN_Lb0EEENS1K_4warp24FragmentIteratorTensorOpIS17_S1A_SD_NSL_ISD_Li4ELb0EEESF_EENS1U_20TileIteratorTensorOpIS17_S1A_SD_SF_EENS1L_18SharedLoadIteratorINS1S_18CompactedThreadMapESD_Li16EEENS1K_6thread21LinearCombinationReluISD_Li8ESD_SD_LNS23_9ScaleType4KindE1ELNS_15FloatRoundStyleE2EEENSB_ILi0ELi16EEELi1ELi1EEENS4_30GemmIdentityThreadblockSwizzleILi1EEELb0EEEEEvNT_6ParamsE)
        .other          _ZN7cutlass6KernelINS_4gemm6kernel4GemmINS1_11threadblock13MmaMultistageINS1_9GemmShapeILi128ELi64ELi32EEENS_9transform11threadblock28PredicatedTileAccessIteratorINS_11MatrixShapeILi128ELi32EEENS_6half_tENS_6layout8RowMajorELi1ENS8_29PitchLinearWarpRakedThreadMapINS_16PitchLinearShapeILi32ELi128EEELi64ENSH_ILi4ELi8EEELi8EEENS_5ArrayISD_Li8ELb0EEELb0ENSE_9NoPermuteEEENS9_25RegularTileAccessIteratorISC_SD_NSE_37RowMajorTensorOpMultiplicandCrosswiseILi16ELi32EEELi0ESK_Li16EEELNS_4arch14CacheOperation4KindE1ENSA_INSB_ILi32ELi64EEESD_NSE_11ColumnMajorELi0ENSG_INSH_ILi32ELi64EEELi64ESJ_Li8EEESM_Lb0ESN_EENSP_ISW_SD_NSE_40ColumnMajorTensorOpMultiplicandCrosswiseILi16ELi32EEELi1ESZ_Li16EEELSV_1ESD_SF_NS4_9MmaPolicyINS1_4warp11MmaTensorOpINS6_ILi64ELi64ELi32EEESD_SR_SD_S12_SD_SF_NS15_17MmaTensorOpPolicyINST_3MmaINS6_ILi16ELi8ELi16EEELi32ESD_SF_SD_SX_SD_SF_NST_13OpMultiplyAddEEENSB_ILi1ELi1EEEEELi1ELb0EbEENSB_ILi0ELi0EEES1G_Li1EEELi3ELNS1_23SharedMemoryClearOptionE0EbEENS_8epilogue11threadblock8EpilogueIS7_S1F_Li1ENS1L_22PredicatedTileIteratorINS1L_26OutputTileOptimalThreadMapINS1L_15OutputTileShapeILi64ELi8ELi2ELi1ELi1EEENS1P_ILi1ELi8ELi1ELi1ELi8EEELi64ELi8ELi16EEESD_Lb0ESN_Lb0EEENS1K_4warp24FragmentIteratorTensorOpIS17_S1A_SD_NSL_ISD_Li4ELb0EEESF_EENS1U_20TileIteratorTensorOpIS17_S1A_SD_SF_EENS1L_18SharedLoadIteratorINS1S_18CompactedThreadMapESD_Li16EEENS1K_6thread21LinearCombinationReluISD_Li8ESD_SD_LNS23_9ScaleType4KindE1ELNS_15FloatRoundStyleE2EEENSB_ILi0ELi16EEELi1ELi1EEENS4_30GemmIdentityThreadblockSwizzleILi1EEELb0EEEEEvNT_6ParamsE,@"STO_CUDA_ENTRY STV_DEFAULT"
_ZN7cutlass6KernelINS_4gemm6kernel4GemmINS1_11threadblock13MmaMultistageINS1_9GemmShapeILi128ELi64ELi32EEENS_9transform11threadblock28PredicatedTileAccessIteratorINS_11MatrixShapeILi128ELi32EEENS_6half_tENS_6layout8RowMajorELi1ENS8_29PitchLinearWarpRakedThreadMapINS_16PitchLinearShapeILi32ELi128EEELi64ENSH_ILi4ELi8EEELi8EEENS_5ArrayISD_Li8ELb0EEELb0ENSE_9NoPermuteEEENS9_25RegularTileAccessIteratorISC_SD_NSE_37RowMajorTensorOpMultiplicandCrosswiseILi16ELi32EEELi0ESK_Li16EEELNS_4arch14CacheOperation4KindE1ENSA_INSB_ILi32ELi64EEESD_NSE_11ColumnMajorELi0ENSG_INSH_ILi32ELi64EEELi64ESJ_Li8EEESM_Lb0ESN_EENSP_ISW_SD_NSE_40ColumnMajorTensorOpMultiplicandCrosswiseILi16ELi32EEELi1ESZ_Li16EEELSV_1ESD_SF_NS4_9MmaPolicyINS1_4warp11MmaTensorOpINS6_ILi64ELi64ELi32EEESD_SR_SD_S12_SD_SF_NS15_17MmaTensorOpPolicyINST_3MmaINS6_ILi16ELi8ELi16EEELi32ESD_SF_SD_SX_SD_SF_NST_13OpMultiplyAddEEENSB_ILi1ELi1EEEEELi1ELb0EbEENSB_ILi0ELi0EEES1G_Li1EEELi3ELNS1_23SharedMemoryClearOptionE0EbEENS_8epilogue11threadblock8EpilogueIS7_S1F_Li1ENS1L_22PredicatedTileIteratorINS1L_26OutputTileOptimalThreadMapINS1L_15OutputTileShapeILi64ELi8ELi2ELi1ELi1EEENS1P_ILi1ELi8ELi1ELi1ELi8EEELi64ELi8ELi16EEESD_Lb0ESN_Lb0EEENS1K_4warp24FragmentIteratorTensorOpIS17_S1A_SD_NSL_ISD_Li4ELb0EEESF_EENS1U_20TileIteratorTensorOpIS17_S1A_SD_SF_EENS1L_18SharedLoadIteratorINS1S_18CompactedThreadMapESD_Li16EEENS1K_6thread21LinearCombinationReluISD_Li8ESD_SD_LNS23_9ScaleType4KindE1ELNS_15FloatRoundStyleE2EEENSB_ILi0ELi16EEELi1ELi1EEENS4_30GemmIdentityThreadblockSwizzleILi1EEELb0EEEEEvNT_6ParamsE:
        /* <DEDUP_REMOVED lines=30> */
[----:B--2---:R-:W-:-:S04]  /*01e0*/  SHF.R.S32.HI R10, RZ, 0x1f, R11 ;  /* 0x0000001fff0a7819 */ /* 0x004fc8000001140b */
[----:B------:R-:W-:Y:S02]  /*01f0*/  IADD3 R142, R19, c[0x0][0x2a0], RZ ;  /* 0x0000a800138e7a10 */ /* 0x000fe40007ffe0ff */
[----:B------:R-:W-:Y:S02]  /*0200*/  LEA.HI R10, R10, R11, RZ, 0x5 ;  /* 0x0000000b0a0a7211 */ /* 0x000fe400078f28ff */
[----:B------:R-:W-:Y:S02]  /*0210*/  IMNMX R142, R142, c[0x0][0x168], PT ;  /* 0x00005a008e8e7a17 */ /* 0x000fe40003800200 */
[----:B------:R-:W-:Y:S02]  /*0220*/  LOP3.LUT R4, R10, 0xffffffe0, RZ, 0xc0, !PT ;  /* 0xffffffe00a047812 */ /* 0x000fe400078ec0ff */
[----:B------:R-:W-:Y:S01]  /*0230*/  SHF.R.S32.HI R10, RZ, 0x5, R10 ;  /* 0x00000005ff0a7819 */ /* 0x000fe2000001140a */
[----:B------:R-:W-:Y:S01]  /*0240*/  IMAD.IADD R3, R142, 0x1, -R19 ;  /* 0x000000018e037824 */ /* 0x000fe200078e0a13 */
[C---:B------:R-:W-:Y:S01]  /*0250*/  LOP3.LUT R136, R11.reuse, 0x1f, RZ, 0xc0, !PT ;  /* 0x0000001f0b887812 */ /* 0x040fe200078ec0ff */
[C---:B------:R-:W-:Y:S01]  /*0260*/  IMAD.IADD R6, R11.reuse, 0x1, -R4 ;  /* 0x000000010b067824 */ /* 0x040fe200078e0a04 */
[----:B------:R-:W-:Y:S01]  /*0270*/  LOP3.LUT R15, R11, 0x7, RZ, 0xc0, !PT ;  /* 0x000000070b0f7812 */ /* 0x000fe200078ec0ff */
[----:B------:R-:W-:Y:S01]  /*0280*/  IMAD.SHL.U32 R10, R10, 0x40, RZ ;  /* 0x000000400a0a7824 */ /* 0x000fe200078e00ff */
[----:B------:R-:W-:-:S02]  /*0290*/  SHF.R.S32.HI R0, RZ, 0x1f, R3 ;  /* 0x0000001fff007819 */ /* 0x000fc40000011403 */
[----:B------:R-:W-:Y:S02]  /*02a0*/  SHF.R.S32.HI R7, RZ, 0x1f, R6 ;  /* 0x0000001fff077819 */ /* 0x000fe40000011406 */
[----:B------:R-:W-:Y:S02]  /*02b0*/  LEA.HI R0, R0, R3, RZ, 0x5 ;  /* 0x0000000300007211 */ /* 0x000fe400078f28ff */
[----:B------:R-:W-:Y:S02]  /*02c0*/  LEA.HI R7, R7, R6, RZ, 0x2 ;  /* 0x0000000607077211 */ /* 0x000fe400078f10ff */
[----:B------:R-:W-:Y:S02]  /*02d0*/  LOP3.LUT R0, R0, 0xffffffe0, RZ, 0xc0, !PT ;  /* 0xffffffe000007812 */ /* 0x000fe400078ec0ff */
[C---:B------:R-:W-:Y:S02]  /*02e0*/  LEA.HI.SX32 R33, R7.reuse, R10, 0x1e ;  /* 0x0000000a07217211 */ /* 0x040fe400078ff2ff */
[----:B------:R-:W-:Y:S01]  /*02f0*/  LOP3.LUT R7, R7, 0xfffffffc, RZ, 0xc0, !PT ;  /* 0xfffffffc07077812 */ /* 0x000fe200078ec0ff */
[----:B------:R-:W-:Y:S01]  /*0300*/  IMAD.IADD R0, R3, 0x1, -R0 ;  /* 0x0000000103007824 */ /* 0x000fe200078e0a00 */
[----:B------:R-:W-:Y:S01]  /*0310*/  SHF.R.U32.HI R136, RZ, 0x4, R136 ;  /* 0x00000004ff887819 */ /* 0x000fe20000011688 */
[----:B------:R-:W-:Y:S01]  /*0320*/  IMAD.IADD R9, R33, 0x1, -R4 ;  /* 0x0000000121097824 */ /* 0x000fe200078e0a04 */
[----:B------:R-:W-:Y:S01]  /*0330*/  LOP3.LUT R21, R11, 0x6, RZ, 0xc0, !PT ;  /* 0x000000060b157812 */ /* 0x000fe200078ec0ff */
[----:B------:R-:W-:Y:S01]  /*0340*/  IMAD.IADD R7, R6, 0x1, -R7 ;  /* 0x0000000106077824 */ /* 0x000fe200078e0a07 */
[----:B------:R-:W-:Y:S01]  /*0350*/  ISETP.NE.AND P0, PT, R0, RZ, PT ;  /* 0x000000ff0000720c */ /* 0x000fe20003f05270 */
[----:B------:R-:W-:Y:S01]  /*0360*/  IMAD R17, R2, 0x40, R9 ;  /* 0x0000004002117824 */ /* 0x000fe200078e0209 */
[----:B------:R-:W-:Y:S01]  /*0370*/  SHF.R.U32.HI R14, RZ, 0x3, R11 ;  /* 0x00000003ff0e7819 */ /* 0x000fe2000001160b */
[----:B------:R-:W-:Y:S01]  /*0380*/  IMAD R37, R8, 0x80, R33 ;  /* 0x0000008008257824 */ /* 0x000fe200078e0221 */
[----:B------:R-:W-:Y:S01]  /*0390*/  SEL R0, R0, 0x20, P0 ;  /* 0x0000002000007807 */ /* 0x000fe20000000000 */
[----:B------:R-:W-:Y:S01]  /*03a0*/  IMAD R34, R7, 0x8, R19 ;  /* 0x0000000807227824 */ /* 0x000fe200078e0213 */
[----:B------:R-:W-:Y:S01]  /*03b0*/  SHF.R.S32.HI R2, RZ, 0x1f, R17 ;  /* 0x0000001fff027819 */ /* 0x000fe20000011411 */
[----:B------:R-:W-:Y:S01]  /*03c0*/  IMAD.MOV.U32 R8, RZ, RZ, c[0x0][0x1c4] ;  /* 0x00007100ff087624 */ /* 0x000fe200078e00ff */
[----:B------:R-:W-:Y:S01]  /*03d0*/  ISETP.GE.AND P1, PT, R37, c[0x0][0x160], PT ;  /* 0x0000580025007a0c */ /* 0x000fe20003f26270 */
[----:B------:R-:W-:Y:S01]  /*03e0*/  IMAD.IADD R3, R19, 0x1, R0 ;  /* 0x0000000113037824 */ /* 0x000fe200078e0200 */
[----:B------:R-:W-:Y:S01]  /*03f0*/  SHF.R.S32.HI R35, RZ, 0x1f, R34 ;  /* 0x0000001fff237819 */ /* 0x000fe20000011422 */
[----:B------:R-:W-:Y:S01]  /*0400*/  IMAD R2, R2, c[0x0][0x1b0], RZ ;  /* 0x00006c0002027a24 */ /* 0x000fe200078e02ff */
[----:B------:R-:W-:-:S02]  /*0410*/  IADD3 R6, R37, 0x8, RZ ;  /* 0x0000000825067810 */ /* 0x000fc40007ffe0ff */
[----:B------:R-:W-:Y:S01]  /*0420*/  IMNMX R32, R142, R3, PT ;  /* 0x000000038e207217 */ /* 0x000fe20003800200 */
[----:B------:R-:W-:Y:S01]  /*0430*/  IMAD.WIDE.U32 R12, R17, c[0x0][0x1b0], R34 ;  /* 0x00006c00110c7a25 */ /* 0x000fe200078e0022 */
[C---:B------:R-:W-:Y:S02]  /*0440*/  IADD3 R3, R37.reuse, 0x18, RZ ;  /* 0x0000001825037810 */ /* 0x040fe40007ffe0ff */
[----:B------:R-:W-:Y:S02]  /*0450*/  IADD3 R5, R37, 0x10, RZ ;  /* 0x0000001025057810 */ /* 0x000fe40007ffe0ff */
[----:B------:R-:W-:Y:S01]  /*0460*/  ISETP.GE.AND P4, PT, R3, c[0x0][0x160], PT ;  /* 0x0000580003007a0c */ /* 0x000fe20003f86270 */
[----:B------:R-:W-:Y:S01]  /*0470*/  IMAD R3, R17, c[0x0][0x1b4], R2 ;  /* 0x00006d0011037a24 */ /* 0x000fe200078e0202 */
[----:B------:R-:W-:Y:S02]  /*0480*/  ISETP.GE.AND P6, PT, R6, c[0x0][0x160], PT ;  /* 0x0000580006007a0c */ /* 0x000fe40003fc6270 */
[----:B------:R-:W-:Y:S01]  /*0490*/  ISETP.GE.AND P5, PT, R5, c[0x0][0x160], PT ;  /* 0x0000580005007a0c */ /* 0x000fe20003fa6270 */
[----:B------:R-:W-:Y:S01]  /*04a0*/  IMAD.SHL.U32 R5, R12, 0x2, RZ ;  /* 0x000000020c057824 */ /* 0x000fe200078e00ff */
[CC--:B------:R-:W-:Y:S01]  /*04b0*/  ISETP.LT.AND P0, PT, R34.reuse, R32.reuse, !P1 ;  /* 0x000000202200720c */ /* 0x0c0fe20004f01270 */
[----:B------:R-:W-:Y:S01]  /*04c0*/  IMAD.IADD R4, R13, 0x1, R3 ;  /* 0x000000010d047824 */ /* 0x000fe200078e0203 */
[CC--:B------:R-:W-:Y:S01]  /*04d0*/  ISETP.LT.AND P1, PT, R34.reuse, R32.reuse, !P6 ;  /* 0x000000202200720c */ /* 0x0c0fe20007721270 */
[----:B------:R-:W-:Y:S01]  /*04e0*/  IMAD.MOV.U32 R13, RZ, RZ, c[0x0][0x1c0] ;  /* 0x00007000ff0d7624 */ /* 0x000fe200078e00ff */
[----:B------:R-:W-:-:S02]  /*04f0*/  ISETP.LT.AND P2, PT, R34, R32, !P5 ;  /* 0x000000202200720c */ /* 0x000fc40006f41270 */
[----:B------:R-:W-:Y:S02]  /*0500*/  SEL R31, RZ, 0x1, !P0 ;  /* 0x00000001ff1f7807 */ /* 0x000fe40004000000 */
[----:B------:R-:W-:Y:S02]  /*0510*/  ISETP.LT.AND P3, PT, R34, R32, !P4 ;  /* 0x000000202200720c */ /* 0x000fe40006761270 */
[----:B------:R-:W-:Y:S01]  /*0520*/  SHF.L.U64.HI R4, R12, 0x1, R4 ;  /* 0x000000010c047819 */ /* 0x000fe20000010204 */
[----:B------:R-:W-:Y:S01]  /*0530*/  IMAD.SHL.U32 R12, R136, 0x8, RZ ;  /* 0x00000008880c7824 */ /* 0x000fe200078e00ff */
[----:B------:R-:W-:Y:S02]  /*0540*/  P2R R31, PR, R31, 0xf ;  /* 0x0000000f1f1f7803 */ /* 0x000fe40000000000 */
[----:B------:R-:W-:Y:S02]  /*0550*/  IADD3 R2, P1, R5, c[0x0][0x1b8], RZ ;  /* 0x00006e0005027a10 */ /* 0x000fe40007f3e0ff */
[----:B------:R-:W-:-:S02]  /*0560*/  IADD3 R13, P0, R13, -c[0x0][0x1c8], RZ ;  /* 0x800072000d0d7a10 */ /* 0x000fc40007f1e0ff */
[----:B------:R-:W-:Y:S02]  /*0570*/  IADD3 R2, P2, R2, c[0x0][0x1b8], RZ ;  /* 0x00006e0002027a10 */ /* 0x000fe40007f5e0ff */
[----:B------:R-:W-:Y:S02]  /*0580*/  IADD3.X R3, R4, c[0x0][0x1bc], RZ, P1, !PT ;  /* 0x00006f0004037a10 */ /* 0x000fe40000ffe4ff */
[----:B------:R-:W-:Y:S02]  /*0590*/  IADD3 R10, R37, 0x20, RZ ;  /* 0x00000020250a7810 */ /* 0x000fe40007ffe0ff */
[----:B------:R-:W-:Y:S02]  /*05a0*/  IADD3.X R8, R8, ~c[0x0][0x1cc], RZ, P0, !PT ;  /* 0x8000730008087a10 */ /* 0x000fe400007fe4ff */
[----:B------:R-:W-:Y:S02]  /*05b0*/  IADD3 R2, P1, P0, R13, c[0x0][0x1b8], R2 ;  /* 0x00006e000d027a10 */ /* 0x000fe4000783e002 */
[----:B------:R-:W-:-:S02]  /*05c0*/  IADD3.X R3, R3, c[0x0][0x1bc], RZ, P2, !PT ;  /* 0x00006f0003037a10 */ /* 0x000fc400017fe4ff */
[----:B------:R-:W-:Y:S02]  /*05d0*/  ISETP.GE.AND P2, PT, R10, c[0x0][0x160], PT ;  /* 0x000058000a007a0c */ /* 0x000fe40003f46270 */
[----:B------:R-:W-:Y:S02]  /*05e0*/  IADD3 R10, R37, 0x28, RZ ;  /* 0x00000028250a7810 */ /* 0x000fe40007ffe0ff */
[----:B------:R-:W-:Y:S02]  /*05f0*/  IADD3.X R3, R8, c[0x0][0x1bc], R3, P1, P0 ;  /* 0x00006f0008037a10 */ /* 0x000fe40000fe0403 */
[----:B------:R-:W-:Y:S02]  /*0600*/  ISETP.LT.AND P0, PT, R34, R32, !P2 ;  /* 0x000000202200720c */ /* 0x000fe40005701270 */
[----:B------:R-:W-:Y:S01]  /*0610*/  ISETP.GE.AND P1, PT, R10, c[0x0][0x160], PT ;  /* 0x000058000a007a0c */ /* 0x000fe20003f26270 */
[----:B------:R-:W-:Y:S01]  /*0620*/  IMAD.WIDE R2, R0, 0x2, R2 ;  /* 0x0000000200027825 */ /* 0x000fe200078e0202 */
[----:B------:R-:W-:-:S02]  /*0630*/  SEL R30, RZ, 0x100, !P0 ;  /* 0x00000100ff1e7807 */ /* 0x000fc40004000000 */
[-C--:B------:R-:W-:Y:S02]  /*0640*/  ISETP.LT.AND P0, PT, R34, R32.reuse, !P1 ;  /* 0x000000202200720c */ /* 0x080fe40004f01270 */
[C---:B------:R-:W-:Y:S02]  /*0650*/  IADD3 R8, R37.reuse, 0x30, RZ ;  /* 0x0000003025087810 */ /* 0x040fe40007ffe0ff */
[----:B------:R-:W-:Y:S02]  /*0660*/  SEL R29, RZ, 0x200, !P0 ;  /* 0x00000200ff1d7807 */ /* 0x000fe40004000000 */
[----:B------:R-:W-:Y:S02]  /*0670*/  ISETP.GE.AND P0, PT, R8, c[0x0][0x160], PT ;  /* 0x0000580008007a0c */ /* 0x000fe40003f06270 */
[----:B------:R-:W-:Y:S02]  /*0680*/  IADD3 R10, R37, 0x38, RZ ;  /* 0x00000038250a7810 */ /* 0x000fe40007ffe0ff */
[----:B------:R-:W-:-:S02]  /*0690*/  ISETP.LT.AND P3, PT, R34, R32, !P0 ;  /* 0x000000202200720c */ /* 0x000fc40004761270 */
[----:B------:R-:W-:Y:S02]  /*06a0*/  P2R R6, PR, RZ, 0x40 ;  /* 0x00000040ff067803 */ /* 0x000fe40000000000 */
[----:B------:R-:W-:Y:S02]  /*06b0*/  ISETP.GE.AND P6, PT, R37, c[0x0][0x160], PT ;  /* 0x0000580025007a0c */ /* 0x000fe40003fc6270 */
[----:B------:R-:W-:Y:S02]  /*06c0*/  SEL R28, RZ, 0x400, !P3 ;  /* 0x00000400ff1c7807 */ /* 0x000fe40005800000 */
[----:B------:R-:W-:Y:S01]  /*06d0*/  ISETP.GE.AND P3, PT, R10, c[0x0][0x160], PT ;  /* 0x000058000a007a0c */ /* 0x000fe20003f66270 */
[----:B------:R-:W-:Y:S01]  /*06e0*/  IMAD.SHL.U32 R10, R11, 0x4, RZ ;  /* 0x000000040b0a7824 */ /* 0x000fe200078e00ff */
[----:B------:R-:W-:Y:S02]  /*06f0*/  SEL R8, RZ, 0x1, P6 ;  /* 0x00000001ff087807 */ /* 0x000fe40003000000 */
[----:B------:R-:W-:-:S02]  /*0700*/  ISETP.LT.AND P6, PT, R34, R32, !P3 ;  /* 0x000000202200720c */ /* 0x000fc40005fc1270 */
[----:B------:R-:W-:Y:S02]  /*0710*/  SHF.R.U32.HI R13, RZ, 0x1, R15 ;  /* 0x00000001ff0d7819 */ /* 0x000fe4000001160f */
[----:B------:R-:W-:Y:S02]  /*0720*/  SEL R27, RZ, 0x800, !P6 ;  /* 0x00000800ff1b7807 */ /* 0x000fe40007000000 */
[----:B------:R-:W-:Y:S02]  /*0730*/  ISETP.NE.AND P6, PT, R6, RZ, PT ;  /* 0x000000ff0600720c */ /* 0x000fe40003fc5270 */
[----:B------:R-:W-:Y:S02]  /*0740*/  SHF.R.U32.HI R6, RZ, 0x5, R11 ;  /* 0x00000005ff067819 */ /* 0x000fe4000001160b */
[----:B------:R-:W-:Y:S02]  /*0750*/  SHF.R.U32.HI R21, RZ, 0x1, R21 ;  /* 0x00000001ff157819 */ /* 0x000fe40000011615 */
[----:B------:R-:W-:-:S02]  /*0760*/  LOP3.LUT R10, R10, 0x4, RZ, 0xc0, !PT ;  /* 0x000000040a0a7812 */ /* 0x000fc400078ec0ff */
[----:B------:R-:W1:Y:S01]  /*0770*/  SHFL.IDX PT, R6, R6, RZ, 0x1f ;  /* 0x00001fff06067589 */ /* 0x000e6200000e0000 */
[----:B------:R-:W-:Y:S02]  /*0780*/  LOP3.LUT R11, R11, 0xe, RZ, 0xc0, !PT ;  /* 0x0000000e0b0b7812 */ /* 0x000fe400078ec0ff */
[----:B------:R-:W-:Y:S02]  /*0790*/  LOP3.LUT R13, R13, 0x1, R14, 0x78, !PT ;  /* 0x000000010d0d7812 */ /* 0x000fe400078e780e */
[----:B------:R-:W-:Y:S02]  /*07a0*/  IADD3 R142, R142, 0x1f, -R19 ;  /* 0x0000001f8e8e7810 */ /* 0x000fe40007ffe813 */
[----:B------:R-:W-:Y:S02]  /*07b0*/  LOP3.LUT R136, R10, R136, R21, 0xf6, !PT ;  /* 0x000000880a887212 */ /* 0x000fe400078ef615 */
[----:B------:R-:W-:Y:S02]  /*07c0*/  LOP3.LUT R12, R12, 0xfffffff8, R15, 0xe2, !PT ;  /* 0xfffffff80c0c7812 */ /* 0x000fe400078ee20f */
[----:B------:R-:W-:-:S02]  /*07d0*/  SHF.R.U32.HI R11, RZ, 0x1, R11 ;  /* 0x00000001ff0b7819 */ /* 0x000fc4000001160b */
[----:B------:R-:W-:Y:S02]  /*07e0*/  LOP3.LUT R13, R13, R10, RZ, 0xfc, !PT ;  /* 0x0000000a0d0d7212 */ /* 0x000fe400078efcff */
[----:B------:R-:W-:Y:S01]  /*07f0*/  IADD3 R10, R142, 0x1f, RZ ;  /* 0x0000001f8e0a7810 */ /* 0x000fe20007ffe0ff */
[----:B------:R-:W-:Y:S01]  /*0800*/  IMAD R136, R11, 0x18, R136 ;  /* 0x000000180b887824 */ /* 0x000fe200078e0288 */
[----:B------:R-:W-:Y:S02]  /*0810*/  SHF.R.U32.HI R12, RZ, 0x1, R12 ;  /* 0x00000001ff0c7819 */ /* 0x000fe4000001160c */
[----:B------:R-:W-:Y:S02]  /*0820*/  SEL R15, RZ, 0xffffffff, P6 ;  /* 0xffffffffff0f7807 */ /* 0x000fe40003000000 */
[----:B------:R-:W-:Y:S01]  /*0830*/  ISETP.GE.U32.AND P6, PT, R10, 0x3f, PT ;  /* 0x0000003f0a00780c */ /* 0x000fe20003fc6070 */
[----:B------:R-:W-:Y:S01]  /*0840*/  IMAD R135, R12, 0x18, R13 ;  /* 0x000000180c877824 */ /* 0x000fe200078e020d */
[----:B------:R-:W-:Y:S01]  /*0850*/  LOP3.LUT R11, R142, 0xffffffe0, RZ, 0xc0, !PT ;  /* 0xffffffe08e0b7812 */ /* 0x000fe200078ec0ff */
[----:B------:R-:W-:Y:S01]  /*0860*/  IMAD.SHL.U32 R15, R15, 0x2, RZ ;  /* 0x000000020f0f7824 */ /* 0x000fe200078e00ff */
[----:B------:R-:W-:Y:S01]  /*0870*/  IADD3 R10, R17, 0x8, RZ ;  /* 0x00000008110a7810 */ /* 0x000fe20007ffe0ff */
[----:B-1----:R-:W1:Y:S01]  /*0880*/  R2UR UR14, R6 ;  /* 0x00000000060e73c2 */ /* 0x002e6200000e0000 */
[----:B------:R-:W-:-:S02]  /*0890*/  LEA.HI R19, R9, R9, RZ, 0x1 ;  /* 0x0000000909137211 */ /* 0x000fc400078f08ff */
[----:B------:R-:W-:Y:S02]  /*08a0*/  SEL R14, RZ, 0x4, P5 ;  /* 0x00000004ff0e7807 */ /* 0x000fe40002800000 */
[----:B------:R-:W-:Y:S02]  /*08b0*/  IADD3 R25, R9, 0x8, RZ ;  /* 0x0000000809197810 */ /* 0x000fe40007ffe0ff */
[----:B------:R-:W-:Y:S02]  /*08c0*/  LEA.HI R23, R33, R33, RZ, 0x1 ;  /* 0x0000002121177211 */ /* 0x000fe400078f08ff */
[----:B------:R-:W-:Y:S02]  /*08d0*/  ISETP.NE.AND P5, PT, R11, 0x20, PT ;  /* 0x000000200b00780c */ /* 0x000fe40003fa5270 */
[----:B------:R-:W-:Y:S02]  /*08e0*/  SEL R13, RZ, 0x8, P4 ;  /* 0x00000008ff0d7807 */ /* 0x000fe40002000000 */
[----:B------:R-:W-:-:S02]  /*08f0*/  SHF.R.S32.HI R22, RZ, 0x1f, R37 ;  /* 0x0000001fff167819 */ /* 0x000fc40000011425 */
[----:B------:R-:W-:Y:S02]  /*0900*/  ISETP.GE.AND P4, PT, R10, c[0x0][0x164], PT ;  /* 0x000059000a007a0c */ /* 0x000fe40003f86270 */
[----:B------:R-:W-:Y:S01]  /*0910*/  SEL R11, RZ, 0x200, P1 ;  /* 0x00000200ff0b7807 */ /* 0x000fe20000800000 */
[----:B------:R-:W-:Y:S01]  /*0920*/  IMAD R22, R22, c[0x0][0x180], RZ ;  /* 0x0000600016167a24 */ /* 0x000fe200078e02ff */
[C---:B------:R-:W-:Y:S02]  /*0930*/  IADD3 R10, R17.reuse, 0x10, RZ ;  /* 0x00000010110a7810 */ /* 0x040fe40007ffe0ff */
[C---:B------:R-:W-:Y:S02]  /*0940*/  ISETP.GE.AND P1, PT, R17.reuse, c[0x0][0x164], PT ;  /* 0x0000590011007a0c */ /* 0x040fe40003f26270 */
[----:B------:R-:W-:Y:S01]  /*0950*/  IADD3 R26, R17, 0x18, RZ ;  /* 0x00000018111a7810 */ /* 0x000fe20007ffe0ff */
[----:B-1----:R-:W-:Y:S01]  /*0960*/  ULEA.HI UR6, UR14, UR14, URZ, 0x1 ;  /* 0x0000000e0e067291 */ /* 0x002fe2000f8f083f */
[----:B------:R-:W-:-:S02]  /*0970*/  LOP3.LUT R18, R19, 0x3ffffffe, RZ, 0xc0, !PT ;  /* 0x3ffffffe13127812 */ /* 0x000fc400078ec0ff */
[----:B------:R-:W-:Y:S01]  /*0980*/  LEA.HI R17, R25, R25, RZ, 0x1 ;  /* 0x0000001919117211 */ /* 0x000fe200078f08ff */
[----:B------:R-:W-:Y:S01]  /*0990*/  ULOP3.LUT UR4, UR6, 0xfffffffe, URZ, 0xc0, !UPT ;  /* 0xfffffffe06047892 */ /* 0x000fe2000f8ec03f */
[----:B------:R-:W-:Y:S01]  /*09a0*/  LOP3.LUT R12, R23, 0x3ffffffe, RZ, 0xc0, !PT ;  /* 0x3ffffffe170c7812 */ /* 0x000fe200078ec0ff */
[----:B------:R-:W-:Y:S01]  /*09b0*/  IMAD.IADD R18, R9, 0x1, -R18 ;  /* 0x0000000109127824 */ /* 0x000fe200078e0a12 */
[----:B------:R-:W-:Y:S01]  /*09c0*/  LOP3.LUT R15, R15, 0x2, R8, 0xe2, !PT ;  /* 0x000000020f0f7812 */ /* 0x000fe200078ee208 */
[----:B------:R-:W-:Y:S01]  /*09d0*/  IMAD R9, R37, c[0x0][0x184], R22 ;  /* 0x0000610025097a24 */ /* 0x000fe200078e0216 */
[----:B------:R-:W-:Y:S01]  /*09e0*/  LOP3.LUT R16, R17, 0x3ffffffe, RZ, 0xc0, !PT ;  /* 0x3ffffffe11107812 */ /* 0x000fe200078ec0ff */
[----:B------:R-:W-:Y:S01]  /*09f0*/  IMAD.IADD R6, R33, 0x1, -R12 ;  /* 0x0000000121067824 */ /* 0x000fe200078e0a0c */
[----:B------:R-:W-:Y:S01]  /*0a00*/  SEL R8, RZ, 0xffffffff, P4 ;  /* 0xffffffffff087807 */ /* 0x000fe20002000000 */
[----:B------:R-:W-:Y:S01]  /*0a10*/  IMAD.WIDE.U32 R36, R37, c[0x0][0x180], R34 ;  /* 0x0000600025247a25 */ /* 0x000fe200078e0022 */
[----:B------:R-:W-:Y:S01]  /*0a20*/  SEL R12, RZ, 0x100, P2 ;  /* 0x00000100ff0c7807 */ /* 0x000fe20001000000 */
[----:B------:R-:W-:Y:S01]  /*0a30*/  USHF.R.S32.HI UR6, URZ, 0x1, UR6 ;  /* 0x000000013f067899 */ /* 0x000fe20008011406 */
[----:B------:R-:W-:Y:S01]  /*0a40*/  LOP3.LUT R13, R13, R14, R15, 0xfe, !PT ;  /* 0x0000000e0d0d7212 */ /* 0x000fe200078efe0f */
[--C-:B------:R-:W-:Y:S01]  /*0a50*/  IMAD R18, R18, 0x4, R7.reuse ;  /* 0x0000000412127824 */ /* 0x100fe200078e0207 */
[----:B------:R-:W-:Y:S01]  /*0a60*/  IADD3 R33, R33, 0x8, RZ ;  /* 0x0000000821217810 */ /* 0x000fe20007ffe0ff */
[----:B------:R-:W-:Y:S01]  /*0a70*/  IMAD.IADD R16, R25, 0x1, -R16 ;  /* 0x0000000119107824 */ /* 0x000fe200078e0a10 */
[----:B------:R-:W-:Y:S01]  /*0a80*/  ISETP.GE.AND P2, PT, R10, c[0x0][0x164], PT ;  /* 0x000059000a007a0c */ /* 0x000fe20003f46270 */
[----:B------:R-:W-:Y:S01]  /*0a90*/  IMAD R25, R6, 0x4, R7 ;  /* 0x0000000406197824 */ /* 0x000fe200078e0207 */
[----:B------:R-:W-:Y:S01]  /*0aa0*/  LOP3.LUT R11, R11, R12, R13, 0xfe, !PT ;  /* 0x0000000c0b0b7212 */ /* 0x000fe200078efe0d */
[----:B------:R-:W-:Y:S01]  /*0ab0*/  IMAD.IADD R6, R37, 0x1, R9 ;  /* 0x0000000125067824 */ /* 0x000fe200078e0209 */
[----:B------:R-:W-:Y:S01]  /*0ac0*/  SEL R10, RZ, 0x400, P0 ;  /* 0x00000400ff0a7807 */ /* 0x000fe20000000000 */
[----:B------:R-:W-:Y:S01]  /*0ad0*/  IMAD.SHL.U32 R8, R8, 0x2, RZ ;  /* 0x0000000208087824 */ /* 0x000fe200078e00ff */
[----:B------:R-:W-:Y:S01]  /*0ae0*/  SEL R9, RZ, 0x1, P1 ;  /* 0x00000001ff097807 */ /* 0x000fe20000800000 */
[----:B------:R-:W-:Y:S01]  /*0af0*/  IMAD R16, R16, 0x4, R7 ;  /* 0x0000000410107824 */ /* 0x000fe200078e0207 */
[--C-:B------:R-:W-:Y:S01]  /*0b00*/  SHF.R.S32.HI R12, RZ, 0x1, R19.reuse ;  /* 0x00000001ff0c7819 */ /* 0x100fe20000011413 */
[----:B------:R-:W-:Y:S01]  /*0b10*/  UIADD3 UR4, UR14, -UR4, URZ ;  /* 0x800000040e047290 */ /* 0x000fe2000fffe03f */
[----:B------:R-:W-:Y:S01]  /*0b20*/  ISETP.GE.AND P0, PT, R26, c[0x0][0x164], PT ;  /* 0x000059001a007a0c */ /* 0x000fe20003f06270 */
[----:B------:R-:W-:Y:S01]  /*0b30*/  USHF.L.U32 UR5, UR6, 0x3, URZ ;  /* 0x0000000306057899 */ /* 0x000fe2000800063f */
[----:B------:R-:W-:-:S02]  /*0b40*/  SHF.R.S32.HI R19, RZ, 0x1f, R19 ;  /* 0x0000001fff137819 */ /* 0x000fc40000011413 */
[----:B------:R-:W-:Y:S01]  /*0b50*/  SHF.R.S32.HI R13, RZ, 0x1f, R18 ;  /* 0x0000001fff0d7819 */ /* 0x000fe20000011412 */
[----:B------:R-:W-:Y:S01]  /*0b60*/  UIMAD UR4, UR4, 0x300, UR5 ;  /* 0x00000300040478a4 */ /* 0x000fe2000f8e0205 */
[----:B------:R-:W-:Y:S02]  /*0b70*/  LEA.HI R21, R33, R33, RZ, 0x1 ;  /* 0x0000002121157211 */ /* 0x000fe400078f08ff */
[----:B------:R-:W-:Y:S02]  /*0b80*/  LOP3.LUT R8, R8, 0x2, R9, 0xe2, !PT ;  /* 0x0000000208087812 */ /* 0x000fe400078ee209 */
[----:B------:R-:W-:Y:S02]  /*0b90*/  SEL R14, RZ, 0x4, P2 ;  /* 0x00000004ff0e7807 */ /* 0x000fe40001000000 */
[----:B------:R-:W-:Y:S02]  /*0ba0*/  SEL R9, RZ, 0x8, P0 ;  /* 0x00000008ff097807 */ /* 0x000fe40000000000 */
[----:B------:R-:W-:-:S02]  /*0bb0*/  LEA.HI R19, R19, R12, RZ, 0x2 ;  /* 0x0000000c13137211 */ /* 0x000fc400078f10ff */
[----:B------:R-:W-:Y:S02]  /*0bc0*/  LEA.HI R13, R13, R18, RZ, 0x2 ;  /* 0x000000120d0d7211 */ /* 0x000fe400078f10ff */
[----:B------:R-:W-:Y:S02]  /*0bd0*/  LOP3.LUT R20, R21, 0x3ffffffe, RZ, 0xc0, !PT ;  /* 0x3ffffffe15147812 */ /* 0x000fe400078ec0ff */
[----:B------:R-:W-:Y:S02]  /*0be0*/  LOP3.LUT R8, R9, R14, R8, 0xfe, !PT ;  /* 0x0000000e09087212 */ /* 0x000fe400078efe08 */
[----:B------:R-:W-:Y:S01]  /*0bf0*/  LOP3.LUT R19, R19, 0x1ffffffc, RZ, 0xc0, !PT ;  /* 0x1ffffffc13137812 */ /* 0x000fe200078ec0ff */
[----:B------:R-:W-:Y:S01]  /*0c00*/  IMAD.IADD R20, R33, 0x1, -R20 ;  /* 0x0000000121147824 */ /* 0x000fe200078e0a14 */
[----:B------:R-:W-:Y:S02]  /*0c10*/  LOP3.LUT R13, R13, 0xfffffffc, RZ, 0xc0, !PT ;  /* 0xfffffffc0d0d7812 */ /* 0x000fe400078ec0ff */
[----:B------:R-:W-:Y:S01]  /*0c20*/  SHF.R.S32.HI R22, RZ, 0x1f, R25 ;  /* 0x0000001fff167819 */ /* 0x000fe20000011419 */
[----:B------:R-:W-:Y:S01]  /*0c30*/  IMAD.IADD R19, R12, 0x1, -R19 ;  /* 0x000000010c137824 */ /* 0x000fe200078e0a13 */
[----:B------:R-:W-:Y:S01]  /*0c40*/  SEL R9, RZ, 0x800, P3 ;  /* 0x00000800ff097807 */ /* 0x000fe20001800000 */
[----:B------:R-:W-:Y:S01]  /*0c50*/  IMAD.IADD R18, R18, 0x1, -R13 ;  /* 0x0000000112127824 */ /* 0x000fe200078e0a0d */
[----:B------:R-:W-:Y:S01]  /*0c60*/  LEA.HI R22, R22, R25, RZ, 0x2 ;  /* 0x0000001916167211 */ /* 0x000fe200078f10ff */
[----:B------:R-:W-:Y:S01]  /*0c70*/  IMAD R20, R20, 0x4, R7 ;  /* 0x0000000414147824 */ /* 0x000fe200078e0207 */
[----:B------:R-:W-:Y:S01]  /*0c80*/  LOP3.LUT R9, R9, R10, R11, 0xfe, !PT ;  /* 0x0000000a09097212 */ /* 0x000fe200078efe0b */
[----:B------:R-:W-:Y:S01]  /*0c90*/  IMAD.SHL.U32 R7, R36, 0x2, RZ ;  /* 0x0000000224077824 */ /* 0x000fe200078e00ff */
[----:B------:R-:W-:-:S02]  /*0ca0*/  SHF.R.S32.HI R10, RZ, 0x1, R17 ;  /* 0x00000001ff0a7819 */ /* 0x000fc40000011411 */
[----:B------:R-:W-:Y:S02]  /*0cb0*/  SHF.R.S32.HI R17, RZ, 0x1f, R17 ;  /* 0x0000001fff117819 */ /* 0x000fe40000011411 */
[----:B------:R-:W-:Y:S02]  /*0cc0*/  LOP3.LUT R22, R22, 0xfffffffc, RZ, 0xc0, !PT ;  /* 0xfffffffc16167812 */ /* 0x000fe400078ec0ff */
[-C--:B------:R-:W-:Y:S02]  /*0cd0*/  ISETP.LT.AND P0, PT, R34, R32.reuse, !P1 ;  /* 0x000000202200720c */ /* 0x080fe40004f01270 */
[----:B------:R-:W-:Y:S02]  /*0ce0*/  LOP3.LUT R18, R18, R19, RZ, 0x3c, !PT ;  /* 0x0000001312127212 */ /* 0x000fe400078e3cff */
[----:B------:R-:W-:Y:S02]  /*0cf0*/  ISETP.LT.AND P1, PT, R34, R32, !P4 ;  /* 0x000000202200720c */ /* 0x000fe40006721270 */
[----:B------:R-:W-:Y:S01]  /*0d00*/  LEA.HI R19, R17, R10, RZ, 0x2 ;  /* 0x0000000a11137211 */ /* 0x000fe200078f10ff */
[----:B------:R-:W-:Y:S01]  /*0d10*/  IMAD.IADD R13, R13, 0x1, R18 ;  /* 0x000000010d0d7824 */ /* 0x000fe200078e0212 */
[----:B------:R-:W-:Y:S01]  /*0d20*/  SHF.L.U64.HI R6, R36, 0x1, R6 ;  /* 0x0000000124067819 */ /* 0x000fe20000010206 */
[----:B------:R-:W-:Y:S01]  /*0d30*/  IMAD.IADD R36, R25, 0x1, -R22 ;  /* 0x0000000119247824 */ /* 0x000fe200078e0a16 */
[----:B------:R-:W-:Y:S01]  /*0d40*/  SHF.R.S32.HI R11, RZ, 0x1, R21 ;  /* 0x00000001ff0b7819 */ /* 0x000fe20000011415 */
[----:B------:R-:W-:Y:S01]  /*0d50*/  IMAD R13, R12, 0x18, R13 ;  /* 0x000000180c0d7824 */ /* 0x000fe200078e020d */
[----:B------:R-:W-:-:S02]  /*0d60*/  SHF.R.S32.HI R14, RZ, 0x1f, R21 ;  /* 0x0000001fff0e7819 */ /* 0x000fc40000011415 */
[----:B------:R-:W-:Y:S01]  /*0d70*/  SHF.R.S32.HI R15, RZ, 0x1f, R20 ;  /* 0x0000001fff0f7819 */ /* 0x000fe20000011414 */
[----:B------:R-:W-:Y:S01]  /*0d80*/  IMAD.SHL.U32 R13, R13, 0x8, RZ ;  /* 0x000000080d0d7824 */ /* 0x000fe200078e00ff */
[----:B------:R-:W-:Y:S02]  /*0d90*/  IADD3 R17, P4, R7, c[0x0][0x188], RZ ;  /* 0x0000620007117a10 */ /* 0x000fe40007f9e0ff */
[--C-:B------:R-:W-:Y:S01]  /*0da0*/  SHF.R.S32.HI R24, RZ, 0x1, R23.reuse ;  /* 0x00000001ff187819 */ /* 0x100fe20000011417 */
[----:B------:R-:W-:Y:S01]  /*0db0*/  IMAD.SHL.U32 R13, R13, 0x2, RZ ;  /* 0x000000020d0d7824 */ /* 0x000fe200078e00ff */
[----:B------:R-:W-:Y:S02]  /*0dc0*/  LOP3.LUT R25, R19, 0x1ffffffc, RZ, 0xc0, !PT ;  /* 0x1ffffffc13197812 */ /* 0x000fe400078ec0ff */
[----:B------:R-:W-:Y:S02]  /*0dd0*/  SHF.R.S32.HI R23, RZ, 0x1f, R23 ;  /* 0x0000001fff177819 */ /* 0x000fe40000011417 */
[----:B------:R-:W-:Y:S01]  /*0de0*/  LEA.HI R14, R14, R11, RZ, 0x2 ;  /* 0x0000000b0e0e7211 */ /* 0x000fe200078f10ff */
[----:B------:R-:W-:Y:S01]  /*0df0*/  IMAD.IADD R25, R10, 0x1, -R25 ;  /* 0x000000010a197824 */ /* 0x000fe200078e0a19 */
[----:B------:R-:W-:-:S02]  /*0e00*/  LEA.HI R15, R15, R20, RZ, 0x2 ;  /* 0x000000140f0f7211 */ /* 0x000fc400078f10ff */
[----:B------:R-:W-:Y:S02]  /*0e10*/  IADD3.X R19, R6, c[0x0][0x18c], RZ, P4, !PT ;  /* 0x0000630006137a10 */ /* 0x000fe400027fe4ff */
[----:B------:R-:W-:Y:S02]  /*0e20*/  IADD3 R17, P4, R17, c[0x0][0x188], RZ ;  /* 0x0000620011117a10 */ /* 0x000fe40007f9e0ff */
[----:B------:R-:W-:Y:S02]  /*0e30*/  LEA.HI R23, R23, R24, RZ, 0x2 ;  /* 0x0000001817177211 */ /* 0x000fe400078f10ff */
[----:B------:R-:W-:Y:S02]  /*0e40*/  LOP3.LUT R14, R14, 0x1ffffffc, RZ, 0xc0, !PT ;  /* 0x1ffffffc0e0e7812 */ /* 0x000fe400078ec0ff */
[----:B------:R-:W-:Y:S02]  /*0e50*/  LOP3.LUT R15, R15, 0xfffffffc, RZ, 0xc0, !PT ;  /* 0xfffffffc0f0f7812 */ /* 0x000fe400078ec0ff */
[----:B------:R-:W-:Y:S01]  /*0e60*/  IADD3.X R19, R19, c[0x0][0x18c], RZ, P4, !PT ;  /* 0x0000630013137a10 */ /* 0x000fe200027fe4ff */
[----:B------:R-:W-:Y:S01]  /*0e70*/  IMAD.IADD R14, R11, 0x1, -R14 ;  /* 0x000000010b0e7824 */ /* 0x000fe200078e0a0e */
[----:B------:R-:W-:Y:S01]  /*0e80*/  IADD3 R17, P4, R17, c[0x0][0x188], RZ ;  /* 0x0000620011117a10 */ /* 0x000fe20007f9e0ff */
[----:B------:R-:W-:Y:S01]  /*0e90*/  IMAD.IADD R21, R20, 0x1, -R15 ;  /* 0x0000000114157824 */ /* 0x000fe200078e0a0f */
[----:B------:R-:W-:-:S02]  /*0ea0*/  SEL R146, R8, RZ, P5 ;  /* 0x000000ff08927207 */ /* 0x000fc40002800000 */
[----:B------:R-:W-:Y:S02]  /*0eb0*/  ISETP.GE.AND P3, PT, R26, c[0x0][0x164], PT ;  /* 0x000059001a007a0c */ /* 0x000fe40003f66270 */
[----:B------:R-:W-:Y:S02]  /*0ec0*/  LOP3.LUT R23, R23, 0x1ffffffc, RZ, 0xc0, !PT ;  /* 0x1ffffffc17177812 */ /* 0x000fe400078ec0ff */
[----:B------:R-:W-:Y:S01]  /*0ed0*/  IADD3.X R18, R19, c[0x0][0x18c], RZ, P4, !PT ;  /* 0x0000630013127a10 */ /* 0x000fe200027fe4ff */
[----:B------:R-:W-:Y:S01]  /*0ee0*/  IMAD.SHL.U32 R19, R146, 0x10, RZ ;  /* 0x0000001092137824 */ /* 0x000fe200078e00ff */
[-C--:B------:R-:W-:Y:S01]  /*0ef0*/  ISETP.LT.AND P2, PT, R34, R32.reuse, !P2 ;  /* 0x000000202200720c */ /* 0x080fe20005741270 */
[----:B------:R-:W-:Y:S01]  /*0f00*/  IMAD.IADD R23, R24, 0x1, -R23 ;  /* 0x0000000118177824 */ /* 0x000fe200078e0a17 */
[----:B------:R-:W-:Y:S02]  /*0f10*/  ISETP.LT.AND P3, PT, R34, R32, !P3 ;  /* 0x000000202200720c */ /* 0x000fe40005f61270 */
[----:B------:R-:W-:Y:S01]  /*0f20*/  SEL R8, RZ, 0x1, !P0 ;  /* 0x00000001ff087807 */ /* 0x000fe20004000000 */
[----:B------:R-:W-:Y:S01]  /*0f30*/  CS2R R32, SRZ ;  /* 0x0000000000207805 */ /* 0x000fe2000001ff00 */
[----:B------:R-:W-:Y:S01]  /*0f40*/  IADD3 R20, P4, R17, c[0x0][0x188], RZ ;  /* 0x0000620011147a10 */ /* 0x000fe20007f9e0ff */
[----:B------:R-:W-:Y:S01]  /*0f50*/  CS2R R34, SRZ ;  /* 0x0000000000227805 */ /* 0x000fe2000001ff00 */
[----:B------:R-:W-:-:S02]  /*0f60*/  LOP3.LUT R29, R29, R30, R31, 0xfe, !PT ;  /* 0x0000001e1d1d7212 */ /* 0x000fc400078efe1f */
[----:B------:R-:W-:Y:S01]  /*0f70*/  LOP3.LUT R14, R21, R14, RZ, 0x3c, !PT ;  /* 0x0000000e150e7212 */ /* 0x000fe200078e3cff */
[----:B------:R-:W-:Y:S01]  /*0f80*/  CS2R R30, SRZ ;  /* 0x00000000001e7805 */ /* 0x000fe2000001ff00 */
[----:B------:R-:W-:Y:S02]  /*0f90*/  P2R R8, PR, R8, 0xf ;  /* 0x0000000f08087803 */ /* 0x000fe40000000000 */
[----:B------:R-:W-:Y:S01]  /*0fa0*/  IADD3.X R17, R18, c[0x0][0x18c], RZ, P4, !PT ;  /* 0x0000630012117a10 */ /* 0x000fe200027fe4ff */
[----:B------:R-:W-:Y:S01]  /*0fb0*/  IMAD.IADD R14, R15, 0x1, R14 ;  /* 0x000000010f0e7824 */ /* 0x000fe200078e020e */
[----:B------:R-:W-:Y:S01]  /*0fc0*/  IADD3 R18, P0, R20, c[0x0][0x188], RZ ;  /* 0x0000620014127a10 */ /* 0x000fe20007f1e0ff */
[----:B------:R-:W-:Y:S01]  /*0fd0*/  IMAD.SHL.U32 R15, R146, 0x8, RZ ;  /* 0x00000008920f7824 */ /* 0x000fe200078e00ff */
[----:B------:R-:W-:Y:S01]  /*0fe0*/  LOP3.LUT P4, RZ, R19, 0x10, RZ, 0xc0, !PT ;  /* 0x0000001013ff7812 */ /* 0x000fe2000788c0ff */
[----:B------:R-:W-:Y:S01]  /*0ff0*/  IMAD.MOV.U32 R19, RZ, RZ, c[0x0][0x190] ;  /* 0x00006400ff137624 */ /* 0x000fe200078e00ff */
[----:B------:R-:W-:Y:S01]  /*1000*/  LOP3.LUT R23, R36, R23, RZ, 0x3c, !PT ;  /* 0x0000001724177212 */ /* 0x000fe200078e3cff */
[----:B------:R-:W-:Y:S01]  /*1010*/  IMAD R14, R11, 0x18, R14 ;  /* 0x000000180b0e7824 */ /* 0x000fe200078e020e */
[----:B------:R-:W-:Y:S01]  /*1020*/  LOP3.LUT R27, R27, R28, R29, 0xfe, !PT ;  /* 0x0000001c1b1b7212 */ /* 0x000fe200078efe1d */
[----:B------:R-:W-:Y:S01]  /*1030*/  CS2R R36, SRZ ;  /* 0x0000000000247805 */ /* 0x000fe2000001ff00 */
[----:B------:R-:W-:Y:S01]  /*1040*/  IADD3.X R17, R17, c[0x0][0x18c], RZ, P0, !PT ;  /* 0x0000630011117a10 */ /* 0x000fe200007fe4ff */
[----:B------:R-:W-:Y:S01]  /*1050*/  IMAD.IADD R23, R22, 0x1, R23 ;  /* 0x0000000116177824 */ /* 0x000fe200078e0217 */
[----:B------:R-:W-:Y:S01]  /*1060*/  IADD3 R18, P0, R18, c[0x0][0x188], RZ ;  /* 0x0000620012127a10 */ /* 0x000fe20007f1e0ff */
[----:B------:R-:W-:Y:S01]  /*1070*/  IMAD.SHL.U32 R14, R14, 0x8, RZ ;  /* 0x000000080e0e7824 */ /* 0x000fe200078e00ff */
[----:B------:R-:W-:Y:S01]  /*1080*/  IADD3 R19, P2, R19, -c[0x0][0x198], RZ ;  /* 0x8000660013137a10 */ /* 0x000fe20007f5e0ff */
[----:B------:R-:W-:Y:S01]  /*1090*/  IMAD R23, R24, 0x18, R23 ;  /* 0x0000001818177824 */ /* 0x000fe200078e0217 */
[----:B------:R-:W-:Y:S01]  /*10a0*/  SEL R27, R27, RZ, P6 ;  /* 0x000000ff1b1b7207 */ /* 0x000fe20003000000 */
[----:B------:R-:W-:Y:S01]  /*10b0*/  IMAD.SHL.U32 R133, R14, 0x2, RZ ;  /* 0x000000020e857824 */ /* 0x000fe200078e00ff */
[----:B------:R-:W-:Y:S01]  /*10c0*/  LOP3.LUT P3, RZ, R15, 0x10, RZ, 0xc0, !PT ;  /* 0x000000100fff7812 */ /* 0x000fe2000786c0ff */
[----:B------:R-:W-:Y:S01]  /*10d0*/  IMAD.MOV.U32 R15, RZ, RZ, c[0x0][0x194] ;  /* 0x00006500ff0f7624 */ /* 0x000fe200078e00ff */
[----:B------:R-:W-:Y:S01]  /*10e0*/  IADD3.X R17, R17, c[0x0][0x18c], RZ, P0, !PT ;  /* 0x0000630011117a10 */ /* 0x000fe200007fe4ff */
[----:B------:R-:W-:Y:S01]  /*10f0*/  IMAD.SHL.U32 R23, R23, 0x8, RZ ;  /* 0x0000000817177824 */ /* 0x000fe200078e00ff */
[----:B------:R-:W-:Y:S01]  /*1100*/  IADD3 R18, P1, P0, R19, c[0x0][0x188], R18 ;  /* 0x0000620013127a10 */ /* 0x000fe2000783e012 */
[C---:B------:R-:W-:Y:S01]  /*1110*/  IMAD.SHL.U32 R19, R27.reuse, 0x10, RZ ;  /* 0x000000101b137824 */ /* 0x040fe200078e00ff */
[----:B------:R-:W-:Y:S01]  /*1120*/  SHF.R.S32.HI R21, RZ, 0x1f, R16 ;  /* 0x0000001fff157819 */ /* 0x000fe20000011410 */
[----:B------:R-:W-:Y:S01]  /*1130*/  IMAD.SHL.U32 R11, R27, 0x8, RZ ;  /* 0x000000081b0b7824 */ /* 0x000fe200078e00ff */
[----:B------:R-:W-:Y:S01]  /*1140*/  IADD3.X R20, R15, ~c[0x0][0x19c], RZ, P2, !PT ;  /* 0x800067000f147a10 */ /* 0x000fe200017fe4ff */
[----:B------:R-:W-:Y:S01]  /*1150*/  IMAD.SHL.U32 R134, R23, 0x2, RZ ;  /* 0x0000000217867824 */ /* 0x000fe200078e00ff */
[----:B------:R-:W-:Y:S01]  /*1160*/  LEA.HI R21, R21, R16, RZ, 0x2 ;  /* 0x0000001015157211 */ /* 0x000fe200078f10ff */
[----:B------:R-:W-:Y:S01]  /*1170*/  CS2R R28, SRZ ;  /* 0x00000000001c7805 */ /* 0x000fe2000001ff00 */
[----:B------:R-:W-:-:S02]  /*1180*/  LOP3.LUT P2, RZ, R19, 0x10, RZ, 0xc0, !PT ;  /* 0x0000001013ff7812 */ /* 0x000fc4000784c0ff */
[----:B------:R-:W-:Y:S02]  /*1190*/  LOP3.LUT R21, R21, 0xfffffffc, RZ, 0xc0, !PT ;  /* 0xfffffffc15157812 */ /* 0x000fe400078ec0ff */
[----:B------:R-:W-:Y:S02]  /*11a0*/  IADD3.X R19, R20, c[0x0][0x18c], R17, P1, P0 ;  /* 0x0000630014137a10 */ /* 0x000fe40000fe0411 */
[----:B------:R-:W-:Y:S01]  /*11b0*/  IADD3 R22, P0, R7, c[0x0][0x1a0], RZ ;  /* 0x0000680007167a10 */ /* 0x000fe20007f1e0ff */
[----:B------:R-:W-:Y:S01]  /*11c0*/  IMAD.IADD R16, R16, 0x1, -R21 ;  /* 0x0000000110107824 */ /* 0x000fe200078e0a15 */
[----:B------:R-:W-:Y:S01]  /*11d0*/  LOP3.LUT P1, RZ, R11, 0x10, RZ, 0xc0, !PT ;  /* 0x000000100bff7812 */ /* 0x000fe2000782c0ff */
[----:B------:R-:W-:Y:S01]  /*11e0*/  IMAD.WIDE R18, R0, 0x2, R18 ;  /* 0x0000000200127825 */ /* 0x000fe200078e0212 */
[----:B------:R-:W-:Y:S02]  /*11f0*/  IADD3.X R23, R6, c[0x0][0x1a4], RZ, P0, !PT ;  /* 0x0000690006177a10 */ /* 0x000fe400007fe4ff */
[----:B------:R-:W-:Y:S01]  /*1200*/  LOP3.LUT R134, R134, 0xfffffff0, RZ, 0xc0, !PT ;  /* 0xfffffff086867812 */ /* 0x000fe200078ec0ff */
[----:B------:R-:W-:Y:S01]  /*1210*/  IMAD.SHL.U32 R6, R27, 0x4, RZ ;  /* 0x000000041b067824 */ /* 0x000fe200078e00ff */
[----:B------:R-:W-:-:S02]  /*1220*/  IADD3 R24, P0, R22, c[0x0][0x188], RZ ;  /* 0x0000620016187a10 */ /* 0x000fc40007f1e0ff */
[----:B------:R-:W-:Y:S01]  /*1230*/  LOP3.LUT R16, R16, R25, RZ, 0x3c, !PT ;  /* 0x0000001910107212 */ /* 0x000fe200078e3cff */
[----:B------:R1:W-:Y:S01]  /*1240*/  LDGSTS.E.BYPASS.LTC128B.128 [R134], [R22.64], P2 ;  /* 0x0000000016867fae */ /* 0x0003e20009101d50 */
[----:B------:R-:W-:Y:S02]  /*1250*/  IADD3.X R25, R23, c[0x0][0x18c], RZ, P0, !PT ;  /* 0x0000630017197a10 */ /* 0x000fe400007fe4ff */
[----:B------:R-:W-:Y:S01]  /*1260*/  LOP3.LUT R133, R133, 0xfffffff0, RZ, 0xc0, !PT ;  /* 0xfffffff085857812 */ /* 0x000fe200078ec0ff */
[----:B------:R-:W-:Y:S01]  /*1270*/  IMAD.IADD R21, R21, 0x1, R16 ;  /* 0x0000000115157824 */ /* 0x000fe200078e0210 */
[----:B------:R-:W-:Y:S01]  /*1280*/  LOP3.LUT P2, RZ, R6, 0x10, RZ, 0xc0, !PT ;  /* 0x0000001006ff7812 */ /* 0x000fe2000784c0ff */
[----:B------:R-:W-:Y:S01]  /*1290*/  IMAD.SHL.U32 R6, R27, 0x2, RZ ;  /* 0x000000021b067824 */ /* 0x000fe200078e00ff */
[----:B------:R-:W-:Y:S01]  /*12a0*/  IADD3 R16, P0, R24, c[0x0][0x188], RZ ;  /* 0x0000620018107a10 */ /* 0x000fe20007f1e0ff */
[----:B------:R2:W-:Y:S01]  /*12b0*/  LDGSTS.E.BYPASS.LTC128B.128 [R133], [R24.64], P1 ;  /* 0x0000000018857fae */ /* 0x0005e20008901d50 */
[----:B------:R-:W-:Y:S01]  /*12c0*/  IMAD R21, R10, 0x18, R21 ;  /* 0x000000180a157824 */ /* 0x000fe200078e0215 */
[----:B------:R-:W-:-:S02]  /*12d0*/  SEL R8, R8, RZ, P6 ;  /* 0x000000ff08087207 */ /* 0x000fc40003000000 */
[----:B------:R-:W-:Y:S01]  /*12e0*/  LOP3.LUT P1, RZ, R6, 0x10, RZ, 0xc0, !PT ;  /* 0x0000001006ff7812 */ /* 0x000fe2000782c0ff */
[----:B------:R-:W-:Y:S01]  /*12f0*/  IMAD.SHL.U32 R21, R21, 0x8, RZ ;  /* 0x0000000815157824 */ /* 0x000fe200078e00ff */
[----:B------:R-:W-:Y:S02]  /*1300*/  LOP3.LUT R6, R27, 0x100, RZ, 0xc0, !PT ;  /* 0x000001001b067812 */ /* 0x000fe400078ec0ff */
[----:B------:R-:W-:Y:S01]  /*1310*/  IADD3.X R17, R25, c[0x0][0x18c], RZ, P0, !PT ;  /* 0x0000630019117a10 */ /* 0x000fe200007fe4ff */
[----:B------:R-:W-:Y:S01]  /*1320*/  IMAD.SHL.U32 R21, R21, 0x2, RZ ;  /* 0x0000000215157824 */ /* 0x000fe200078e00ff */
[----:B------:R-:W-:Y:S02]  /*1330*/  IADD3 R14, P0, R16, c[0x0][0x188], RZ ;  /* 0x00006200100e7a10 */ /* 0x000fe40007f1e0ff */
[----:B------:R-:W-:Y:S01]  /*1340*/  SHF.R.U32.HI R7, RZ, 0x4, R6 ;  /* 0x00000004ff077819 */ /* 0x000fe20000011606 */
[----:B------:R3:W-:Y:S01]  /*1350*/  LDGSTS.E.BYPASS.LTC128B.128 [R134+0xc00], [R16.64], P2 ;  /* 0x00c0000010867fae */ /* 0x0007e20009101d50 */
[----:B------:R-:W-:-:S02]  /*1360*/  LOP3.LUT R6, R27, 0x200, RZ, 0xc0, !PT ;  /* 0x000002001b067812 */ /* 0x000fc400078ec0ff */
[----:B------:R-:W-:Y:S02]  /*1370*/  IADD3.X R15, R17, c[0x0][0x18c], RZ, P0, !PT ;  /* 0x00006300110f7a10 */ /* 0x000fe400007fe4ff */
[----:B------:R-:W-:Y:S02]  /*1380*/  ISETP.NE.U32.AND P2, PT, R7, RZ, PT ;  /* 0x000000ff0700720c */ /* 0x000fe40003f45070 */
[----:B------:R-:W-:Y:S01]  /*1390*/  SHF.R.U32.HI R7, RZ, 0x5, R6 ;  /* 0x00000005ff077819 */ /* 0x000fe20000011606 */
[----:B------:R4:W-:Y:S01]  /*13a0*/  LDGSTS.E.BYPASS.LTC128B.128 [R133+0xc00], [R14.64], P1 ;  /* 0x00c000000e857fae */ /* 0x0009e20008901d50 */
[----:B------:R-:W-:Y:S02]  /*13b0*/  LOP3.LUT R6, R27, 0x400, RZ, 0xc0, !PT ;  /* 0x000004001b067812 */ /* 0x000fe400078ec0ff */
[----:B------:R-:W-:Y:S02]  /*13c0*/  IADD3 R10, P0, R14, c[0x0][0x188], RZ ;  /* 0x000062000e0a7a10 */ /* 0x000fe40007f1e0ff */
[----:B------:R-:W-:Y:S01]  /*13d0*/  ISETP.NE.U32.AND P1, PT, R7, RZ, PT ;  /* 0x000000ff0700720c */ /* 0x000fe20003f25070 */
[----:B--2---:R-:W-:Y:S01]  /*13e0*/  CS2R R24, SRZ ;  /* 0x0000000000187805 */ /* 0x004fe2000001ff00 */
[----:B------:R-:W-:-:S02]  /*13f0*/  SHF.R.U32.HI R6, RZ, 0x6, R6 ;  /* 0x00000006ff067819 */ /* 0x000fc40000011606 */
[----:B------:R-:W-:Y:S02]  /*1400*/  IADD3.X R11, R15, c[0x0][0x18c], RZ, P0, !PT ;  /* 0x000063000f0b7a10 */ /* 0x000fe400007fe4ff */
[----:B------:R-:W-:Y:S02]  /*1410*/  LOP3.LUT R27, R27, 0x800, RZ, 0xc0, !PT ;  /* 0x000008001b1b7812 */ /* 0x000fe400078ec0ff */
[----:B------:R-:W-:Y:S01]  /*1420*/  ISETP.NE.U32.AND P6, PT, R6, RZ, PT ;  /* 0x000000ff0600720c */ /* 0x000fe20003fc5070 */
[----:B------:R-:W-:Y:S01]  /*1430*/  IMAD.SHL.U32 R6, R8, 0x10, RZ ;  /* 0x0000001008067824 */ /* 0x000fe200078e00ff */
[----:B------:R-:W-:Y:S01]  /*1440*/  SHF.R.U32.HI R27, RZ, 0x7, R27 ;  /* 0x00000007ff1b7819 */ /* 0x000fe2000001161b */
[----:B------:R2:W-:Y:S01]  /*1450*/  LDGSTS.E.BYPASS.LTC128B.128 [R134+0x1800], [R10.64], P2 ;  /* 0x018000000a867fae */ /* 0x0005e20009101d50 */
[----:B------:R-:W-:Y:S02]  /*1460*/  LOP3.LUT R132, R13, 0xfffffff0, RZ, 0xc0, !PT ;  /* 0xfffffff00d847812 */ /* 0x000fe400078ec0ff */
[----:B---3--:R-:W-:-:S02]  /*1470*/  IADD3 R16, P0, R10, c[0x0][0x188], RZ ;  /* 0x000062000a107a10 */ /* 0x008fc40007f1e0ff */
[----:B------:R-:W-:Y:S02]  /*1480*/  ISETP.NE.U32.AND P2, PT, R27, RZ, PT ;  /* 0x000000ff1b00720c */ /* 0x000fe40003f45070 */
[----:B------:R-:W-:Y:S01]  /*1490*/  IADD3.X R17, R11, c[0x0][0x18c], RZ, P0, !PT ;  /* 0x000063000b117a10 */ /* 0x000fe200007fe4ff */
[----:B------:R-:W-:Y:S01]  /*14a0*/  CS2R R26, SRZ ;  /* 0x00000000001a7805 */ /* 0x000fe2000001ff00 */
[----:B------:R-:W-:Y:S02]  /*14b0*/  SEL R148, R9, RZ, P5 ;  /* 0x000000ff09947207 */ /* 0x000fe40002800000 */
[----:B----4-:R-:W-:Y:S01]  /*14c0*/  IADD3 R14, P0, R16, c[0x0][0x188], RZ ;  /* 0x00006200100e7a10 */ /* 0x010fe20007f1e0ff */
[----:B------:R3:W-:Y:S01]  /*14d0*/  LDGSTS.E.BYPASS.LTC128B.128 [R133+0x1800], [R16.64], P1 ;  /* 0x0180000010857fae */ /* 0x0007e20008901d50 */
[----:B------:R-:W-:Y:S01]  /*14e0*/  LOP3.LUT P1, RZ, R6, 0x10, RZ, 0xc0, !PT ;  /* 0x0000001006ff7812 */ /* 0x000fe2000782c0ff */
[----:B------:R-:W-:Y:S01]  /*14f0*/  IMAD.SHL.U32 R6, R8, 0x8, RZ ;  /* 0x0000000808067824 */ /* 0x000fe200078e00ff */
[----:B------:R-:W-:Y:S01]  /*1500*/  IADD3.X R15, R17, c[0x0][0x18c], RZ, P0, !PT ;  /* 0x00006300110f7a10 */ /* 0x000fe200007fe4ff */
[----:B------:R-:W-:Y:S01]  /*1510*/  IMAD.SHL.U32 R9, R148, 0x10, RZ ;  /* 0x0000001094097824 */ /* 0x000fe200078e00ff */
[----:B-1----:R-:W-:Y:S01]  /*1520*/  IADD3 R22, P0, R14, c[0x0][0x188], RZ ;  /* 0x000062000e167a10 */ /* 0x002fe20007f1e0ff */
[----:B------:R-:W-:Y:S01]  /*1530*/  IMAD.SHL.U32 R0, R148, 0x4, RZ ;  /* 0x0000000494007824 */ /* 0x000fe200078e00ff */
[----:B------:R-:W-:Y:S01]  /*1540*/  LOP3.LUT R67, R21, 0xfffffff0, RZ, 0xc0, !PT ;  /* 0xfffffff015437812 */ /* 0x000fe200078ec0ff */
[----:B------:R1:W-:Y:S01]  /*1550*/  LDGSTS.E.BYPASS.LTC128B.128 [R134+0x2400], [R14.64], P6 ;  /* 0x024000000e867fae */ /* 0x0003e2000b101d50 */
[----:B------:R-:W-:Y:S01]  /*1560*/  IADD3.X R23, R15, c[0x0][0x18c], RZ, P0, !PT ;  /* 0x000063000f177a10 */ /* 0x000fe200007fe4ff */
[----:B------:R-:W-:Y:S01]  /*1570*/  CS2R R20, SRZ ;  /* 0x0000000000147805 */ /* 0x000fe2000001ff00 */
[----:B------:R-:W-:-:S02]  /*1580*/  LOP3.LUT P6, RZ, R6, 0x10, RZ, 0xc0, !PT ;  /* 0x0000001006ff7812 */ /* 0x000fc400078cc0ff */
[----:B------:R-:W-:Y:S01]  /*1590*/  IADD3 R6, P0, R5, c[0x0][0x1d0], RZ ;  /* 0x0000740005067a10 */ /* 0x000fe20007f1e0ff */
[C---:B------:R-:W-:Y:S01]  /*15a0*/  IMAD.SHL.U32 R5, R8.reuse, 0x4, RZ ;  /* 0x0000000408057824 */ /* 0x040fe200078e00ff */
[----:B------:R4:W-:Y:S01]  /*15b0*/  LDGSTS.E.BYPASS.LTC128B.128 [R133+0x2400], [R22.64], P2 ;  /* 0x0240000016857fae */ /* 0x0009e20009101d50 */
[----:B------:R-:W-:Y:S01]  /*15c0*/  IMAD.SHL.U32 R8, R8, 0x2, RZ ;  /* 0x0000000208087824 */ /* 0x000fe200078e00ff */
[----:B------:R-:W-:Y:S02]  /*15d0*/  IADD3.X R7, R4, c[0x0][0x1d4], RZ, P0, !PT ;  /* 0x0000750004077a10 */ /* 0x000fe400007fe4ff */
[----:B------:R-:W-:Y:S02]  /*15e0*/  IADD3 R4, P0, R6, c[0x0][0x1b8], RZ ;  /* 0x00006e0006047a10 */ /* 0x000fe40007f1e0ff */
[----:B------:R-:W-:Y:S01]  /*15f0*/  LOP3.LUT P2, RZ, R5, 0x10, RZ, 0xc0, !PT ;  /* 0x0000001005ff7812 */ /* 0x000fe2000784c0ff */
[----:B------:R5:W-:Y:S01]  /*1600*/  LDGSTS.E.BYPASS.LTC128B.128 [R132+0x6000], [R6.64], P1 ;  /* 0x0600000006847fae */ /* 0x000be20008901d50 */
[----:B------:R-:W-:-:S02]  /*1610*/  IADD3.X R5, R7, c[0x0][0x1bc], RZ, P0, !PT ;  /* 0x00006f0007057a10 */ /* 0x000fc400007fe4ff */
[----:B--2---:R-:W-:Y:S02]  /*1620*/  IADD3 R10, P0, R4, c[0x0][0x1b8], RZ ;  /* 0x00006e00040a7a10 */ /* 0x004fe40007f1e0ff */
[----:B------:R-:W-:Y:S01]  /*1630*/  LOP3.LUT P5, RZ, R8, 0x10, RZ, 0xc0, !PT ;  /* 0x0000001008ff7812 */ /* 0x000fe200078ac0ff */
[----:B------:R2:W-:Y:S01]  /*1640*/  LDGSTS.E.BYPASS.LTC128B.128 [R67+0x6000], [R4.64], P6 ;  /* 0x0600000004437fae */ /* 0x0005e2000b101d50 */
[----:B------:R-:W-:Y:S01]  /*1650*/  IADD3.X R11, R5, c[0x0][0x1bc], RZ, P0, !PT ;  /* 0x00006f00050b7a10 */ /* 0x000fe200007fe4ff */
[----:B---3--:R-:W-:Y:S01]  /*1660*/  CS2R R16, SRZ ;  /* 0x0000000000107805 */ /* 0x008fe2000001ff00 */
[----:B------:R-:W-:Y:S02]  /*1670*/  IADD3 R12, P0, R18, c[0x0][0x1a0], RZ ;  /* 0x00006800120c7a10 */ /* 0x000fe40007f1e0ff */
[----:B------:R-:W-:Y:S01]  /*1680*/  LOP3.LUT P1, RZ, R9, 0x10, RZ, 0xc0, !PT ;  /* 0x0000001009ff7812 */ /* 0x000fe2000782c0ff */
[----:B------:R3:W-:Y:S01]  /*1690*/  LDGSTS.E.BYPASS.LTC128B.128 [R132+0x6c00], [R10.64], P2 ;  /* 0x06c000000a847fae */ /* 0x0007e20009101d50 */
[----:B------:R-:W-:-:S02]  /*16a0*/  IADD3 R8, P2, R10, c[0x0][0x1b8], RZ ;  /* 0x00006e000a087a10 */ /* 0x000fc40007f5e0ff */
[----:B------:R-:W-:Y:S02]  /*16b0*/  IADD3.X R13, R19, c[0x0][0x1a4], RZ, P0, !PT ;  /* 0x00006900130d7a10 */ /* 0x000fe400007fe4ff */
[----:B------:R-:W-:Y:S01]  /*16c0*/  IADD3.X R9, R11, c[0x0][0x1bc], RZ, P2, !PT ;  /* 0x00006f000b097a10 */ /* 0x000fe200017fe4ff */
[----:B------:R-:W-:Y:S01]  /*16d0*/  CS2R R18, SRZ ;  /* 0x0000000000127805 */ /* 0x000fe2000001ff00 */
[----:B-1----:R-:W-:Y:S01]  /*16e0*/  IADD3 R14, P0, R12, c[0x0][0x188], RZ ;  /* 0x000062000c0e7a10 */ /* 0x002fe20007f1e0ff */
[----:B----4-:R-:W-:Y:S01]  /*16f0*/  CS2R R22, SRZ ;  /* 0x0000000000167805 */ /* 0x010fe2000001ff00 */
[----:B------:R-:W-:Y:S01]  /*1700*/  LOP3.LUT P2, RZ, R0, 0x10, RZ, 0xc0, !PT ;  /* 0x0000001000ff7812 */ /* 0x000fe2000784c0ff */
[----:B------:R1:W-:Y:S01]  /*1710*/  LDGSTS.E.BYPASS.LTC128B.128 [R67+0x6c00], [R8.64], P5 ;  /* 0x06c0000008437fae */ /* 0x0003e2000a901d50 */
[----:B------:R-:W-:Y:S02]  /*1720*/  IADD3.X R15, R13, c[0x0][0x18c], RZ, P0, !PT ;  /* 0x000063000d0f7a10 */ /* 0x000fe400007fe4ff */
[C---:B------:R-:W-:Y:S01]  /*1730*/  LOP3.LUT R0, R148.reuse, 0x100, RZ, 0xc0, !PT ;  /* 0x0000010094007812 */ /* 0x040fe200078ec0ff */
[----:B------:R-:W0:Y:S01]  /*1740*/  LDGDEPBAR ;  /* 0x00000000000079af */ /* 0x000e220000000000 */
[----:B-----5:R-:W-:-:S02]  /*1750*/  IMAD.SHL.U32 R6, R148, 0x8, RZ ;  /* 0x0000000894067824 */ /* 0x020fc400078e00ff */
[----:B------:R-:W-:Y:S01]  /*1760*/  SHF.R.U32.HI R0, RZ, 0x4, R0 ;  /* 0x00000004ff007819 */ /* 0x000fe20000011600 */
[----:B------:R4:W-:Y:S02]  /*1770*/  LDGSTS.E.BYPASS.LTC128B.128 [R134+0x80], [R12.64], P1 ;  /* 0x000800000c867fae */ /* 0x0009e40008901d50 */
[----:B------:R-:W-:Y:S01]  /*1780*/  LOP3.LUT P6, RZ, R6, 0x10, RZ, 0xc0, !PT ;  /* 0x0000001006ff7812 */ /* 0x000fe200078cc0ff */
[C---:B--2---:R-:W-:Y:S01]  /*1790*/  IMAD.SHL.U32 R4, R148.reuse, 0x2, RZ ;  /* 0x0000000294047824 */ /* 0x044fe200078e00ff */
[----:B------:R-:W-:-:S04]  /*17a0*/  LOP3.LUT R5, R148, 0x200, RZ, 0xc0, !PT ;  /* 0x0000020094057812 */ /* 0x000fc800078ec0ff */
[----:B------:R-:W-:Y:S02]  /*17b0*/  LOP3.LUT P1, RZ, R4, 0x10, RZ, 0xc0, !PT ;  /* 0x0000001004ff7812 */ /* 0x000fe4000782c0ff */
[----:B---3--:R-:W-:Y:S02]  /*17c0*/  IADD3 R10, P0, R14, c[0x0][0x188], RZ ;  /* 0x000062000e0a7a10 */ /* 0x008fe40007f1e0ff */
[----:B------:R-:W-:Y:S02]  /*17d0*/  SHF.R.U32.HI R5, RZ, 0x5, R5 ;  /* 0x00000005ff057819 */ /* 0x000fe40000011605 */
[----:B------:R-:W-:Y:S01]  /*17e0*/  IADD3.X R11, R15, c[0x0][0x18c], RZ, P0, !PT ;  /* 0x000063000f0b7a10 */ /* 0x000fe200007fe4ff */
[----:B------:R2:W-:Y:S01]  /*17f0*/  LDGSTS.E.BYPASS.LTC128B.128 [R133+0x80], [R14.64], P6 ;  /* 0x000800000e857fae */ /* 0x0005e2000b101d50 */
[----:B------:R-:W-:Y:S02]  /*1800*/  ISETP.NE.U32.AND P0, PT, R0, RZ, PT ;  /* 0x000000ff0000720c */ /* 0x000fe40003f05070 */
[----:B------:R-:W-:Y:S01]  /*1810*/  ISETP.NE.U32.AND P5, PT, R5, RZ, PT ;  /* 0x000000ff0500720c */ /* 0x000fe20003fa5070 */
[----:B------:R3:W-:Y:S01]  /*1820*/  LDGSTS.E.BYPASS.LTC128B.128 [R134+0xc80], [R10.64], P2 ;  /* 0x00c800000a867fae */ /* 0x0007e20009101d50 */
[----:B-1----:R-:W-:-:S02]  /*1830*/  IADD3 R8, P2, R10, c[0x0][0x188], RZ ;  /* 0x000062000a087a10 */ /* 0x002fc40007f5e0ff */
[----:B------:R-:W-:Y:S02]  /*1840*/  LOP3.LUT R4, R148, 0x400, RZ, 0xc0, !PT ;  /* 0x0000040094047812 */ /* 0x000fe400078ec0ff */
[----:B------:R-:W-:Y:S02]  /*1850*/  IADD3.X R9, R11, c[0x0][0x18c], RZ, P2, !PT ;  /* 0x000063000b097a10 */ /* 0x000fe400017fe4ff */
[----:B------:R-:W-:Y:S02]  /*1860*/  IADD3 R6, P2, R8, c[0x0][0x188], RZ ;  /* 0x0000620008067a10 */ /* 0x000fe40007f5e0ff */
[----:B------:R-:W-:Y:S01]  /*1870*/  LOP3.LUT R0, R148, 0x800, RZ, 0xc0, !PT ;  /* 0x0000080094007812 */ /* 0x000fe200078ec0ff */
[----:B------:R1:W-:Y:S01]  /*1880*/  LDGSTS.E.BYPASS.LTC128B.128 [R133+0xc80], [R8.64], P1 ;  /* 0x00c8000008857fae */ /* 0x0003e20008901d50 */
[----:B------:R-:W-:Y:S02]  /*1890*/  IADD3.X R7, R9, c[0x0][0x18c], RZ, P2, !PT ;  /* 0x0000630009077a10 */ /* 0x000fe400017fe4ff */
[----:B------:R-:W-:-:S02]  /*18a0*/  SHF.R.U32.HI R4, RZ, 0x6, R4 ;  /* 0x00000006ff047819 */ /* 0x000fc40000011604 */
[----:B------:R-:W-:Y:S01]  /*18b0*/  SHF.R.U32.HI R0, RZ, 0x7, R0 ;  /* 0x00000007ff007819 */ /* 0x000fe20000011600 */
[----:B------:R5:W-:Y:S01]  /*18c0*/  LDGSTS.E.BYPASS.LTC128B.128 [R134+0x1880], [R6.64], P0 ;  /* 0x0188000006867fae */ /* 0x000be20008101d50 */
[----:B------:R-:W-:Y:S02]  /*18d0*/  ISETP.NE.U32.AND P1, PT, R4, RZ, PT ;  /* 0x000000ff0400720c */ /* 0x000fe40003f25070 */
[----:B--2---:R-:W-:-:S04]  /*18e0*/  IADD3 R14, P2, R6, c[0x0][0x188], RZ ;  /* 0x00006200060e7a10 */ /* 0x004fc80007f5e0ff */
[----:B------:R-:W-:Y:S02]  /*18f0*/  IADD3.X R15, R7, c[0x0][0x18c], RZ, P2, !PT ;  /* 0x00006300070f7a10 */ /* 0x000fe400017fe4ff */
[----:B----4-:R-:W-:Y:S02]  /*1900*/  IADD3 R12, P0, R14, c[0x0][0x188], RZ ;  /* 0x000062000e0c7a10 */ /* 0x010fe40007f1e0ff */
[----:B------:R-:W-:Y:S01]  /*1910*/  ISETP.NE.U32.AND P2, PT, R0, RZ, PT ;  /* 0x000000ff0000720c */ /* 0x000fe20003f45070 */
[----:B------:R2:W-:Y:S01]  /*1920*/  LDGSTS.E.BYPASS.LTC128B.128 [R133+0x1880], [R14.64], P5 ;  /* 0x018800000e857fae */ /* 0x0005e2000a901d50 */
[----:B------:R-:W-:Y:S01]  /*1930*/  IADD3.X R13, R15, c[0x0][0x18c], RZ, P0, !PT ;  /* 0x000063000f0d7a10 */ /* 0x000fe200007fe4ff */
[----:B------:R-:W-:Y:S01]  /*1940*/  IMAD.SHL.U32 R0, R146, 0x4, RZ ;  /* 0x0000000492007824 */ /* 0x000fe200078e00ff */
[----:B------:R-:W-:Y:S02]  /*1950*/  IADD3 R100, P0, R12, c[0x0][0x188], RZ ;  /* 0x000062000c647a10 */ /* 0x000fe40007f1e0ff */
[----:B---3--:R-:W-:Y:S01]  /*1960*/  IADD3 R10, P5, R2, c[0x0][0x1d0], RZ ;  /* 0x00007400020a7a10 */ /* 0x008fe20007fbe0ff */
[----:B------:R3:W-:Y:S01]  /*1970*/  LDGSTS.E.BYPASS.LTC128B.128 [R134+0x2480], [R12.64], P1 ;  /* 0x024800000c867fae */ /* 0x0007e20008901d50 */
[----:B------:R-:W-:Y:S01]  /*1980*/  IADD3.X R101, R13, c[0x0][0x18c], RZ, P0, !PT ;  /* 0x000063000d657a10 */ /* 0x000fe200007fe4ff */
[----:B-1----:R-:W-:Y:S01]  /*1990*/  CS2R R8, SRZ ;  /* 0x0000000000087805 */ /* 0x002fe2000001ff00 */
[----:B------:R-:W-:Y:S01]  /*19a0*/  LOP3.LUT P6, RZ, R0, 0x10, RZ, 0xc0, !PT ;  /* 0x0000001000ff7812 */ /* 0x000fe200078cc0ff */
[----:B------:R-:W-:Y:S01]  /*19b0*/  IMAD.SHL.U32 R0, R146, 0x2, RZ ;  /* 0x0000000292007824 */ /* 0x000fe200078e00ff */
[----:B------:R-:W-:Y:S01]  /*19c0*/  IADD3.X R11, R3, c[0x0][0x1d4], RZ, P5, !PT ;  /* 0x00007500030b7a10 */ /* 0x000fe20002ffe4ff */
[----:B------:R1:W-:Y:S01]  /*19d0*/  LDGSTS.E.BYPASS.LTC128B.128 [R133+0x2480], [R100.64], P2 ;  /* 0x0248000064857fae */ /* 0x0003e20009101d50 */
[----:B------:R-:W-:-:S02]  /*19e0*/  IADD3 R4, P0, R10, c[0x0][0x1b8], RZ ;  /* 0x00006e000a047a10 */ /* 0x000fc40007f1e0ff */
[----:B------:R-:W-:Y:S01]  /*19f0*/  LOP3.LUT P1, RZ, R0, 0x10, RZ, 0xc0, !PT ;  /* 0x0000001000ff7812 */ /* 0x000fe2000782c0ff */
[----:B------:R4:W-:Y:S01]  /*1a00*/  LDGSTS.E.BYPASS.LTC128B.128 [R132+0x6080], [R10.64], P4 ;  /* 0x060800000a847fae */ /* 0x0009e2000a101d50 */
[----:B------:R-:W-:Y:S02]  /*1a10*/  IADD3.X R5, R11, c[0x0][0x1bc], RZ, P0, !PT ;  /* 0x00006f000b057a10 */ /* 0x000fe400007fe4ff */
[----:B-----5:R-:W-:Y:S02]  /*1a20*/  IADD3 R6, P0, R4, c[0x0][0x1b8], RZ ;  /* 0x00006e0004067a10 */ /* 0x020fe40007f1e0ff */
[----:B------:R-:W-:Y:S01]  /*1a30*/  ISETP.GE.AND P2, PT, R142, 0x20, PT ;  /* 0x000000208e00780c */ /* 0x000fe20003f46270 */
[----:B------:R5:W-:Y:S01]  /*1a40*/  LDGSTS.E.BYPASS.LTC128B.128 [R67+0x6080], [R4.64], P3 ;  /* 0x0608000004437fae */ /* 0x000be20009901d50 */
[----:B------:R-:W-:Y:S02]  /*1a50*/  IADD3.X R7, R5, c[0x0][0x1bc], RZ, P0, !PT ;  /* 0x00006f0005077a10 */ /* 0x000fe400007fe4ff */
[----:B------:R-:W-:-:S02]  /*1a60*/  IADD3 R102, P0, R6, c[0x0][0x1b8], RZ ;  /* 0x00006e0006667a10 */ /* 0x000fc40007f1e0ff */
[----:B------:R-:W-:Y:S01]  /*1a70*/  IADD3 R0, R135, UR5, RZ ;  /* 0x0000000587007c10 */ /* 0x000fe2000fffe0ff */
[----:B------:R1:W-:Y:S01]  /*1a80*/  LDGSTS.E.BYPASS.LTC128B.128 [R132+0x6c80], [R6.64], P6 ;  /* 0x06c8000006847fae */ /* 0x0003e2000b101d50 */
[----:B------:R-:W-:Y:S01]  /*1a90*/  IADD3.X R103, R7, c[0x0][0x1bc], RZ, P0, !PT ;  /* 0x00006f0007677a10 */ /* 0x000fe200007fe4ff */
[----:B--2---:R-:W-:Y:S01]  /*1aa0*/  CS2R R14, SRZ ;  /* 0x00000000000e7805 */ /* 0x004fe2000001ff00 */
[----:B------:R-:W-:Y:S01]  /*1ab0*/  IADD3 R2, R136, UR4, RZ ;  /* 0x0000000488027c10 */ /* 0x000fe2000fffe0ff */
[----:B------:R-:W-:Y:S01]  /*1ac0*/  IMAD.SHL.U32 R0, R0, 0x10, RZ ;  /* 0x0000001000007824 */ /* 0x000fe200078e00ff */
[----:B------:R-:W-:Y:S01]  /*1ad0*/  SHF.R.S32.HI R3, RZ, 0x1f, R142 ;  /* 0x0000001fff037819 */ /* 0x000fe2000001148e */
[----:B------:R2:W-:Y:S01]  /*1ae0*/  LDGSTS.E.BYPASS.LTC128B.128 [R67+0x6c80], [R102.64], P1 ;  /* 0x06c8000066437fae */ /* 0x0005e20008901d50 */
[----:B------:R-:W-:Y:S01]  /*1af0*/  IADD3 R140, P0, R102, c[0x0][0x1c0], RZ ;  /* 0x00007000668c7a10 */ /* 0x000fe20007f1e0ff */
[----:B------:R-:W-:Y:S01]  /*1b00*/  IMAD.SHL.U32 R2, R2, 0x10, RZ ;  /* 0x0000001002027824 */ /* 0x000fe200078e00ff */
[----:B------:R-:W-:Y:S01]  /*1b10*/  LEA.HI R142, R3, R142, RZ, 0x5 ;  /* 0x0000008e038e7211 */ /* 0x000fe200078f28ff */
[----:B------:R-:W0:Y:S01]  /*1b20*/  LDGDEPBAR ;  /* 0x00000000000079af */ /* 0x000e220000000000 */
[----:B------:R-:W-:Y:S01]  /*1b30*/  IADD3 R138, P1, R100, c[0x0][0x190], RZ ;  /* 0x00006400648a7a10 */ /* 0x000fe20007f3e0ff */
[----:B---3--:R-:W-:Y:S01]  /*1b40*/  CS2R R12, SRZ ;  /* 0x00000000000c7805 */ /* 0x008fe2000001ff00 */
[----:B------:R-:W-:Y:S01]  /*1b50*/  LEA.HI.SX32 R142, R142, 0xfffffffe, 0x1b ;  /* 0xfffffffe8e8e7811 */ /* 0x000fe200078fdaff */
[----:B----4-:R-:W-:Y:S01]  /*1b60*/  CS2R R10, SRZ ;  /* 0x00000000000a7805 */ /* 0x010fe2000001ff00 */
[----:B------:R-:W-:-:S02]  /*1b70*/  IADD3.X R141, R103, c[0x0][0x1c4], RZ, P0, !PT ;  /* 0x00007100678d7a10 */ /* 0x000fc400007fe4ff */
[----:B------:R-:W-:Y:S01]  /*1b80*/  IADD3.X R137, R101, c[0x0][0x194], RZ, P1, !PT ;  /* 0x0000650065897a10 */ /* 0x000fe20000ffe4ff */
[----:B-----5:R-:W-:Y:S01]  /*1b90*/  CS2R R4, SRZ ;  /* 0x0000000000047805 */ /* 0x020fe2000001ff00 */
[----:B-1----:R-:W-:Y:S01]  /*1ba0*/  CS2R R6, SRZ ;  /* 0x0000000000067805 */ /* 0x002fe2000001ff00 */
        /* <DEDUP_REMOVED lines=48> */
[----:B------:R-:W-:Y:S01]  /*1eb0*/  ULEA UR5, UR6, 0x6000, 0x7 ;  /* 0x0000600006057891 */ /* 0x000fe2000f8e383f */
[----:B------:R-:W-:Y:S01]  /*1ec0*/  LOP3.LUT R0, R0, 0x20, RZ, 0x3c, !PT ;  /* 0x0000002000007812 */ /* 0x000fe200078e3cff */
[----:B------:R-:W-:Y:S01]  /*1ed0*/  USHF.L.U32 UR4, UR4, 0x4, URZ ;  /* 0x0000000404047899 */ /* 0x000fe2000800063f */
[----:B------:R-:W-:Y:S01]  /*1ee0*/  SEL R148, R148, RZ, P0 ;  /* 0x000000ff94947207 */ /* 0x000fe20000000000 */
[----:B------:R-:W-:Y:S01]  /*1ef0*/  UMOV UR13, URZ ;  /* 0x0000003f000d7c82 */ /* 0x000fe20008000000 */
[----:B------:R-:W-:Y:S01]  /*1f00*/  SEL R146, R146, RZ, P0 ;  /* 0x000000ff92927207 */ /* 0x000fe20000000000 */
[----:B------:R-:W-:-:S02]  /*1f10*/  UMOV UR12, 0x100 ;  /* 0x00000100000c7882 */ /* 0x000fc40000000000 */
[----:B------:R-:W-:Y:S02]  /*1f20*/  UMOV UR11, 0x2 ;  /* 0x00000002000b7882 */ /* 0x000fe40000000000 */
[----:B------:R-:W-:Y:S02]  /*1f30*/  UMOV UR10, 0x100 ;  /* 0x00000100000a7882 */ /* 0x000fe40000000000 */
[----:B------:R-:W-:Y:S02]  /*1f40*/  MOV R145, 0x3 ;  /* 0x0000000300917802 */ /* 0x000fe40000000f00 */
[----:B------:R-:W-:-:S03]  /*1f50*/  MOV R143, 0x7 ;  /* 0x00000007008f7802 */ /* 0x000fc60000000f00 */
[----:B------:R-:W-:Y:S02]  /*1f60*/  IMAD R149, R145, c[0x0][0x1bc], RZ ;  /* 0x00006f0091957a24 */ /* 0x000fe400078e02ff */
[----:B------:R-:W-:Y:S02]  /*1f70*/  IMAD R147, R143, c[0x0][0x18c], RZ ;  /* 0x000063008f937a24 */ /* 0x000fe400078e02ff */
.L_x_241:
[C---:B-1----:R-:W-:Y:S01]  /*1f80*/  HMMA.16816.F16 R64, R68.reuse, R72, R64 ;  /* 0x000000484440723c */ /* 0x042fe20000000840 */
[----:B------:R-:W-:Y:S01]  /*1f90*/  LDSM.16.M88.4 R100, [R66+UR4] ;  /* 0x000000044264783b */ /* 0x000fe20008000200 */
[----:B------:R-:W-:Y:S02]  /*1fa0*/  UIADD3 UR6, UR4, 0x80, URZ ;  /* 0x0000008004067890 */ /* 0x000fe4000fffe03f */
[----:B------:R-:W-:Y:S01]  /*1fb0*/  LOP3.LUT P5, RZ, R148, 0x1, RZ, 0xc0, !PT ;  /* 0x0000000194ff7812 */ /* 0x000fe200078ac0ff */
[----:B------:R-:W-:Y:S01]  /*1fc0*/  UIADD3 UR7, UR5, 0x80, URZ ;  /* 0x0000008005077890 */ /* 0x000fe2000fffe03f */
[----:B----4-:R-:W-:Y:S01]  /*1fd0*/  IADD3 R151, R134, UR10, RZ ;  /* 0x0000000a86977c10 */ /* 0x010fe2000fffe0ff */
[----:B------:R-:W-:Y:S01]  /*1fe0*/  UIADD3 UR13, UR13, 0x1, URZ ;  /* 0x000000010d0d7890 */ /* 0x000fe2000fffe03f */
[C---:B------:R-:W-:Y:S01]  /*1ff0*/  HMMA.16816.F16 R62, R68.reuse, R74, R62 ;  /* 0x0000004a443e723c */ /* 0x040fe2000000083e */
[----:B------:R-:W1:Y:S01]  /*2000*/  LDSM.16.M88.4 R104, [R0+UR5] ;  /* 0x000000050068783b */ /* 0x000e620008000200 */
[----:B------:R-:W-:Y:S02]  /*2010*/  UIADD3 UR11, UR11, 0x1, URZ ;  /* 0x000000010b0b7890 */ /* 0x000fe4000fffe03f */
[----:B------:R-:W-:Y:S01]  /*2020*/  IADD3 R154, P4, R138, c[0x0][0x188], RZ ;  /* 0x000062008a9a7a10 */ /* 0x000fe20007f9e0ff */
[----:B------:R-:W-:Y:S01]  /*2030*/  UISETP.NE.AND UP0, UPT, UR13, 0x3, UPT ;  /* 0x000000030d00788c */ /* 0x000fe2000bf05270 */
[----:B------:R-:W-:Y:S01]  /*2040*/  LOP3.LUT R139, R148, 0x4, RZ, 0xc0, !PT ;  /* 0x00000004948b7812 */ /* 0x000fe200078ec0ff */
[----:B------:R-:W-:Y:S01]  /*2050*/  UISETP.NE.AND UP1, UPT, UR11, 0x3, UPT ;  /* 0x000000030b00788c */ /* 0x000fe2000bf25270 */
[C---:B------:R-:W-:Y:S01]  /*2060*/  HMMA.16816.F16 R60, R68.reuse, R76, R60 ;  /* 0x0000004c443c723c */ /* 0x040fe2000000083c */
[----:B------:R-:W1:Y:S01]  /*2070*/  LDSM.16.M88.4 R108, [R0+UR5+0xc00] ;  /* 0x000c0005006c783b */ /* 0x000e620008000200 */
[----:B------:R-:W-:Y:S02]  /*2080*/  UIADD3 UR9, UR12, 0x80, URZ ;  /* 0x000000800c097890 */ /* 0x000fe4000fffe03f */
[----:B------:R-:W-:Y:S01]  /*2090*/  IADD3.X R155, R137, c[0x0][0x18c], RZ, P4, !PT ;  /* 0x00006300899b7a10 */ /* 0x000fe200027fe4ff */
[----:B------:R-:W-:Y:S01]  /*20a0*/  UIADD3 UR8, UR10, 0x80, URZ ;  /* 0x000000800a087890 */ /* 0x000fe2000fffe03f */
[----:B------:R-:W-:Y:S02]  /*20b0*/  IADD3 R156, P4, R154, c[0x0][0x188], RZ ;  /* 0x000062009a9c7a10 */ /* 0x000fe40007f9e0ff */
[C---:B------:R-:W-:Y:S01]  /*20c0*/  HMMA.16816.F16 R58, R68.reuse, R78, R58 ;  /* 0x0000004e443a723c */ /* 0x040fe2000000083a */
[----:B------:R-:W1:Y:S01]  /*20d0*/  LDSM.16.M88.4 R112, [R0+UR5+0x1800] ;  /* 0x001800050070783b */ /* 0x000e620008000200 */
[----:B------:R-:W-:Y:S02]  /*20e0*/  @!UP0 UIADD3 UR6, UR4, -0x100, URZ ;  /* 0xffffff0004068890 */ /* 0x000fe4000fffe03f */
[----:B------:R-:W-:Y:S01]  /*20f0*/  IADD3.X R157, R155, c[0x0][0x18c], RZ, P4, !PT ;  /* 0x000063009b9d7a10 */ /* 0x000fe200027fe4ff */
[----:B------:R-:W-:Y:S01]  /*2100*/  @!UP0 UIADD3 UR7, UR5, -0x100, URZ ;  /* 0xffffff0005078890 */ /* 0x000fe2000fffe03f */
[----:B------:R-:W-:Y:S01]  /*2110*/  IADD3 R152, P4, R156, c[0x0][0x188], RZ ;  /* 0x000062009c987a10 */ /* 0x000fe20007f9e0ff */
[----:B------:R-:W-:Y:S01]  /*2120*/  @!UP1 UIADD3 UR9, UR12, -0x100, URZ ;  /* 0xffffff000c099890 */ /* 0x000fe2000fffe03f */
[C---:B------:R-:W-:Y:S01]  /*2130*/  HMMA.16816.F16 R56, R68.reuse, R80, R56 ;  /* 0x000000504438723c */ /* 0x040fe20000000838 */
[----:B------:R-:W1:Y:S01]  /*2140*/  LDSM.16.M88.4 R116, [R0+UR5+0x2400] ;  /* 0x002400050074783b */ /* 0x000e620008000200 */
[----:B------:R-:W-:Y:S02]  /*2150*/  @!UP1 UIADD3 UR8, UR10, -0x100, URZ ;  /* 0xffffff000a089890 */ /* 0x000fe4000fffe03f */
[----:B------:R-:W-:Y:S01]  /*2160*/  IADD3.X R153, R157, c[0x0][0x18c], RZ, P4, !PT ;  /* 0x000063009d997a10 */ /* 0x000fe200027fe4ff */
[----:B------:R-:W-:Y:S01]  /*2170*/  @!UP1 UMOV UR11, URZ ;  /* 0x0000003f000b9c82 */ /* 0x000fe20008000000 */
[----:B------:R-:W-:Y:S01]  /*2180*/  SHF.R.U32.HI R139, RZ, 0x2, R139 ;  /* 0x00000002ff8b7819 */ /* 0x000fe2000001168b */
[----:B------:R-:W-:Y:S01]  /*2190*/  @!UP0 UMOV UR13, URZ ;  /* 0x0000003f000d8c82 */ /* 0x000fe20008000000 */
[C---:B------:R-:W-:Y:S01]  /*21a0*/  HMMA.16816.F16 R54, R68.reuse, R82, R54 ;  /* 0x000000524436723c */ /* 0x040fe20000000836 */
[----:B------:R-:W1:Y:S01]  /*21b0*/  LDSM.16.M88.4 R120, [R66+UR4+0xc00] ;  /* 0x000c00044278783b */ /* 0x000e620008000200 */
[----:B------:R-:W-:Y:S01]  /*21c0*/  ISETP.NE.U32.AND P2, PT, R139, RZ, PT ;  /* 0x000000ff8b00720c */ /* 0x000fe20003f45070 */
[----:B------:R-:W-:Y:S01]  /*21d0*/  UMOV UR5, UR7 ;  /* 0x0000000700057c82 */ /* 0x000fe20008000000 */
[C---:B------:R-:W-:Y:S02]  /*21e0*/  LOP3.LUT R144, R148.reuse, 0x2, RZ, 0xc0, !PT ;  /* 0x0000000294907812 */ /* 0x040fe400078ec0ff */
[----:B------:R-:W-:Y:S02]  /*21f0*/  LOP3.LUT R139, R148, 0x100, RZ, 0xc0, !PT ;  /* 0x00000100948b7812 */ /* 0x000fe400078ec0ff */
[C---:B------:R-:W-:Y:S01]  /*2200*/  HMMA.16816.F16 R52, R68.reuse, R84, R52 ;  /* 0x000000544434723c */ /* 0x040fe20000000834 */
[----:B------:R-:W2:Y:S03]  /*2210*/  LDSM.16.M88.4 R124, [R66+UR4+0x1800] ;  /* 0x00180004427c783b */ /* 0x000ea60008000200 */
[----:B------:R-:W-:Y:S02]  /*2220*/  SHF.R.U32.HI R144, RZ, 0x1, R144 ;  /* 0x00000001ff907819 */ /* 0x000fe40000011690 */
[----:B------:R-:W-:Y:S02]  /*2230*/  SHF.R.U32.HI R139, RZ, 0x8, R139 ;  /* 0x00000008ff8b7819 */ /* 0x000fe4000001168b */
[-C--:B------:R-:W-:Y:S01]  /*2240*/  HMMA.16816.F16 R50, R68, R86.reuse, R50 ;  /* 0x000000564432723c */ /* 0x080fe20000000832 */
[----:B------:R-:W2:Y:S01]  /*2250*/  LDSM.16.M88.4 R128, [R66+UR4+0x2400] ;  /* 0x002400044280783b */ /* 0x000ea20008000200 */
[----:B------:R-:W-:Y:S01]  /*2260*/  ISETP.NE.U32.AND P3, PT, R144, RZ, PT ;  /* 0x000000ff9000720c */ /* 0x000fe20003f65070 */
[----:B------:R-:W-:Y:S01]  /*2270*/  UMOV UR4, UR6 ;  /* 0x0000000600047c82 */ /* 0x000fe20008000000 */
[----:B------:R-:W-:Y:S01]  /*2280*/  ISETP.NE.U32.AND P6, PT, R139, RZ, PT ;  /* 0x000000ff8b00720c */ /* 0x000fe20003fc5070 */
[----:B------:R-:W-:Y:S01]  /*2290*/  IMAD.MOV.U32 R139, RZ, RZ, R137 ;  /* 0x000000ffff8b7224 */ /* 0x000fe200078e0089 */
[----:B------:R-:W-:Y:S01]  /*22a0*/  IADD3 R137, R133, UR10, RZ ;  /* 0x0000000a85897c10 */ /* 0x000fe2000fffe0ff */
[----:B------:R-:W-:Y:S01]  /*22b0*/  UMOV UR10, UR8 ;  /* 0x00000008000a7c82 */ /* 0x000fe20008000000 */
[C---:B---3--:R-:W-:Y:S02]  /*22c0*/  HMMA.16816.F16 R48, R88.reuse, R86, R48 ;  /* 0x000000565830723c */ /* 0x048fe40000000830 */
[----:B------:R-:W-:Y:S01]  /*22d0*/  @!PT LDS RZ, [RZ] ;  /* 0x00000000fffff984 */ /* 0x000fe20000000800 */
[----:B------:R-:W-:Y:S01]  /*22e0*/  @!PT LDS RZ, [RZ] ;  /* 0x00000000fffff984 */ /* 0x000fe20000000800 */
[----:B------:R-:W-:Y:S01]  /*22f0*/  @!PT LDS RZ, [RZ] ;  /* 0x00000000fffff984 */ /* 0x000fe20000000800 */
[----:B------:R3:W-:Y:S02]  /*2300*/  @P5 LDGSTS.E.BYPASS.LTC128B.128 [R151], [R138.64] ;  /* 0x000000008a975fae */ /* 0x0007e4000b901d50 */
[----:B------:R-:W-:Y:S02]  /*2310*/  LOP3.LUT R150, R148, 0x8, RZ, 0xc0, !PT ;  /* 0x0000000894967812 */ /* 0x000fe400078ec0ff */
[----:B------:R-:W-:Y:S02]  /*2320*/  LOP3.LUT R144, R146, 0x2, RZ, 0xc0, !PT ;  /* 0x0000000292907812 */ /* 0x000fe400078ec0ff */
[C---:B------:R-:W-:Y:S02]  /*2330*/  HMMA.16816.F16 R46, R88.reuse, R84, R46 ;  /* 0x00000054582e723c */ /* 0x040fe4000000082e */
[----:B------:R5:W-:Y:S02]  /*2340*/  @P3 LDGSTS.E.BYPASS.LTC128B.128 [R137], [R154.64] ;  /* 0x000000009a893fae */ /* 0x000be4000b901d50 */
[----:B------:R-:W-:Y:S02]  /*2350*/  IADD3 R158, P3, R140, c[0x0][0x1b8], RZ ;  /* 0x00006e008c9e7a10 */ /* 0x000fe40007f7e0ff */
[----:B------:R-:W-:Y:S02]  /*2360*/  SHF.R.U32.HI R150, RZ, 0x3, R150 ;  /* 0x00000003ff967819 */ /* 0x000fe40000011696 */
[C---:B------:R-:W-:Y:S02]  /*2370*/  HMMA.16816.F16 R44, R88.reuse, R82, R44 ;  /* 0x00000052582c723c */ /* 0x040fe4000000082c */
[----:B----4-:R4:W-:Y:S01]  /*2380*/  @P2 LDGSTS.E.BYPASS.LTC128B.128 [R151+0xc00], [R156.64] ;  /* 0x00c000009c972fae */ /* 0x0109e2000b901d50 */
[----:B------:R-:W-:Y:S02]  /*2390*/  ISETP.NE.U32.AND P0, PT, R150, RZ, PT ;  /* 0x000000ff9600720c */ /* 0x000fe40003f05070 */
[----:B------:R-:W-:Y:S02]  /*23a0*/  IADD3 R160, P2, R152, c[0x0][0x188], RZ ;  /* 0x0000620098a07a10 */ /* 0x000fe40007f5e0ff */
[----:B------:R-:W-:Y:S01]  /*23b0*/  IADD3.X R159, R141, c[0x0][0x1bc], RZ, P3, !PT ;  /* 0x00006f008d9f7a10 */ /* 0x000fe20001ffe4ff */
[C---:B------:R-:W-:Y:S04]  /*23c0*/  HMMA.16816.F16 R42, R88.reuse, R80, R42 ;  /* 0x00000050582a723c */ /* 0x040fe8000000082a */
[----:B------:R-:W-:Y:S01]  /*23d0*/  IADD3.X R161, R153, c[0x0][0x18c], RZ, P2, !PT ;  /* 0x0000630099a17a10 */ /* 0x000fe200017fe4ff */
[----:B---3--:R-:W-:Y:S01]  /*23e0*/  IMAD.WIDE.U32 R138, R143, c[0x0][0x188], R138 ;  /* 0x000062008f8a7a25 */ /* 0x008fe200078e008a */
[----:B------:R-:W-:Y:S02]  /*23f0*/  SHF.R.U32.HI R144, RZ, 0x1, R144 ;  /* 0x00000001ff907819 */ /* 0x000fe40000011690 */
[C---:B------:R-:W-:Y:S01]  /*2400*/  HMMA.16816.F16 R40, R88.reuse, R78, R40 ;  /* 0x0000004e5828723c */ /* 0x040fe20000000828 */
[----:B------:R3:W-:Y:S01]  /*2410*/  @P0 LDGSTS.E.BYPASS.LTC128B.128 [R137+0xc00], [R152.64] ;  /* 0x00c0000098890fae */ /* 0x0007e2000b901d50 */
[----:B------:R-:W-:Y:S02]  /*2420*/  LOP3.LUT P0, RZ, R146, 0x1, RZ, 0xc0, !PT ;  /* 0x0000000192ff7812 */ /* 0x000fe4000780c0ff */
[----:B------:R-:W-:Y:S02]  /*2430*/  ISETP.NE.U32.AND P1, PT, R144, RZ, PT ;  /* 0x000000ff9000720c */ /* 0x000fe40003f25070 */
[----:B-----5:R-:W-:Y:S02]  /*2440*/  IADD3 R155, R67, UR12, RZ ;  /* 0x0000000c439b7c10 */ /* 0x020fe4000fffe0ff */
[C---:B------:R-:W-:Y:S04]  /*2450*/  HMMA.16816.F16 R38, R88.reuse, R76, R38 ;  /* 0x0000004c5826723c */ /* 0x040fe80000000826 */
[C---:B------:R-:W-:Y:S02]  /*2460*/  LOP3.LUT R150, R148.reuse, 0x200, RZ, 0xc0, !PT ;  /* 0x0000020094967812 */ /* 0x040fe400078ec0ff */
[----:B------:R-:W-:Y:S02]  /*2470*/  LOP3.LUT R144, R148, 0x400, RZ, 0xc0, !PT ;  /* 0x0000040094907812 */ /* 0x000fe400078ec0ff */
[C---:B------:R-:W-:Y:S04]  /*2480*/  HMMA.16816.F16 R36, R88.reuse, R74, R36 ;  /* 0x0000004a5824723c */ /* 0x040fe80000000824 */
[----:B------:R-:W-:Y:S02]  /*2490*/  SHF.R.U32.HI R150, RZ, 0x9, R150 ;  /* 0x00000009ff967819 */ /* 0x000fe40000011696 */
[----:B------:R-:W-:Y:S02]  /*24a0*/  SHF.R.U32.HI R144, RZ, 0xa, R144 ;  /* 0x0000000aff907819 */ /* 0x000fe40000011690 */
[-C--:B------:R-:W-:Y:S02]  /*24b0*/  HMMA.16816.F16 R34, R88, R72.reuse, R34 ;  /* 0x000000485822723c */ /* 0x080fe40000000822 */
[----:B------:R-:W-:Y:S02]  /*24c0*/  ISETP.NE.U32.AND P5, PT, R150, RZ, PT ;  /* 0x000000ff9600720c */ /* 0x000fe40003fa5070 */
[----:B---3--:R-:W-:Y:S01]  /*24d0*/  IADD3 R153, R132, UR12, RZ ;  /* 0x0000000c84997c10 */ /* 0x008fe2000fffe0ff */
[----:B------:R-:W-:Y:S01]  /*24e0*/  UMOV UR12, UR9 ;  /* 0x00000009000c7c82 */ /* 0x000fe20008000000 */
[----:B------:R-:W-:Y:S02]  /*24f0*/  ISETP.NE.U32.AND P4, PT, R144, RZ, PT ;  /* 0x000000ff9000720c */ /* 0x000fe40003f85070 */
[C---:B------:R-:W-:Y:S01]  /*2500*/  HMMA.16816.F16 R32, R92.reuse, R72, R32 ;  /* 0x000000485c20723c */ /* 0x040fe20000000820 */
[----:B----4-:R4:W-:Y:S03]  /*2510*/  @P0 LDGSTS.E.BYPASS.LTC128B.128 [R153+0x6000], [R140.64] ;  /* 0x060000008c990fae */ /* 0x0109e6000b901d50 */
[----:B------:R-:W-:Y:S02]  /*2520*/  IADD3 R156, P0, R160, c[0x0][0x188], RZ ;  /* 0x00006200a09c7a10 */ /* 0x000fe40007f1e0ff */
[----:B------:R-:W-:Y:S02]  /*2530*/  LOP3.LUT R150, R148, 0x800, RZ, 0xc0, !PT ;  /* 0x0000080094967812 */ /* 0x000fe400078ec0ff */
[C---:B------:R-:W-:Y:S01]  /*2540*/  HMMA.16816.F16 R30, R92.reuse, R74, R30 ;  /* 0x0000004a5c1e723c */ /* 0x040fe2000000081e */
[----:B------:R3:W-:Y:S03]  /*2550*/  @P1 LDGSTS.E.BYPASS.LTC128B.128 [R155+0x6000], [R158.64] ;  /* 0x060000009e9b1fae */ /* 0x0007e6000b901d50 */
[----:B------:R-:W-:Y:S02]  /*2560*/  IADD3.X R157, R161, c[0x0][0x18c], RZ, P0, !PT ;  /* 0x00006300a19d7a10 */ /* 0x000fe400007fe4ff */
[----:B------:R-:W-:Y:S02]  /*2570*/  IADD3 R162, P0, R156, c[0x0][0x188], RZ ;  /* 0x000062009ca27a10 */ /* 0x000fe40007f1e0ff */
[C---:B------:R-:W-:Y:S01]  /*2580*/  HMMA.16816.F16 R28, R92.reuse, R76, R28 ;  /* 0x0000004c5c1c723c */ /* 0x040fe2000000081c */
[----:B------:R5:W-:Y:S03]  /*2590*/  @P6 LDGSTS.E.BYPASS.LTC128B.128 [R151+0x1800], [R160.64] ;  /* 0x01800000a0976fae */ /* 0x000be6000b901d50 */
[----:B------:R-:W-:Y:S02]  /*25a0*/  IADD3.X R163, R157, c[0x0][0x18c], RZ, P0, !PT ;  /* 0x000063009da37a10 */ /* 0x000fe400007fe4ff */
[----:B------:R-:W-:Y:S02]  /*25b0*/  IADD3 R164, P0, R162, c[0x0][0x188], RZ ;  /* 0x00006200a2a47a10 */ /* 0x000fe40007f1e0ff */
[C---:B------:R-:W-:Y:S01]  /*25c0*/  HMMA.16816.F16 R26, R92.reuse, R78, R26 ;  /* 0x0000004e5c1a723c */ /* 0x040fe2000000081a */
[----:B------:R1:W-:Y:S03]  /*25d0*/  @P5 LDGSTS.E.BYPASS.LTC128B.128 [R137+0x1800], [R156.64] ;  /* 0x018000009c895fae */ /* 0x0003e6000b901d50 */
[----:B------:R-:W-:Y:S01]  /*25e0*/  IADD3.X R165, R163, c[0x0][0x18c], RZ, P0, !PT ;  /* 0x00006300a3a57a10 */ /* 0x000fe200007fe4ff */
[----:B----4-:R-:W-:Y:S01]  /*25f0*/  IMAD.WIDE.U32 R140, R145, c[0x0][0x1b8], R140 ;  /* 0x00006e00918c7a25 */ /* 0x010fe200078e008c */
[----:B------:R-:W-:Y:S02]  /*2600*/  SHF.R.U32.HI R150, RZ, 0xb, R150 ;  /* 0x0000000bff967819 */ /* 0x000fe40000011696 */
[C---:B------:R-:W-:Y:S01]  /*2610*/  HMMA.16816.F16 R24, R92.reuse, R80, R24 ;  /* 0x000000505c18723c */ /* 0x040fe20000000818 */
[----:B------:R4:W-:Y:S01]  /*2620*/  @P4 LDGSTS.E.BYPASS.LTC128B.128 [R151+0x2400], [R162.64] ;  /* 0x02400000a2974fae */ /* 0x0009e2000b901d50 */
[----:B------:R-:W-:Y:S02]  /*2630*/  ISETP.NE.U32.AND P3, PT, R150, RZ, PT ;  /* 0x000000ff9600720c */ /* 0x000fe40003f65070 */
[----:B------:R-:W-:Y:S02]  /*2640*/  LEA R150, R136, UR6, 0x4 ;  /* 0x0000000688967c11 */ /* 0x000fe4000f8e20ff */
[----:B---3--:R-:W-:Y:S02]  /*2650*/  IADD3 R158, P5, R158, c[0x0][0x1b8], RZ ;  /* 0x00006e009e9e7a10 */ /* 0x008fe40007fbe0ff */
[C---:B------:R-:W-:Y:S04]  /*2660*/  HMMA.16816.F16 R22, R92.reuse, R82, R22 ;  /* 0x000000525c16723c */ /* 0x040fe80000000816 */
[----:B------:R-:W-:Y:S02]  /*2670*/  IADD3.X R159, R159, c[0x0][0x1bc], RZ, P5, !PT ;  /* 0x00006f009f9f7a10 */ /* 0x000fe40002ffe4ff */
[----:B-----5:R-:W-:Y:S01]  /*2680*/  IADD3 R160, P0, R158, c[0x0][0x1b8], RZ ;  /* 0x00006e009ea07a10 */ /* 0x020fe20007f1e0ff */
[----:B------:R1:W-:Y:S01]  /*2690*/  @P3 LDGSTS.E.BYPASS.LTC128B.128 [R137+0x2400], [R164.64] ;  /* 0x02400000a4893fae */ /* 0x0003e2000b901d50 */
[C---:B------:R-:W-:Y:S04]  /*26a0*/  HMMA.16816.F16 R20, R92.reuse, R84, R20 ;  /* 0x000000545c14723c */ /* 0x040fe80000000814 */
[----:B------:R-:W-:Y:S02]  /*26b0*/  IADD3.X R161, R159, c[0x0][0x1bc], RZ, P0, !PT ;  /* 0x00006f009fa17a10 */ /* 0x000fe400007fe4ff */
[----:B------:R-:W-:Y:S02]  /*26c0*/  LOP3.LUT R144, R146, 0x4, RZ, 0xc0, !PT ;  /* 0x0000000492907812 */ /* 0x000fe400078ec0ff */
[-C--:B------:R-:W-:Y:S04]  /*26d0*/  HMMA.16816.F16 R18, R92, R86.reuse, R18 ;  /* 0x000000565c12723c */ /* 0x080fe80000000812 */
[----:B------:R-:W-:Y:S02]  /*26e0*/  SHF.R.U32.HI R144, RZ, 0x2, R144 ;  /* 0x00000002ff907819 */ /* 0x000fe40000011690 */
[----:B------:R-:W-:Y:S02]  /*26f0*/  IADD3 R140, P0, R140, c[0x0][0x1c0], RZ ;  /* 0x000070008c8c7a10 */ /* 0x000fe40007f1e0ff */
[C---:B------:R-:W-:Y:S03]  /*2700*/  HMMA.16816.F16 R16, R96.reuse, R86, R16 ;  /* 0x000000566010723c */ /* 0x040fe60000000810 */
[----:B------:R-:W-:Y:S02]  /*2710*/  ISETP.NE.U32.AND P2, PT, R144, RZ, PT ;  /* 0x000000ff9000720c */ /* 0x000fe40003f45070 */
[----:B------:R-:W-:Y:S02]  /*2720*/  LOP3.LUT R144, R146, 0x8, RZ, 0xc0, !PT ;  /* 0x0000000892907812 */ /* 0x000fe400078ec0ff */
[----:B------:R-:W-:Y:S01]  /*2730*/  IADD3.X R141, R141, c[0x0][0x1c4], R149, P0, !PT ;  /* 0x000071008d8d7a10 */ /* 0x000fe200007fe495 */
[C---:B------:R-:W-:Y:S04]  /*2740*/  HMMA.16816.F16 R14, R96.reuse, R84, R14 ;  /* 0x00000054600e723c */ /* 0x040fe8000000080e */
[----:B------:R-:W-:Y:S02]  /*2750*/  SHF.R.U32.HI R144, RZ, 0x3, R144 ;  /* 0x00000003ff907819 */ /* 0x000fe40000011690 */
[----:B------:R-:W-:Y:S02]  /*2760*/  IADD3 R138, P0, R138, c[0x0][0x190], RZ ;  /* 0x000064008a8a7a10 */ /* 0x000fe40007f1e0ff */
[C---:B------:R-:W-:Y:S01]  /*2770*/  HMMA.16816.F16 R12, R96.reuse, R82, R12 ;  /* 0x00000052600c723c */ /* 0x040fe2000000080c */
[----:B------:R4:W-:Y:S01]  /*2780*/  @P2 LDGSTS.E.BYPASS.LTC128B.128 [R153+0x6c00], [R158.64] ;  /* 0x06c000009e992fae */ /* 0x0009e2000b901d50 */
[----:B------:R-:W-:Y:S02]  /*2790*/  ISETP.NE.U32.AND P1, PT, R144, RZ, PT ;  /* 0x000000ff9000720c */ /* 0x000fe40003f25070 */
[----:B-1----:R-:W-:Y:S02]  /*27a0*/  IADD3.X R137, R139, c[0x0][0x194], R147, P0, !PT ;  /* 0x000065008b897a10 */ /* 0x002fe400007fe493 */
[----:B------:R-:W-:Y:S02]  /*27b0*/  LEA R139, R135, UR7, 0x4 ;  /* 0x00000007878b7c11 */ /* 0x000fe4000f8e20ff */
[C---:B------:R-:W-:Y:S04]  /*27c0*/  HMMA.16816.F16 R10, R96.reuse, R80, R10 ;  /* 0x00000050600a723c */ /* 0x040fe8000000080a */
[----:B------:R-:W-:Y:S03]  /*27d0*/  IADD3 R144, R142, -0x1, RZ ;  /* 0xffffffff8e907810 */ /* 0x000fe60007ffe0ff */
[----:B------:R4:W-:Y:S01]  /*27e0*/  @P1 LDGSTS.E.BYPASS.LTC128B.128 [R155+0x6c00], [R160.64] ;  /* 0x06c00000a09b1fae */ /* 0x0009e2000b901d50 */
[C---:B------:R-:W-:Y:S02]  /*27f0*/  HMMA.16816.F16 R8, R96.reuse, R78, R8 ;  /* 0x0000004e6008723c */ /* 0x040fe40000000808 */
[----:B------:R-:W-:Y:S04]  /*2800*/  ISETP.NE.AND P0, PT, R144, RZ, PT ;  /* 0x000000ff9000720c */ /* 0x000fe80003f05270 */
[----:B------:R-:W-:Y:S01]  /*2810*/  SEL R148, R148, RZ, P0 ;  /* 0x000000ff94947207 */ /* 0x000fe20000000000 */
[----:B------:R-:W0:Y:S01]  /*2820*/  LDGDEPBAR ;  /* 0x00000000000079af */ /* 0x000e220000000000 */
[C---:B------:R-:W-:Y:S04]  /*2830*/  HMMA.16816.F16 R6, R96.reuse, R76, R6 ;  /* 0x0000004c6006723c */ /* 0x040fe80000000806 */
[----:B------:R-:W-:Y:S02]  /*2840*/  SEL R146, R146, RZ, P0 ;  /* 0x000000ff92927207 */ /* 0x000fe40000000000 */
[----:B------:R-:W-:Y:S01]  /*2850*/  ISETP.GT.AND P0, PT, R142, -0x1, PT ;  /* 0xffffffff8e00780c */ /* 0x000fe20003f04270 */
[----:B------:R-:W-:Y:S01]  /*2860*/  IMAD.MOV.U32 R142, RZ, RZ, R144 ;  /* 0x000000ffff8e7224 */ /* 0x000fe200078e0090 */
[C---:B------:R-:W-:Y:S08]  /*2870*/  HMMA.16816.F16 R4, R96.reuse, R74, R4 ;  /* 0x0000004a6004723c */ /* 0x040ff00000000804 */
[----:B------:R-:W-:-:S08]  /*2880*/  HMMA.16816.F16 R2, R96, R72, R2 ;  /* 0x000000486002723c */ /* 0x000fd00000000802 */
[C---:B------:R-:W-:Y:S01]  /*2890*/  HMMA.16816.F16 R64, R100.reuse, R104, R64 ;  /* 0x000000686440723c */ /* 0x040fe20000000840 */
[----:B------:R-:W-:Y:S04]  /*28a0*/  DEPBAR.LE SB0, 0x1 ;  /* 0x000080400000791a */ /* 0x000fe80000000000 */
[----:B------:R-:W-:Y:S03]  /*28b0*/  BAR.SYNC.DEFER_BLOCKING 0x0 ;  /* 0x0000000000007b1d */ /* 0x000fe60000010000 */
        /* <DEDUP_REMOVED lines=40> */
.L_x_240:
        /* <DEDUP_REMOVED lines=14> */
[----:B------:R-:W-:Y:S01]  /*2c20*/  LOP3.LUT R71, R78, 0xffffffe0, RZ, 0xc0, !PT ;  /* 0xffffffe04e477812 */ /* 0x000fe200078ec0ff */
[----:B------:R-:W-:-:S04]  /*2c30*/  DEPBAR.LE SB0, 0x0 ;  /* 0x000080000000791a */ /* 0x000fc80000000000 */
[----:B------:R-:W-:Y:S01]  /*2c40*/  IMAD.IADD R66, R76, 0x1, -R71 ;  /* 0x000000014c427824 */ /* 0x000fe200078e0a47 */
[----:B------:R-:W-:Y:S02]  /*2c50*/  SHF.R.S32.HI R78, RZ, 0x5, R78 ;  /* 0x00000005ff4e7819 */ /* 0x000fe4000001144e */
[----:B------:R-:W-:Y:S02]  /*2c60*/  SHF.R.S32.HI R80, RZ, 0x6, R80 ;  /* 0x00000006ff507819 */ /* 0x000fe40000011450 */
[----:B------:R-:W-:Y:S02]  /*2c70*/  SHF.R.S32.HI R77, RZ, 0x1f, R66 ;  /* 0x0000001fff4d7819 */ /* 0x000fe40000011442 */
[----:B------:R-:W-:Y:S01]  /*2c80*/  LEA.HI R69, R78, R78, RZ, 0x1 ;  /* 0x0000004e4e457211 */ /* 0x000fe200078f08ff */
[----:B------:R-:W-:Y:S01]  /*2c90*/  IMAD.SHL.U32 R68, R80, 0x80, RZ ;  /* 0x0000008050447824 */ /* 0x000fe200078e00ff */
[----:B------:R-:W-:Y:S02]  /*2ca0*/  LEA.HI R77, R77, R66, RZ, 0x3 ;  /* 0x000000424d4d7211 */ /* 0x000fe400078f18ff */
[----:B------:R-:W-:-:S02]  /*2cb0*/  LOP3.LUT R69, R69, 0xfffffffe, RZ, 0xc0, !PT ;  /* 0xfffffffe45457812 */ /* 0x000fc400078ec0ff */
[C---:B------:R-:W-:Y:S02]  /*2cc0*/  LOP3.LUT R71, R77.reuse, 0xfffffff8, RZ, 0xc0, !PT ;  /* 0xfffffff84d477812 */ /* 0x040fe400078ec0ff */
[----:B------:R-:W-:Y:S01]  /*2cd0*/  LEA.HI.SX32 R77, R77, R68, 0x1d ;  /* 0x000000444d4d7211 */ /* 0x000fe200078feaff */
[----:B------:R-:W-:Y:S02]  /*2ce0*/  IMAD.IADD R78, R78, 0x1, -R69 ;  /* 0x000000014e4e7824 */ /* 0x000fe400078e0a45 */
[----:B------:R-:W-:Y:S01]  /*2cf0*/  IMAD.IADD R66, R66, 0x1, -R71 ;  /* 0x0000000142427824 */ /* 0x000fe200078e0a47 */
[----:B--2---:R-:W-:Y:S01]  /*2d00*/  LOP3.LUT R71, R67, UR5, RZ, 0x30, !PT ;  /* 0x0000000543477c12 */ /* 0x004fe2000f8e30ff */
[----:B------:R-:W-:Y:S01]  /*2d10*/  IMAD R70, R78, 0x40, R77 ;  /* 0x000000404e467824 */ /* 0x000fe200078e024d */
[----:B------:R-:W-:Y:S02]  /*2d20*/  SHF.R.S32.HI R67, RZ, c[0x0][0x178], R67 ;  /* 0x00005e00ff437a19 */ /* 0x000fe40000011443 */
[----:B------:R-:W-:-:S03]  /*2d30*/  IADD3 R71, R71, UR6, RZ ;  /* 0x0000000647477c10 */ /* 0x000fc6000fffe0ff */
[----:B------:R-:W-:Y:S02]  /*2d40*/  IMAD R67, R67, 0x80, R70 ;  /* 0x0000008043437824 */ /* 0x000fe400078e0246 */
[----:B------:R-:W-:Y:S02]  /*2d50*/  IMAD R0, R71, 0x8, R66 ;  /* 0x0000000847007824 */ /* 0x000fe400078e0242 */
[----:B------:R-:W-:Y:S01]  /*2d60*/  @P1 IMAD.MOV.U32 R70, RZ, RZ, c[0x0][0x288] ;  /* 0x0000a200ff461624 */ /* 0x000fe200078e00ff */
[----:B---3--:R-:W-:Y:S01]  /*2d70*/  SHF.R.S32.HI R88, RZ, 0x1f, R67 ;  /* 0x0000001fff587819 */ /* 0x008fe20000011443 */
[----:B------:R-:W-:Y:S02]  /*2d80*/  IMAD.SHL.U32 R0, R0, 0x8, RZ ;  /* 0x0000000800007824 */ /* 0x000fe400078e00ff */
[----:B------:R-:W-:Y:S01]  /*2d90*/  @P1 IMAD.MOV.U32 R71, RZ, RZ, c[0x0][0x28c] ;  /* 0x0000a300ff471624 */ /* 0x000fe200078e00ff */
[----:B------:R-:W-:Y:S01]  /*2da0*/  BAR.SYNC.DEFER_BLOCKING 0x0 ;  /* 0x0000000000007b1d */ /* 0x000fe20000010000 */
[C---:B------:R-:W-:Y:S01]  /*2db0*/  IMAD.WIDE R68, R0.reuse, 0x2, RZ ;  /* 0x0000000200447825 */ /* 0x040fe200078e02ff */
[----:B------:R-:W-:-:S02]  /*2dc0*/  ISETP.GE.AND P5, PT, R0, c[0x0][0x164], PT ;  /* 0x0000590000007a0c */ /* 0x000fc40003fa6270 */
[----:B------:R-:W-:Y:S02]  /*2dd0*/  ISETP.NE.U32.AND P6, PT, RZ, c[0x0][0x220], PT ;  /* 0x00008800ff007a0c */ /* 0x000fe40003fc5070 */
[----:B------:R-:W-:Y:S02]  /*2de0*/  LOP3.LUT R90, R68, 0xfffffff0, RZ, 0xc0, !PT ;  /* 0xfffffff0445a7812 */ /* 0x000fe400078ec0ff */
[----:B------:R-:W-:Y:S01]  /*2df0*/  LOP3.LUT R91, R69, 0x1fffffff, RZ, 0xc0, !PT ;  /* 0x1fffffff455b7812 */ /* 0x000fe200078ec0ff */
[----:B------:R-:W-:Y:S01]  /*2e00*/  IMAD R0, R88, c[0x0][0x1e0], RZ ;  /* 0x0000780058007a24 */ /* 0x000fe200078e02ff */
[----:B------:R-:W-:-:S03]  /*2e10*/  ISETP.NE.AND.EX P6, PT, RZ, c[0x0][0x224], !P5, P6 ;  /* 0x00008900ff007a0c */ /* 0x000fc60006fc5360 */
[C---:B------:R-:W-:Y:S01]  /*2e20*/  IMAD.WIDE.U32 R68, R67.reuse, c[0x0][0x1e0], R90 ;  /* 0x0000780043447a25 */ /* 0x040fe200078e005a */
[C---:B------:R-:W-:Y:S01]  /*2e30*/  IADD3 R85, R67.reuse, 0x4, RZ ;  /* 0x0000000443557810 */ /* 0x040fe20007ffe0ff */
[----:B------:R1:W2:Y:S02]  /*2e40*/  @P1 LDG.E.U16 R84, [R70.64] ;  /* 0x0000001046541981 */ /* 0x0002a4000c1e1500 */
[C---:B------:R-:W-:Y:S01]  /*2e50*/  IMAD R0, R67.reuse, c[0x0][0x1e4], R0 ;  /* 0x0000790043007a24 */ /* 0x040fe200078e0200 */
[----:B------:R-:W-:Y:S01]  /*2e60*/  IADD3 R86, P0, R68, c[0x0][0x220], RZ ;  /* 0x0000880044567a10 */ /* 0x000fe20007f1e0ff */
[----:B------:R-:W-:Y:S01]  /*2e70*/  CS2R R72, SRZ ;  /* 0x0000000000487805 */ /* 0x000fe2000001ff00 */
[----:B------:R-:W-:Y:S01]  /*2e80*/  ISETP.LT.AND P3, PT, R67, c[0x0][0x160], P6 ;  /* 0x0000580043007a0c */ /* 0x000fe20003761270 */
[----:B------:R-:W-:Y:S01]  /*2e90*/  CS2R R74, SRZ ;  /* 0x00000000004a7805 */ /* 0x000fe2000001ff00 */
[----:B------:R-:W-:Y:S02]  /*2ea0*/  ISETP.LT.AND P2, PT, R85, c[0x0][0x160], P6 ;  /* 0x0000580055007a0c */ /* 0x000fe40003741270 */
[----:B------:R-:W-:-:S02]  /*2eb0*/  IADD3.X R87, R69, c[0x0][0x224], R0, P0, !PT ;  /* 0x0000890045577a10 */ /* 0x000fc400007fe400 */
[----:B----4-:R-:W-:Y:S01]  /*2ec0*/  IADD3 R92, P0, R86, c[0x0][0x1e8], RZ ;  /* 0x00007a00565c7a10 */ /* 0x010fe20007f1e0ff */
[----:B------:R-:W-:-:S03]  /*2ed0*/  CS2R R68, SRZ ;  /* 0x0000000000447805 */ /* 0x000fc6000001ff00 */
[----:B------:R-:W-:-:S03]  /*2ee0*/  IADD3.X R93, R87, c[0x0][0x1ec], RZ, P0, !PT ;  /* 0x00007b00575d7a10 */ /* 0x000fc600007fe4ff */
[----:B------:R3:W2:Y:S01]  /*2ef0*/  @P3 LDG.E.LTC128B.128 R72, [R86.64] ;  /* 0x0000001056483981 */ /* 0x0006a2000c1e1d20 */
[----:B-1----:R-:W-:-:S06]  /*2f00*/  CS2R R70, SRZ ;  /* 0x0000000000467805 */ /* 0x002fcc000001ff00 */
[----:B------:R1:W4:Y:S01]  /*2f10*/  @P2 LDG.E.LTC128B.128 R68, [R92.64] ;  /* 0x000000105c442981 */ /* 0x000322000c1e1d20 */
[C---:B------:R-:W-:Y:S01]  /*2f20*/  LOP3.LUT R0, R76.reuse, 0x1f, RZ, 0xc0, !PT ;  /* 0x0000001f4c007812 */ /* 0x040fe200078ec0ff */
[----:B------:R-:W-:Y:S01]  /*2f30*/  USHF.L.U32 UR14, UR14, 0x3, URZ ;  /* 0x000000030e0e7899 */ /* 0x000fe2000800063f */
[----:B------:R-:W-:Y:S02]  /*2f40*/  LOP3.LUT R76, R76, 0x3, RZ, 0xc0, !PT ;  /* 0x000000034c4c7812 */ /* 0x000fe400078ec0ff */
[----:B------:R-:W-:-:S03]  /*2f50*/  SHF.R.U32.HI R79, RZ, 0x2, R0 ;  /* 0x00000002ff4f7819 */ /* 0x000fc60000011600 */
[----:B------:R-:W-:Y:S02]  /*2f60*/  IMAD.U32 R0, RZ, RZ, UR14 ;  /* 0x0000000eff007e24 */ /* 0x000fe4000f8e00ff */
[----:B------:R-:W-:-:S04]  /*2f70*/  IMAD R79, R79, 0x28, R76 ;  /* 0x000000284f4f7824 */ /* 0x000fc800078e024c */
[----:B------:R-:W-:Y:S01]  /*2f80*/  IMAD R0, R0, 0x28, R79 ;  /* 0x0000002800007824 */ /* 0x000fe200078e024f */
[----:B------:R-:W-:Y:S01]  /*2f90*/  BAR.SYNC.DEFER_BLOCKING 0x0 ;  /* 0x0000000000007b1d */ /* 0x000fe20000010000 */
[----:B------:R-:W-:-:S04]  /*2fa0*/  IMAD R77, R80, -0x70, R77 ;  /* 0xffffff90504d7824 */ /* 0x000fc800078e024d */
        /* <DEDUP_REMOVED lines=12> */
[----:B------:R-:W2:Y:S04]  /*3070*/  LDS.128 R80, [R66] ;  /* 0x0000000042507984 */ /* 0x000ea80000000c00 */
[----:B------:R-:W4:Y:S01]  /*3080*/  LDS.128 R76, [R66+0x280] ;  /* 0x00028000424c7984 */ /* 0x000f220000000c00 */
[----:B------:R-:W-:Y:S01]  /*3090*/  ISETP.NE.U32.AND P0, PT, RZ, c[0x0][0x270], PT ;  /* 0x00009c00ff007a0c */ /* 0x000fe20003f05070 */
[----:B------:R-:W-:-:S02]  /*30a0*/  IMAD R88, R88, c[0x0][0x230], RZ ;  /* 0x00008c0058587a24 */ /* 0x000fc400078e02ff */
[C---:B------:R-:W-:Y:S01]  /*30b0*/  IMAD.WIDE.U32 R90, R67.reuse, c[0x0][0x230], R90 ;  /* 0x00008c00435a7a25 */ /* 0x040fe200078e005a */
[----:B------:R-:W-:Y:S02]  /*30c0*/  ISETP.NE.AND.EX P5, PT, RZ, c[0x0][0x274], !P5, P0 ;  /* 0x00009d00ff007a0c */ /* 0x000fe40006fa5300 */
[C---:B-----5:R-:W-:Y:S01]  /*30d0*/  IADD3 R52, R67.reuse, 0x8, RZ ;  /* 0x0000000843347810 */ /* 0x060fe20007ffe0ff */
[C---:B------:R-:W-:Y:S01]  /*30e0*/  IMAD R56, R67.reuse, c[0x0][0x234], R88 ;  /* 0x00008d0043387a24 */ /* 0x040fe200078e0258 */
[----:B------:R-:W-:Y:S02]  /*30f0*/  ISETP.LT.AND P4, PT, R67, c[0x0][0x160], P5 ;  /* 0x0000580043007a0c */ /* 0x000fe40002f81270 */
[----:B------:R-:W-:Y:S02]  /*3100*/  IADD3 R90, P0, R90, c[0x0][0x270], RZ ;  /* 0x00009c005a5a7a10 */ /* 0x000fe40007f1e0ff */
[----:B------:R-:W-:Y:S02]  /*3110*/  ISETP.LT.AND P3, PT, R85, c[0x0][0x160], P5 ;  /* 0x0000580055007a0c */ /* 0x000fe40002f61270 */
[----:B------:R-:W-:-:S02]  /*3120*/  ISETP.LT.AND P2, PT, R52, c[0x0][0x160], P6 ;  /* 0x0000580034007a0c */ /* 0x000fc40003741270 */
[----:B------:R-:W-:Y:S02]  /*3130*/  IADD3.X R91, R91, c[0x0][0x274], R56, P0, !PT ;  /* 0x00009d005b5b7a10 */ /* 0x000fe400007fe438 */
[----:B---3--:R-:W-:Y:S02]  /*3140*/  IADD3 R86, P0, R86, c[0x0][0x200], RZ ;  /* 0x0000800056567a10 */ /* 0x008fe40007f1e0ff */
[----:B-1----:R-:W-:Y:S02]  /*3150*/  IADD3 R50, R67, 0xc, RZ ;  /* 0x0000000c43327810 */ /* 0x002fe40007ffe0ff */
[----:B------:R-:W-:Y:S02]  /*3160*/  IADD3.X R87, R87, c[0x0][0x204], RZ, P0, !PT ;  /* 0x0000810057577a10 */ /* 0x000fe400007fe4ff */
[----:B------:R-:W-:Y:S01]  /*3170*/  ISETP.LT.AND P0, PT, R50, c[0x0][0x160], P6 ;  /* 0x0000580032007a0c */ /* 0x000fe20003701270 */
[----:B------:R-:W2:Y:S01]  /*3180*/  @!P1 LDC.U16 R84, c[0x0][0x280] ;  /* 0x0000a000ff549b82 */ /* 0x000ea20000000400 */
[----:B------:R-:W-:-:S04]  /*3190*/  IADD3 R88, P1, R90, c[0x0][0x238], RZ ;  /* 0x00008e005a587a10 */ /* 0x000fc80007f3e0ff */
[----:B------:R-:W-:Y:S02]  /*31a0*/  IADD3.X R89, R91, c[0x0][0x23c], RZ, P1, !PT ;  /* 0x00008f005b597a10 */ /* 0x000fe40000ffe4ff */
[----:B------:R-:W-:Y:S01]  /*31b0*/  IADD3 R92, P1, R92, c[0x0][0x200], RZ ;  /* 0x000080005c5c7a10 */ /* 0x000fe20007f3e0ff */
        /* <DEDUP_REMOVED lines=335> */
.L_x_242:
        /* <DEDUP_REMOVED lines=13> */
.L_x_246:


//--------------------- .nv.shared._ZN7cutlass9reference6device6kernel26TensorScaleBiasGemmBatchedINS_9TensorRefINS_6half_tENS_6layout8RowMajorEEES8_S5_S8_NS_16NumericConverterIS5_S5_LNS_15FloatRoundStyleE2EEELi4ELi4EEEvNS_4gemm9GemmCoordET_T0_T1_T2_SH_illll --------------------------
	.section	.nv.shared._ZN7cutlass9reference6device6kernel26TensorScaleBiasGemmBatchedINS_9TensorRefINS_6half_tENS_6layout8RowMajorEEES8_S5_S8_NS_16NumericConverterIS5_S5_LNS_15FloatRoundStyleE2EEELi4ELi4EEEvNS_4gemm9GemmCoordET_T0_T1_T2_SH_illll,"aw",@nobits
	.sectionflags	@""
	.align	16


//--------------------- .nv.global                --------------------------
	.section	.nv.global,"aw",@nobits
.nv.global:
	.type		_ZN34_INTERNAL_55f61796_4_k_cu_371cd5504cute1_E,@object
	.size		_ZN34_INTERNAL_55f61796_4_k_cu_371cd5504cute1_E,(_ZN34_INTERNAL_55f61796_4_k_cu_371cd5504cuda3std3__45__cpo6cbeginE - _ZN34_INTERNAL_55f61796_4_k_cu_371cd5504cute1_E)
_ZN34_INTERNAL_55f61796_4_k_cu_371cd5504cute1_E:
	.zero		1
	.type		_ZN34_INTERNAL_55f61796_4_k_cu_371cd5504cuda3std3__45__cpo6cbeginE,@object
	.size		_ZN34_INTERNAL_55f61796_4_k_cu_371cd5504cuda3std3__45__cpo6cbeginE,(_ZN34_INTERNAL_55f61796_4_k_cu_371cd5504cuda3std3__48in_placeE - _ZN34_INTERNAL_55f61796_4_k_cu_371cd5504cuda3std3__45__cpo6cbeginE)
_ZN34_INTERNAL_55f61796_4_k_cu_371cd5504cuda3std3__45__cpo6cbeginE:
	.zero		1
	.type		_ZN34_INTERNAL_55f61796_4_k_cu_371cd5504cuda3std3__48in_placeE,@object
	.size		_ZN34_INTERNAL_55f61796_4_k_cu_371cd5504cuda3std3__48in_placeE,(_ZN34_INTERNAL_55f61796_4_k_cu_371cd5504cuda3std6ranges3__45__cpo9iter_moveE - _ZN34_INTERNAL_55f61796_4_k_cu_371cd5504cuda3std3__48in_placeE)
_ZN34_INTERNAL_55f61796_4_k_cu_371cd5504cuda3std3__48in_placeE:
	.zero		1
	.type		_ZN34_INTERNAL_55f61796_4_k_cu_371cd5504cuda3std6ranges3__45__cpo9iter_moveE,@object
	.size		_ZN34_INTERNAL_55f61796_4_k_cu_371cd5504cuda3std6ranges3__45__cpo9iter_moveE,(_ZN34_INTERNAL_55f61796_4_k_cu_371cd5504cuda3std3__45__cpo5beginE - _ZN34_INTERNAL_55f61796_4_k_cu_371cd5504cuda3std6ranges3__45__cpo9iter_moveE)
_ZN34_INTERNAL_55f61796_4_k_cu_371cd5504cuda3std6ranges3__45__cpo9iter_moveE:
	.zero		1
	.type		_ZN34_INTERNAL_55f61796_4_k_cu_371cd5504cuda3std3__45__cpo5beginE,@object
	.size		_ZN34_INTERNAL_55f61796_4_k_cu_371cd5504cuda3std3__45__cpo5beginE,(_ZN34_INTERNAL_55f61796_4_k_cu_371cd5504cuda3std3__436_GLOBAL__N__55f61796_4_k_cu_371cd5506ignoreE - _ZN34_INTERNAL_55f61796_4_k_cu_371cd5504cuda3std3__45__cpo5beginE)
_ZN34_INTERNAL_55f61796_4_k_cu_371cd5504cuda3std3__45__cpo5beginE:
	.zero		1
	.type		_ZN34_INTERNAL_55f61796_4_k_cu_371cd5504cuda3std3__436_GLOBAL__N__55f61796_4_k_cu_371cd5506ignoreE,@object
	.size		_ZN34_INTERNAL_55f61796_4_k_cu_371cd5504cuda3std3__436_GLOBAL__N__55f61796_4_k_cu_371cd5506ignoreE,(_ZN34_INTERNAL_55f61796_4_k_cu_371cd5504cute7productE - _ZN34_INTERNAL_55f61796_4_k_cu_371cd5504cuda3std3__436_GLOBAL__N__55f61796_4_k_cu_371cd5506ignoreE)
_ZN34_INTERNAL_55f61796_4_k_cu_371cd5504cuda3std3__436_GLOBAL__N__55f61796_4_k_cu_371cd5506ignoreE:
	.zero		1
	.type		_ZN34_INTERNAL_55f61796_4_k_cu_371cd5504cute7productE,@object
	.size		_ZN34_INTERNAL_55f61796_4_k_cu_371cd5504cute7productE,(_ZN34_INTERNAL_55f61796_4_k_cu_371cd5504cuda3std3__45__cpo3endE - _ZN34_INTERNAL_55f61796_4_k_cu_371cd5504cute7productE)
_ZN34_INTERNAL_55f61796_4_k_cu_371cd5504cute7productE:
	.zero		1
	.type		_ZN34_INTERNAL_55f61796_4_k_cu_371cd5504cuda3std3__45__cpo3endE,@object
	.size		_ZN34_INTERNAL_55f61796_4_k_cu_371cd5504cuda3std3__45__cpo3endE,(_ZN34_INTERNAL_55f61796_4_k_cu_371cd5504cuda3std3__419piecewise_constructE - _ZN34_INTERNAL_55f61796_4_k_cu_371cd5504cuda3std3__45__cpo3endE)
_ZN34_INTERNAL_55f61796_4_k_cu_371cd5504cuda3std3__45__cpo3endE:
	.zero		1
	.type		_ZN34_INTERNAL_55f61796_4_k_cu_371cd5504cuda3std3__419piecewise_constructE,@object
	.size		_ZN34_INTERNAL_55f61796_4_k_cu_371cd5504cuda3std3__419piecewise_constructE,(_ZN34_INTERNAL_55f61796_4_k_cu_371cd5504cuda3std3__45__cpo4cendE - _ZN34_INTERNAL_55f61796_4_k_cu_371cd5504cuda3std3__419piecewise_constructE)
_ZN34_INTERNAL_55f61796_4_k_cu_371cd5504cuda3std3__419piecewise_constructE:
	.zero		1
	.type		_ZN34_INTERNAL_55f61796_4_k_cu_371cd5504cuda3std3__45__cpo4cendE,@object
	.size		_ZN34_INTERNAL_55f61796_4_k_cu_371cd5504cuda3std3__45__cpo4cendE,(_ZN34_INTERNAL_55f61796_4_k_cu_371cd5504cuda3std6ranges3__45__cpo4swapE - _ZN34_INTERNAL_55f61796_4_k_cu_371cd5504cuda3std3__45__cpo4cendE)
_ZN34_INTERNAL_55f61796_4_k_cu_371cd5504cuda3std3__45__cpo4cendE:
	.zero		1
	.type		_ZN34_INTERNAL_55f61796_4_k_cu_371cd5504cuda3std6ranges3__45__cpo4swapE,@object
	.size		_ZN34_INTERNAL_55f61796_4_k_cu_371cd5504cuda3std6ranges3__45__cpo4swapE,(.L_7 - _ZN34_INTERNAL_55f61796_4_k_cu_371cd5504cuda3std6ranges3__45__cpo4swapE)
_ZN34_INTERNAL_55f61796_4_k_cu_371cd5504cuda3std6ranges3__45__cpo4swapE:
	.zero		1
.L_7:


//--------------------- .nv.shared._ZN7cutlass9reference6device6kernel11GemmComplexINS_6half_tENS_6layout8RowMajorES4_NS5_11ColumnMajorES4_S6_S4_S4_S4_NS_16NumericConverterIS4_S4_LNS_15FloatRoundStyleE2EEENS_12multiply_addIS4_S4_S4_EELi4ELi16EEEvNS_4gemm9GemmCoordET5_NS_9TensorRefIT_T0_EENS_16ComplexTransformENSG_IT1_T2_EESK_SF_NSG_IT3_T4_EENSG_IT7_SP_EET6_illll --------------------------
	.section	.nv.shared._ZN7cutlass9reference6device6kernel11GemmComplexINS_6half_tENS_6layout8RowMajorES4_NS5_11ColumnMajorES4_S6_S4_S4_S4_NS_16NumericConverterIS4_S4_LNS_15FloatRoundStyleE2EEENS_12multiply_addIS4_S4_S4_EELi4ELi16EEEvNS_4gemm9GemmCoordET5_NS_9TensorRefIT_T0_EENS_16ComplexTransformENSG_IT1_T2_EESK_SF_NSG_IT3_T4_EENSG_IT7_SP_EET6_illll,"aw",@nobits
	.sectionflags	@""
	.align	16


//--------------------- .nv.shared._ZN7cutlass9reference6device6kernel11GemmComplexINS_6half_tENS_6layout8RowMajorES4_NS5_11ColumnMajorES4_S6_S4_S4_S4_NS_16NumericConverterIS4_S4_LNS_15FloatRoundStyleE2EEENS_12multiply_addIS4_S4_S4_EELi4ELi4EEEvNS_4gemm9GemmCoordET5_NS_9TensorRefIT_T0_EENS_16ComplexTransformENSG_IT1_T2_EESK_SF_NSG_IT3_T4_EENSG_IT7_SP_EET6_illll --------------------------
	.section	.nv.shared._ZN7cutlass9reference6device6kernel11GemmComplexINS_6half_tENS_6layout8RowMajorES4_NS5_11ColumnMajorES4_S6_S4_S4_S4_NS_16NumericConverterIS4_S4_LNS_15FloatRoundStyleE2EEENS_12multiply_addIS4_S4_S4_EELi4ELi4EEEvNS_4gemm9GemmCoordET5_NS_9TensorRefIT_T0_EENS_16ComplexTransformENSG_IT1_T2_EESK_SF_NSG_IT3_T4_EENSG_IT7_SP_EET6_illll,"aw",@nobits
	.sectionflags	@""
	.align	16


//--------------------- .nv.shared._ZN7cutlass9reference6device6kernel13TensorForEachINS1_6detail14TensorReLuFuncINS_6half_tENS_6layout8RowMajorEEELi2ENS9_6ParamsEEEvNS_5CoordIXT0_EilEET1_ --------------------------
	.section	.nv.shared._ZN7cutlass9reference6device6kernel13TensorForEachINS1_6detail14TensorReLuFuncINS_6half_tENS_6layout8RowMajorEEELi2ENS9_6ParamsEEEvNS_5CoordIXT0_EilEET1_,"aw",@nobits
	.sectionflags	@""
	.align	16


//--------------------- .nv.shared._ZN7cutlass9reference6device6kernel4GemmINS_9TensorRefINS_6half_tENS_6layout8RowMajorEEENS4_IS5_NS6_11ColumnMajorEEES8_S5_S5_NS_11MatrixShapeILi4ELi4EEENS_12multiply_addIS5_S5_S5_EENS_16NumericConverterIS5_S5_LNS_15FloatRoundStyleE2EEEEEvNS_4gemm9GemmCoordET2_T_T0_SK_T1_SN_T3_ --------------------------
	.section	.nv.shared._ZN7cutlass9reference6device6kernel4GemmINS_9TensorRefINS_6half_tENS_6layout8RowMajorEEENS4_IS5_NS6_11ColumnMajorEEES8_S5_S5_NS_11MatrixShapeILi4ELi4EEENS_12multiply_addIS5_S5_S5_EENS_16NumericConverterIS5_S5_LNS_15FloatRoundStyleE2EEEEEvNS_4gemm9GemmCoordET2_T_T0_SK_T1_SN_T3_,"aw",@nobits
	.sectionflags	@""
	.align	16


//--------------------- .nv.shared._ZN7cutlass6KernelINS_4gemm6kernel7B2bGemmINS1_11threadblock16B2bMmaMultistageINS1_9GemmShapeILi64ELi64ELi32EEENS_9transform11threadblock28PredicatedTileAccessIteratorINS_11MatrixShapeILi64ELi32EEENS_6half_tENS_6layout8RowMajorELi1ENS8_29PitchLinearWarpRakedThreadMapINS_16PitchLinearShapeILi32ELi64EEELi128ENSH_ILi4ELi8EEELi8EEENS_5ArrayISD_Li8ELb0EEELb0ENSE_9NoPermuteEEENS9_25RegularTileAccessIteratorISC_SD_NSE_37RowMajorTensorOpMultiplicandCrosswiseILi16ELi32EEELi0ESK_Li16EEELNS_4arch14CacheOperation4KindE1ENSA_INSB_ILi32ELi64EEESD_NSE_11ColumnMajorELi0ESK_SM_Lb0ESN_EENSP_ISW_SD_NSE_40ColumnMajorTensorOpMultiplicandCrosswiseILi16ELi32EEELi1ESK_Li16EEELSV_1ENS6_ILi64ELi128ELi32EEENS1_4warp27MmaTensorOpFragmentIteratorINSB_ILi16ELi16EEENSB_ILi16ELi64EEELi32ESD_SD_SX_NS6_ILi16ELi8ELi16EEENS_8epilogue6thread21LinearCombinationReluISD_Li4ESD_SD_LNS19_9ScaleType4KindE2ELNS_15FloatRoundStyleE2EEEEENS9_14VectorIteratorINS9_30PredicatedVectorAccessIteratorINSB_ILi64ELi64EEENSB_ILi16ELi32EEESD_SF_Li2ELb0EEEEENS8_4warp22VectorFragmentIteratorINSB_ILi1ELi8EEESD_SF_S17_Li2EEENSA_INSB_ILi32ELi128EEESD_SX_Li0ENSG_INSH_ILi32ELi128EEELi128ESJ_Li8EEESM_Lb0ESN_EENSP_IS1Q_SD_S10_Li1ES1S_Li16EEELSV_1ESD_SF_S1E_NS4_9MmaPolicyINS13_11MmaTensorOpINS6_ILi16ELi64ELi32EEESD_SR_SD_S10_SD_SF_NS13_17MmaTensorOpPolicyINST_3MmaIS17_Li32ESD_SF_SD_SX_SD_SF_NST_13OpMultiplyAddEEENSB_ILi1ELi1EEEEELi1ELb0EbEENSB_ILi0ELi0EEES25_Li1EEENS1V_INS1W_INS6_ILi16ELi128ELi32EEESD_SR_SD_S10_SD_SF_S23_Li1ELb0EbEES25_S25_Li1EEELi3EbEENS18_11threadblock8EpilogueIS12_S28_Li1ENS2B_22PredicatedTileIteratorINS2B_26OutputTileOptimalThreadMapINS2B_15OutputTileShapeILi128ELi8ELi4ELi1ELi1EEENS2F_ILi1ELi2ELi1ELi1ELi2EEELi128ELi8ELi16EEESD_Lb0ESN_Lb0EEENS18_4warp24FragmentIteratorTensorOpIS27_S17_SD_NSL_ISD_Li4ELb0EEESF_EENS2K_20TileIteratorTensorOpIS27_S17_SD_SF_EENS2B_18SharedLoadIteratorINS2I_18CompactedThreadMapESD_Li16EEENS1A_ISD_Li8ESD_SD_LS1C_1ELS1D_2EEENSB_ILi0ELi16EEELi1ELi1EEENS4_30GemmIdentityThreadblockSwizzleILi1EEEEEEEvNT_6ParamsE --------------------------
	.section	.nv.shared._ZN7cutlass6KernelINS_4gemm6kernel7B2bGemmINS1_11threadblock16B2bMmaMultistageINS1_9GemmShapeILi64ELi64ELi32EEENS_9transform11threadblock28PredicatedTileAccessIteratorINS_11MatrixShapeILi64ELi32EEENS_6half_tENS_6layout8RowMajorELi1ENS8_29PitchLinearWarpRakedThreadMapINS_16PitchLinearShapeILi32ELi64EEELi128ENSH_ILi4ELi8EEELi8EEENS_5ArrayISD_Li8ELb0EEELb0ENSE_9NoPermuteEEENS9_25RegularTileAccessIteratorISC_SD_NSE_37RowMajorTensorOpMultiplicandCrosswiseILi16ELi32EEELi0ESK_Li16EEELNS_4arch14CacheOperation4KindE1ENSA_INSB_ILi32ELi64EEESD_NSE_11ColumnMajorELi0ESK_SM_Lb0ESN_EENSP_ISW_SD_NSE_40ColumnMajorTensorOpMultiplicandCrosswiseILi16ELi32EEELi1ESK_Li16EEELSV_1ENS6_ILi64ELi128ELi32EEENS1_4warp27MmaTensorOpFragmentIteratorINSB_ILi16ELi16EEENSB_ILi16ELi64EEELi32ESD_SD_SX_NS6_ILi16ELi8ELi16EEENS_8epilogue6thread21LinearCombinationReluISD_Li4ESD_SD_LNS19_9ScaleType4KindE2ELNS_15FloatRoundStyleE2EEEEENS9_14VectorIteratorINS9_30PredicatedVectorAccessIteratorINSB_ILi64ELi64EEENSB_ILi16ELi32EEESD_SF_Li2ELb0EEEEENS8_4warp22VectorFragmentIteratorINSB_ILi1ELi8EEESD_SF_S17_Li2EEENSA_INSB_ILi32ELi128EEESD_SX_Li0ENSG_INSH_ILi32ELi128EEELi128ESJ_Li8EEESM_Lb0ESN_EENSP_IS1Q_SD_S10_Li1ES1S_Li16EEELSV_1ESD_SF_S1E_NS4_9MmaPolicyINS13_11MmaTensorOpINS6_ILi16ELi64ELi32EEESD_SR_SD_S10_SD_SF_NS13_17MmaTensorOpPolicyINST_3MmaIS17_Li32ESD_SF_SD_SX_SD_SF_NST_13OpMultiplyAddEEENSB_ILi1ELi1EEEEELi1ELb0EbEENSB_ILi0ELi0EEES25_Li1EEENS1V_INS1W_INS6_ILi16ELi128ELi32EEESD_SR_SD_S10_SD_SF_S23_Li1ELb0EbEES25_S25_Li1EEELi3EbEENS18_11threadblock8EpilogueIS12_S28_Li1ENS2B_22PredicatedTileIteratorINS2B_26OutputTileOptimalThreadMapINS2B_15OutputTileShapeILi128ELi8ELi4ELi1ELi1EEENS2F_ILi1ELi2ELi1ELi1ELi2EEELi128ELi8ELi16EEESD_Lb0ESN_Lb0EEENS18_4warp24FragmentIteratorTensorOpIS27_S17_SD_NSL_ISD_Li4ELb0EEESF_EENS2K_20TileIteratorTensorOpIS27_S17_SD_SF_EENS2B_18SharedLoadIteratorINS2I_18CompactedThreadMapESD_Li16EEENS1A_ISD_Li8ESD_SD_LS1C_1ELS1D_2EEENSB_ILi0ELi16EEELi1ELi1EEENS4_30GemmIdentityThreadblockSwizzleILi1EEEEEEEvNT_6ParamsE,"aw",@nobits
	.sectionflags	@""
	.align	16


//--------------------- .nv.shared._ZN7cutlass6KernelINS_4gemm6kernel4GemmINS1_11threadblock13MmaMultistageINS1_9GemmShapeILi128ELi128ELi32EEENS_9transform11threadblock28PredicatedTileAccessIteratorINS_11MatrixShapeILi128ELi32EEENS_6half_tENS_6layout8RowMajorELi1ENS8_29PitchLinearWarpRakedThreadMapINS_16PitchLinearShapeILi32ELi128EEELi128ENSH_ILi4ELi8EEELi8EEENS_5ArrayISD_Li8ELb0EEELb0ENSE_9NoPermuteEEENS9_25RegularTileAccessIteratorISC_SD_NSE_37RowMajorTensorOpMultiplicandCrosswiseILi16ELi32EEELi0ESK_Li16EEELNS_4arch14CacheOperation4KindE1ENSA_INSB_ILi32ELi128EEESD_NSE_11ColumnMajorELi0ESK_SM_Lb0ESN_EENSP_ISW_SD_NSE_40ColumnMajorTensorOpMultiplicandCrosswiseILi16ELi32EEELi1ESK_Li16EEELSV_1ESD_SF_NS4_9MmaPolicyINS1_4warp11MmaTensorOpINS6_ILi64ELi64ELi32EEESD_SR_SD_S10_SD_SF_NS13_17MmaTensorOpPolicyINST_3MmaINS6_ILi16ELi8ELi16EEELi32ESD_SF_SD_SX_SD_SF_NST_13OpMultiplyAddEEENSB_ILi1ELi1EEEEELi1ELb0EbEENSB_ILi0ELi0EEES1E_Li1EEELi3ELNS1_23SharedMemoryClearOptionE0EbEENS_8epilogue11threadblock8EpilogueIS7_S1D_Li1ENS1J_22PredicatedTileIteratorINS1J_26OutputTileOptimalThreadMapINS1J_15OutputTileShapeILi128ELi8ELi2ELi1ELi1EEENS1N_ILi1ELi8ELi1ELi1ELi8EEELi128ELi8ELi16EEESD_Lb0ESN_Lb0EEENS1I_4warp24FragmentIteratorTensorOpIS15_S18_SD_NSL_ISD_Li4ELb0EEESF_EENS1S_20TileIteratorTensorOpIS15_S18_SD_SF_EENS1J_18SharedLoadIteratorINS1Q_18CompactedThreadMapESD_Li16EEENS1I_6thread21LinearCombinationReluISD_Li8ESD_SD_LNS21_9ScaleType4KindE1ELNS_15FloatRoundStyleE2EEENSB_ILi0ELi16EEELi1ELi1EEENS4_30GemmIdentityThreadblockSwizzleILi1EEELb0EEEEEvNT_6ParamsE --------------------------
	.section	.nv.shared._ZN7cutlass6KernelINS_4gemm6kernel4GemmINS1_11threadblock13MmaMultistageINS1_9GemmShapeILi128ELi128ELi32EEENS_9transform11threadblock28PredicatedTileAccessIteratorINS_11MatrixShapeILi128ELi32EEENS_6half_tENS_6layout8RowMajorELi1ENS8_29PitchLinearWarpRakedThreadMapINS_16PitchLinearShapeILi32ELi128EEELi128ENSH_ILi4ELi8EEELi8EEENS_5ArrayISD_Li8ELb0EEELb0ENSE_9NoPermuteEEENS9_25RegularTileAccessIteratorISC_SD_NSE_37RowMajorTensorOpMultiplicandCrosswiseILi16ELi32EEELi0ESK_Li16EEELNS_4arch14CacheOperation4KindE1ENSA_INSB_ILi32ELi128EEESD_NSE_11ColumnMajorELi0ESK_SM_Lb0ESN_EENSP_ISW_SD_NSE_40ColumnMajorTensorOpMultiplicandCrosswiseILi16ELi32EEELi1ESK_Li16EEELSV_1ESD_SF_NS4_9MmaPolicyINS1_4warp11MmaTensorOpINS6_ILi64ELi64ELi32EEESD_SR_SD_S10_SD_SF_NS13_17MmaTensorOpPolicyINST_3MmaINS6_ILi16ELi8ELi16EEELi32ESD_SF_SD_SX_SD_SF_NST_13OpMultiplyAddEEENSB_ILi1ELi1EEEEELi1ELb0EbEENSB_ILi0ELi0EEES1E_Li1EEELi3ELNS1_23SharedMemoryClearOptionE0EbEENS_8epilogue11threadblock8EpilogueIS7_S1D_Li1ENS1J_22PredicatedTileIteratorINS1J_26OutputTileOptimalThreadMapINS1J_15OutputTileShapeILi128ELi8ELi2ELi1ELi1EEENS1N_ILi1ELi8ELi1ELi1ELi8EEELi128ELi8ELi16EEESD_Lb0ESN_Lb0EEENS1I_4warp24FragmentIteratorTensorOpIS15_S18_SD_NSL_ISD_Li4ELb0EEESF_EENS1S_20TileIteratorTensorOpIS15_S18_SD_SF_EENS1J_18SharedLoadIteratorINS1Q_18CompactedThreadMapESD_Li16EEENS1I_6thread21LinearCombinationReluISD_Li8ESD_SD_LNS21_9ScaleType4KindE1ELNS_15FloatRoundStyleE2EEENSB_ILi0ELi16EEELi1ELi1EEENS4_30GemmIdentityThreadblockSwizzleILi1EEELb0EEEEEvNT_6ParamsE,"aw",@nobits
	.sectionflags	@""
	.align	16


//--------------------- .nv.shared._ZN7cutlass6KernelINS_4gemm6kernel4GemmINS1_11threadblock13MmaMultistageINS1_9GemmShapeILi128ELi64ELi32EEENS_9transform11threadblock28PredicatedTileAccessIteratorINS_11MatrixShapeILi128ELi32EEENS_6half_tENS_6layout8RowMajorELi1ENS8_29PitchLinearWarpRakedThreadMapINS_16PitchLinearShapeILi32ELi128EEELi64ENSH_ILi4ELi8EEELi8EEENS_5ArrayISD_Li8ELb0EEELb0ENSE_9NoPermuteEEENS9_25RegularTileAccessIteratorISC_SD_NSE_37RowMajorTensorOpMultiplicandCrosswiseILi16ELi32EEELi0ESK_Li16EEELNS_4arch14CacheOperation4KindE1ENSA_INSB_ILi32ELi64EEESD_NSE_11ColumnMajorELi0ENSG_INSH_ILi32ELi64EEELi64ESJ_Li8EEESM_Lb0ESN_EENSP_ISW_SD_NSE_40ColumnMajorTensorOpMultiplicandCrosswiseILi16ELi32EEELi1ESZ_Li16EEELSV_1ESD_SF_NS4_9MmaPolicyINS1_4warp11MmaTensorOpINS6_ILi64ELi64ELi32EEESD_SR_SD_S12_SD_SF_NS15_17MmaTensorOpPolicyINST_3MmaINS6_ILi16ELi8ELi16EEELi32ESD_SF_SD_SX_SD_SF_NST_13OpMultiplyAddEEENSB_ILi1ELi1EEEEELi1ELb0EbEENSB_ILi0ELi0EEES1G_Li1EEELi3ELNS1_23SharedMemoryClearOptionE0EbEENS_8epilogue11threadblock8EpilogueIS7_S1F_Li1ENS1L_22PredicatedTileIteratorINS1L_26OutputTileOptimalThreadMapINS1L_15OutputTileShapeILi64ELi8ELi2ELi1ELi1EEENS1P_ILi1ELi8ELi1ELi1ELi8EEELi64ELi8ELi16EEESD_Lb0ESN_Lb0EEENS1K_4warp24FragmentIteratorTensorOpIS17_S1A_SD_NSL_ISD_Li4ELb0EEESF_EENS1U_20TileIteratorTensorOpIS17_S1A_SD_SF_EENS1L_18SharedLoadIteratorINS1S_18CompactedThreadMapESD_Li16EEENS1K_6thread21LinearCombinationReluISD_Li8ESD_SD_LNS23_9ScaleType4KindE1ELNS_15FloatRoundStyleE2EEENSB_ILi0ELi16EEELi1ELi1EEENS4_30GemmIdentityThreadblockSwizzleILi1EEELb0EEEEEvNT_6ParamsE --------------------------
	.section	.nv.shared._ZN7cutlass6KernelINS_4gemm6kernel4GemmINS1_11threadblock13MmaMultistageINS1_9GemmShapeILi128ELi64ELi32EEENS_9transform11threadblock28PredicatedTileAccessIteratorINS_11MatrixShapeILi128ELi32EEENS_6half_tENS_6layout8RowMajorELi1ENS8_29PitchLinearWarpRakedThreadMapINS_16PitchLinearShapeILi32ELi128EEELi64ENSH_ILi4ELi8EEELi8EEENS_5ArrayISD_Li8ELb0EEELb0ENSE_9NoPermuteEEENS9_25RegularTileAccessIteratorISC_SD_NSE_37RowMajorTensorOpMultiplicandCrosswiseILi16ELi32EEELi0ESK_Li16EEELNS_4arch14CacheOperation4KindE1ENSA_INSB_ILi32ELi64EEESD_NSE_11ColumnMajorELi0ENSG_INSH_ILi32ELi64EEELi64ESJ_Li8EEESM_Lb0ESN_EENSP_ISW_SD_NSE_40ColumnMajorTensorOpMultiplicandCrosswiseILi16ELi32EEELi1ESZ_Li16EEELSV_1ESD_SF_NS4_9MmaPolicyINS1_4warp11MmaTensorOpINS6_ILi64ELi64ELi32EEESD_SR_SD_S12_SD_SF_NS15_17MmaTensorOpPolicyINST_3MmaINS6_ILi16ELi8ELi16EEELi32ESD_SF_SD_SX_SD_SF_NST_13OpMultiplyAddEEENSB_ILi1ELi1EEEEELi1ELb0EbEENSB_ILi0ELi0EEES1G_Li1EEELi3ELNS1_23SharedMemoryClearOptionE0EbEENS_8epilogue11threadblock8EpilogueIS7_S1F_Li1ENS1L_22PredicatedTileIteratorINS1L_26OutputTileOptimalThreadMapINS1L_15OutputTileShapeILi64ELi8ELi2ELi1ELi1EEENS1P_ILi1ELi8ELi1ELi1ELi8EEELi64ELi8ELi16EEESD_Lb0ESN_Lb0EEENS1K_4warp24FragmentIteratorTensorOpIS17_S1A_SD_NSL_ISD_Li4ELb0EEESF_EENS1U_20TileIteratorTensorOpIS17_S1A_SD_SF_EENS1L_18SharedLoadIteratorINS1S_18CompactedThreadMapESD_Li16EEENS1K_6thread21LinearCombinationReluISD_Li8ESD_SD_LNS23_9ScaleType4KindE1ELNS_15FloatRoundStyleE2EEENSB_ILi0ELi16EEELi1ELi1EEENS4_30GemmIdentityThreadblockSwizzleILi1EEELb0EEEEEvNT_6ParamsE,"aw",@nobits
	.sectionflags	@""
	.align	16
